//
// Generated by NVIDIA NVVM Compiler
//
// Compiler Build ID: CL-36424714
// Cuda compilation tools, release 13.0, V13.0.88
// Based on NVVM 20.0.0
//

.version 9.0
.target sm_100
.address_size 64

	// .globl	ehlers_pma_batch_f32

.visible .entry ehlers_pma_batch_f32(
	.param .u64 .ptr .align 1 ehlers_pma_batch_f32_param_0,
	.param .u32 ehlers_pma_batch_f32_param_1,
	.param .u32 ehlers_pma_batch_f32_param_2,
	.param .u32 ehlers_pma_batch_f32_param_3,
	.param .u64 .ptr .align 1 ehlers_pma_batch_f32_param_4,
	.param .u64 .ptr .align 1 ehlers_pma_batch_f32_param_5
)
{
	.local .align 4 .b8 	__local_depot0[188];
	.reg .b64 	%SP;
	.reg .b64 	%SPL;
	.reg .pred 	%p<44>;
	.reg .b32 	%r<267>;
	.reg .b32 	%f<407>;
	.reg .b64 	%rd<117>;

	mov.u64 	%SPL, __local_depot0;
	ld.param.u64 	%rd30, [ehlers_pma_batch_f32_param_0];
	ld.param.u32 	%r64, [ehlers_pma_batch_f32_param_1];
	ld.param.u32 	%r66, [ehlers_pma_batch_f32_param_2];
	ld.param.u32 	%r65, [ehlers_pma_batch_f32_param_3];
	ld.param.u64 	%rd31, [ehlers_pma_batch_f32_param_4];
	ld.param.u64 	%rd32, [ehlers_pma_batch_f32_param_5];
	cvta.to.global.u64 	%rd1, %rd32;
	cvta.to.global.u64 	%rd2, %rd31;
	add.u64 	%rd3, %SPL, 0;
	add.u64 	%rd4, %SPL, 56;
	add.u64 	%rd5, %SPL, 112;
	mov.u32 	%r1, %ctaid.x;
	setp.ge.s32 	%p1, %r1, %r66;
	mov.u32 	%r67, %tid.x;
	setp.ne.s32 	%p2, %r67, 0;
	or.pred  	%p3, %p2, %p1;
	setp.lt.s32 	%p4, %r64, 1;
	or.pred  	%p5, %p4, %p3;
	@%p5 bra 	$L__BB0_45;
	max.s32 	%r259, %r65, 0;
	setp.ge.s32 	%p6, %r65, %r64;
	@%p6 bra 	$L__BB0_45;
	add.s32 	%r3, %r259, 7;
	add.s32 	%r69, %r259, 13;
	add.s32 	%r4, %r259, 16;
	mul.lo.s32 	%r5, %r64, %r1;
	cvt.u64.u32 	%rd6, %r5;
	min.u32 	%r6, %r64, %r69;
	and.b32  	%r7, %r6, 15;
	setp.lt.u32 	%p7, %r6, 16;
	mov.b32 	%r245, 0;
	@%p7 bra 	$L__BB0_5;
	and.b32  	%r245, %r6, 2147483632;
	neg.s32 	%r243, %r245;
	mul.wide.u32 	%rd36, %r5, 4;
	add.s64 	%rd37, %rd36, %rd2;
	add.s64 	%rd110, %rd37, 32;
$L__BB0_4:
	.pragma "nounroll";
	mov.b32 	%r70, 2143289344;
	st.global.u32 	[%rd110+-32], %r70;
	st.global.u32 	[%rd110+-28], %r70;
	st.global.u32 	[%rd110+-24], %r70;
	st.global.u32 	[%rd110+-20], %r70;
	st.global.u32 	[%rd110+-16], %r70;
	st.global.u32 	[%rd110+-12], %r70;
	st.global.u32 	[%rd110+-8], %r70;
	st.global.u32 	[%rd110+-4], %r70;
	st.global.u32 	[%rd110], %r70;
	st.global.u32 	[%rd110+4], %r70;
	st.global.u32 	[%rd110+8], %r70;
	st.global.u32 	[%rd110+12], %r70;
	st.global.u32 	[%rd110+16], %r70;
	st.global.u32 	[%rd110+20], %r70;
	st.global.u32 	[%rd110+24], %r70;
	st.global.u32 	[%rd110+28], %r70;
	add.s32 	%r243, %r243, 16;
	add.s64 	%rd110, %rd110, 64;
	setp.ne.s32 	%p8, %r243, 0;
	@%p8 bra 	$L__BB0_4;
$L__BB0_5:
	setp.eq.s32 	%p9, %r7, 0;
	@%p9 bra 	$L__BB0_14;
	shl.b64 	%rd38, %rd6, 2;
	add.s64 	%rd10, %rd2, %rd38;
	and.b32  	%r13, %r6, 7;
	setp.lt.u32 	%p10, %r7, 8;
	@%p10 bra 	$L__BB0_8;
	mul.wide.u32 	%rd39, %r245, 4;
	add.s64 	%rd40, %rd10, %rd39;
	mov.b32 	%r71, 2143289344;
	st.global.u32 	[%rd40], %r71;
	st.global.u32 	[%rd40+4], %r71;
	st.global.u32 	[%rd40+8], %r71;
	st.global.u32 	[%rd40+12], %r71;
	st.global.u32 	[%rd40+16], %r71;
	st.global.u32 	[%rd40+20], %r71;
	st.global.u32 	[%rd40+24], %r71;
	st.global.u32 	[%rd40+28], %r71;
	add.s32 	%r245, %r245, 8;
$L__BB0_8:
	setp.eq.s32 	%p11, %r13, 0;
	@%p11 bra 	$L__BB0_14;
	and.b32  	%r16, %r6, 3;
	setp.lt.u32 	%p12, %r13, 4;
	@%p12 bra 	$L__BB0_11;
	mul.wide.u32 	%rd41, %r245, 4;
	add.s64 	%rd42, %rd10, %rd41;
	mov.b32 	%r72, 2143289344;
	st.global.u32 	[%rd42], %r72;
	st.global.u32 	[%rd42+4], %r72;
	st.global.u32 	[%rd42+8], %r72;
	st.global.u32 	[%rd42+12], %r72;
	add.s32 	%r245, %r245, 4;
$L__BB0_11:
	setp.eq.s32 	%p13, %r16, 0;
	@%p13 bra 	$L__BB0_14;
	mul.wide.u32 	%rd43, %r245, 4;
	mul.wide.u32 	%rd44, %r5, 4;
	add.s64 	%rd45, %rd43, %rd44;
	add.s64 	%rd111, %rd2, %rd45;
	neg.s32 	%r247, %r16;
$L__BB0_13:
	.pragma "nounroll";
	mov.b32 	%r73, 2143289344;
	st.global.u32 	[%rd111], %r73;
	add.s64 	%rd111, %rd111, 4;
	add.s32 	%r247, %r247, 1;
	setp.ne.s32 	%p14, %r247, 0;
	@%p14 bra 	$L__BB0_13;
$L__BB0_14:
	min.s32 	%r75, %r64, %r4;
	max.s32 	%r22, %r75, 1;
	and.b32  	%r23, %r22, 15;
	setp.lt.s32 	%p15, %r75, 16;
	mov.b32 	%r250, 0;
	@%p15 bra 	$L__BB0_17;
	and.b32  	%r250, %r22, 2147483632;
	neg.s32 	%r248, %r250;
	mul.wide.u32 	%rd46, %r5, 4;
	add.s64 	%rd47, %rd46, %rd1;
	add.s64 	%rd112, %rd47, 32;
$L__BB0_16:
	.pragma "nounroll";
	mov.b32 	%r76, 2143289344;
	st.global.u32 	[%rd112+-32], %r76;
	st.global.u32 	[%rd112+-28], %r76;
	st.global.u32 	[%rd112+-24], %r76;
	st.global.u32 	[%rd112+-20], %r76;
	st.global.u32 	[%rd112+-16], %r76;
	st.global.u32 	[%rd112+-12], %r76;
	st.global.u32 	[%rd112+-8], %r76;
	st.global.u32 	[%rd112+-4], %r76;
	st.global.u32 	[%rd112], %r76;
	st.global.u32 	[%rd112+4], %r76;
	st.global.u32 	[%rd112+8], %r76;
	st.global.u32 	[%rd112+12], %r76;
	st.global.u32 	[%rd112+16], %r76;
	st.global.u32 	[%rd112+20], %r76;
	st.global.u32 	[%rd112+24], %r76;
	st.global.u32 	[%rd112+28], %r76;
	add.s32 	%r248, %r248, 16;
	add.s64 	%rd112, %rd112, 64;
	setp.ne.s32 	%p16, %r248, 0;
	@%p16 bra 	$L__BB0_16;
$L__BB0_17:
	setp.eq.s32 	%p17, %r23, 0;
	@%p17 bra 	$L__BB0_26;
	shl.b64 	%rd48, %rd6, 2;
	add.s64 	%rd17, %rd1, %rd48;
	and.b32  	%r29, %r22, 7;
	setp.lt.u32 	%p18, %r23, 8;
	@%p18 bra 	$L__BB0_20;
	mul.wide.u32 	%rd49, %r250, 4;
	add.s64 	%rd50, %rd17, %rd49;
	mov.b32 	%r77, 2143289344;
	st.global.u32 	[%rd50], %r77;
	st.global.u32 	[%rd50+4], %r77;
	st.global.u32 	[%rd50+8], %r77;
	st.global.u32 	[%rd50+12], %r77;
	st.global.u32 	[%rd50+16], %r77;
	st.global.u32 	[%rd50+20], %r77;
	st.global.u32 	[%rd50+24], %r77;
	st.global.u32 	[%rd50+28], %r77;
	add.s32 	%r250, %r250, 8;
$L__BB0_20:
	setp.eq.s32 	%p19, %r29, 0;
	@%p19 bra 	$L__BB0_26;
	and.b32  	%r32, %r22, 3;
	setp.lt.u32 	%p20, %r29, 4;
	@%p20 bra 	$L__BB0_23;
	mul.wide.u32 	%rd51, %r250, 4;
	add.s64 	%rd52, %rd17, %rd51;
	mov.b32 	%r78, 2143289344;
	st.global.u32 	[%rd52], %r78;
	st.global.u32 	[%rd52+4], %r78;
	st.global.u32 	[%rd52+8], %r78;
	st.global.u32 	[%rd52+12], %r78;
	add.s32 	%r250, %r250, 4;
$L__BB0_23:
	setp.eq.s32 	%p21, %r32, 0;
	@%p21 bra 	$L__BB0_26;
	mul.wide.u32 	%rd53, %r250, 4;
	mul.wide.u32 	%rd54, %r5, 4;
	add.s64 	%rd55, %rd53, %rd54;
	add.s64 	%rd113, %rd1, %rd55;
	neg.s32 	%r252, %r32;
$L__BB0_25:
	.pragma "nounroll";
	mov.b32 	%r79, 2143289344;
	st.global.u32 	[%rd113], %r79;
	add.s64 	%rd113, %rd113, 4;
	add.s32 	%r252, %r252, 1;
	setp.ne.s32 	%p22, %r252, 0;
	@%p22 bra 	$L__BB0_25;
$L__BB0_26:
	setp.ge.u32 	%p23, %r3, %r64;
	@%p23 bra 	$L__BB0_45;
	mov.b32 	%r254, 0;
	st.local.u32 	[%rd3], %r254;
	st.local.u32 	[%rd3+4], %r254;
	st.local.u32 	[%rd3+8], %r254;
	st.local.u32 	[%rd3+12], %r254;
	st.local.u32 	[%rd3+16], %r254;
	st.local.u32 	[%rd3+20], %r254;
	st.local.u32 	[%rd3+24], %r254;
	st.local.u32 	[%rd3+28], %r254;
	st.local.u32 	[%rd3+32], %r254;
	st.local.u32 	[%rd3+36], %r254;
	st.local.u32 	[%rd3+44], %r254;
	st.local.u32 	[%rd3+40], %r254;
	st.local.u32 	[%rd3+52], %r254;
	st.local.u32 	[%rd3+48], %r254;
	st.local.u32 	[%rd4], %r254;
	st.local.u32 	[%rd4+4], %r254;
	st.local.u32 	[%rd4+8], %r254;
	st.local.u32 	[%rd4+12], %r254;
	st.local.u32 	[%rd4+16], %r254;
	st.local.u32 	[%rd4+20], %r254;
	st.local.u32 	[%rd4+24], %r254;
	st.local.u32 	[%rd4+28], %r254;
	st.local.u32 	[%rd4+32], %r254;
	st.local.u32 	[%rd4+36], %r254;
	st.local.u32 	[%rd4+44], %r254;
	st.local.u32 	[%rd4+40], %r254;
	st.local.u32 	[%rd4+52], %r254;
	st.local.u32 	[%rd4+48], %r254;
	st.local.u32 	[%rd5], %r254;
	st.local.u32 	[%rd5+4], %r254;
	st.local.u32 	[%rd5+8], %r254;
	st.local.u32 	[%rd5+12], %r254;
	st.local.u32 	[%rd5+16], %r254;
	st.local.u32 	[%rd5+20], %r254;
	st.local.u32 	[%rd5+24], %r254;
	st.local.u32 	[%rd5+28], %r254;
	st.local.u32 	[%rd5+32], %r254;
	st.local.u32 	[%rd5+36], %r254;
	st.local.u32 	[%rd5+40], %r254;
	st.local.u32 	[%rd5+56], %r254;
	st.local.u32 	[%rd5+52], %r254;
	st.local.u32 	[%rd5+48], %r254;
	st.local.u32 	[%rd5+44], %r254;
	st.local.u32 	[%rd5+72], %r254;
	st.local.u32 	[%rd5+68], %r254;
	st.local.u32 	[%rd5+64], %r254;
	st.local.u32 	[%rd5+60], %r254;
	sub.s32 	%r253, %r259, %r64;
	mul.wide.u32 	%rd56, %r259, 4;
	cvta.to.global.u64 	%rd57, %rd30;
	add.s64 	%rd116, %rd57, %rd56;
	mul.wide.u32 	%rd58, %r5, 4;
	add.s64 	%rd59, %rd56, %rd58;
	add.s64 	%rd115, %rd1, %rd59;
	add.s64 	%rd114, %rd2, %rd59;
	mov.f32 	%f406, 0f00000000;
	mov.u32 	%r262, %r254;
	mov.u32 	%r256, %r254;
	mov.u32 	%r264, %r254;
	mov.u32 	%r258, %r254;
$L__BB0_28:
	ld.local.u32 	%r46, [%rd3+32];
	setp.lt.s32 	%p24, %r46, 7;
	mov.f32 	%f23, 0f3D124925;
	mul.rn.f32 	%f24, %f406, %f23;
	selp.f32 	%f2, 0f7FC00000, %f24, %p24;
	setp.lt.u32 	%p25, %r259, %r3;
	@%p25 bra 	$L__BB0_40;
	setp.gt.s32 	%p26, %r258, 6;
	@%p26 bra 	$L__BB0_31;
	mul.wide.s32 	%rd76, %r264, 4;
	add.s64 	%rd77, %rd4, %rd76;
	st.local.f32 	[%rd77], %f2;
	ld.local.u32 	%r141, [%rd4+28];
	add.s32 	%r142, %r141, 1;
	setp.eq.s32 	%p29, %r142, 7;
	selp.b32 	%r264, 0, %r142, %p29;
	st.local.u32 	[%rd4+28], %r264;
	ld.local.u32 	%r143, [%rd4+32];
	add.s32 	%r144, %r143, 1;
	st.local.u32 	[%rd4+32], %r144;
	ld.local.f32 	%f121, [%rd4+40];
	ld.local.f32 	%f122, [%rd4+44];
	sub.rn.f32 	%f123, %f2, %f122;
	add.rn.f32 	%f124, %f121, %f123;
	sub.rn.f32 	%f125, %f124, %f121;
	sub.rn.f32 	%f126, %f125, %f123;
	st.local.f32 	[%rd4+44], %f126;
	st.local.f32 	[%rd4+40], %f124;
	cvt.rn.f32.s32 	%f127, %r144;
	mul.rn.f32 	%f128, %f127, %f2;
	ld.local.f32 	%f129, [%rd4+48];
	ld.local.f32 	%f130, [%rd4+52];
	sub.rn.f32 	%f131, %f128, %f130;
	add.rn.f32 	%f403, %f129, %f131;
	sub.rn.f32 	%f132, %f403, %f129;
	sub.rn.f32 	%f133, %f132, %f131;
	st.local.f32 	[%rd4+52], %f133;
	st.local.f32 	[%rd4+48], %f403;
	bra.uni 	$L__BB0_33;
$L__BB0_31:
	mul.wide.s32 	%rd60, %r264, 4;
	add.s64 	%rd61, %rd4, %rd60;
	ld.local.f32 	%f25, [%rd61];
	st.local.f32 	[%rd61], %f2;
	ld.local.u32 	%r81, [%rd4+28];
	add.s32 	%r82, %r81, 1;
	setp.eq.s32 	%p27, %r82, 7;
	selp.b32 	%r264, 0, %r82, %p27;
	st.local.u32 	[%rd4+28], %r264;
	ld.local.f32 	%f26, [%rd4+40];
	neg.f32 	%f27, %f26;
	fma.rn.f32 	%f28, %f2, 0f40E00000, %f27;
	ld.local.f32 	%f29, [%rd4+48];
	ld.local.f32 	%f30, [%rd4+52];
	sub.rn.f32 	%f31, %f28, %f30;
	add.rn.f32 	%f403, %f29, %f31;
	sub.rn.f32 	%f32, %f403, %f29;
	sub.rn.f32 	%f33, %f32, %f31;
	st.local.f32 	[%rd4+52], %f33;
	st.local.f32 	[%rd4+48], %f403;
	ld.local.f32 	%f34, [%rd4+44];
	sub.rn.f32 	%f35, %f2, %f34;
	add.rn.f32 	%f36, %f26, %f35;
	sub.rn.f32 	%f37, %f36, %f26;
	sub.rn.f32 	%f38, %f37, %f35;
	neg.f32 	%f39, %f25;
	sub.rn.f32 	%f40, %f39, %f38;
	add.rn.f32 	%f41, %f36, %f40;
	sub.rn.f32 	%f42, %f41, %f36;
	sub.rn.f32 	%f43, %f42, %f40;
	st.local.f32 	[%rd4+44], %f43;
	st.local.f32 	[%rd4+40], %f41;
	ld.local.u32 	%r83, [%rd4+36];
	add.s32 	%r84, %r83, 1;
	st.local.u32 	[%rd4+36], %r84;
	and.b32  	%r85, %r84, 1023;
	setp.ne.s32 	%p28, %r85, 0;
	@%p28 bra 	$L__BB0_33;
	mul.hi.s32 	%r86, %r264, -1840700269;
	add.s32 	%r87, %r86, %r264;
	shr.u32 	%r88, %r87, 31;
	shr.s32 	%r89, %r87, 2;
	add.s32 	%r90, %r89, %r88;
	mul.lo.s32 	%r91, %r90, 7;
	sub.s32 	%r92, %r264, %r91;
	mul.wide.s32 	%rd62, %r92, 4;
	add.s64 	%rd63, %rd4, %rd62;
	ld.local.f32 	%f44, [%rd63];
	mov.f32 	%f45, 0f00000000;
	sub.rn.f32 	%f46, %f44, %f45;
	add.rn.f32 	%f47, %f45, %f46;
	sub.rn.f32 	%f48, %f47, %f45;
	sub.rn.f32 	%f49, %f48, %f46;
	mov.f32 	%f50, 0f3F800000;
	mul.rn.f32 	%f51, %f50, %f44;
	sub.rn.f32 	%f52, %f51, %f45;
	add.rn.f32 	%f53, %f45, %f52;
	sub.rn.f32 	%f54, %f53, %f45;
	sub.rn.f32 	%f55, %f54, %f52;
	add.s32 	%r93, %r264, 1;
	mul.hi.s32 	%r94, %r93, -1840700269;
	add.s32 	%r95, %r94, %r93;
	shr.u32 	%r96, %r95, 31;
	shr.s32 	%r97, %r95, 2;
	add.s32 	%r98, %r97, %r96;
	mul.lo.s32 	%r99, %r98, 7;
	sub.s32 	%r100, %r93, %r99;
	mul.wide.s32 	%rd64, %r100, 4;
	add.s64 	%rd65, %rd4, %rd64;
	ld.local.f32 	%f56, [%rd65];
	sub.rn.f32 	%f57, %f56, %f49;
	add.rn.f32 	%f58, %f47, %f57;
	sub.rn.f32 	%f59, %f58, %f47;
	sub.rn.f32 	%f60, %f59, %f57;
	mov.f32 	%f61, 0f40000000;
	mul.rn.f32 	%f62, %f61, %f56;
	sub.rn.f32 	%f63, %f62, %f55;
	add.rn.f32 	%f64, %f53, %f63;
	sub.rn.f32 	%f65, %f64, %f53;
	sub.rn.f32 	%f66, %f65, %f63;
	add.s32 	%r101, %r264, 2;
	mul.hi.s32 	%r102, %r101, -1840700269;
	add.s32 	%r103, %r102, %r101;
	shr.u32 	%r104, %r103, 31;
	shr.s32 	%r105, %r103, 2;
	add.s32 	%r106, %r105, %r104;
	mul.lo.s32 	%r107, %r106, 7;
	sub.s32 	%r108, %r101, %r107;
	mul.wide.s32 	%rd66, %r108, 4;
	add.s64 	%rd67, %rd4, %rd66;
	ld.local.f32 	%f67, [%rd67];
	sub.rn.f32 	%f68, %f67, %f60;
	add.rn.f32 	%f69, %f58, %f68;
	sub.rn.f32 	%f70, %f69, %f58;
	sub.rn.f32 	%f71, %f70, %f68;
	mov.f32 	%f72, 0f40400000;
	mul.rn.f32 	%f73, %f72, %f67;
	sub.rn.f32 	%f74, %f73, %f66;
	add.rn.f32 	%f75, %f64, %f74;
	sub.rn.f32 	%f76, %f75, %f64;
	sub.rn.f32 	%f77, %f76, %f74;
	add.s32 	%r109, %r264, 3;
	mul.hi.s32 	%r110, %r109, -1840700269;
	add.s32 	%r111, %r110, %r109;
	shr.u32 	%r112, %r111, 31;
	shr.s32 	%r113, %r111, 2;
	add.s32 	%r114, %r113, %r112;
	mul.lo.s32 	%r115, %r114, 7;
	sub.s32 	%r116, %r109, %r115;
	mul.wide.s32 	%rd68, %r116, 4;
	add.s64 	%rd69, %rd4, %rd68;
	ld.local.f32 	%f78, [%rd69];
	sub.rn.f32 	%f79, %f78, %f71;
	add.rn.f32 	%f80, %f69, %f79;
	sub.rn.f32 	%f81, %f80, %f69;
	sub.rn.f32 	%f82, %f81, %f79;
	mov.f32 	%f83, 0f40800000;
	mul.rn.f32 	%f84, %f83, %f78;
	sub.rn.f32 	%f85, %f84, %f77;
	add.rn.f32 	%f86, %f75, %f85;
	sub.rn.f32 	%f87, %f86, %f75;
	sub.rn.f32 	%f88, %f87, %f85;
	add.s32 	%r117, %r264, 4;
	mul.hi.s32 	%r118, %r117, -1840700269;
	add.s32 	%r119, %r118, %r117;
	shr.u32 	%r120, %r119, 31;
	shr.s32 	%r121, %r119, 2;
	add.s32 	%r122, %r121, %r120;
	mul.lo.s32 	%r123, %r122, 7;
	sub.s32 	%r124, %r117, %r123;
	mul.wide.s32 	%rd70, %r124, 4;
	add.s64 	%rd71, %rd4, %rd70;
	ld.local.f32 	%f89, [%rd71];
	sub.rn.f32 	%f90, %f89, %f82;
	add.rn.f32 	%f91, %f80, %f90;
	sub.rn.f32 	%f92, %f91, %f80;
	sub.rn.f32 	%f93, %f92, %f90;
	mov.f32 	%f94, 0f40A00000;
	mul.rn.f32 	%f95, %f94, %f89;
	sub.rn.f32 	%f96, %f95, %f88;
	add.rn.f32 	%f97, %f86, %f96;
	sub.rn.f32 	%f98, %f97, %f86;
	sub.rn.f32 	%f99, %f98, %f96;
	add.s32 	%r125, %r264, 5;
	mul.hi.s32 	%r126, %r125, -1840700269;
	add.s32 	%r127, %r126, %r125;
	shr.u32 	%r128, %r127, 31;
	shr.s32 	%r129, %r127, 2;
	add.s32 	%r130, %r129, %r128;
	mul.lo.s32 	%r131, %r130, 7;
	sub.s32 	%r132, %r125, %r131;
	mul.wide.s32 	%rd72, %r132, 4;
	add.s64 	%rd73, %rd4, %rd72;
	ld.local.f32 	%f100, [%rd73];
	sub.rn.f32 	%f101, %f100, %f93;
	add.rn.f32 	%f102, %f91, %f101;
	sub.rn.f32 	%f103, %f102, %f91;
	sub.rn.f32 	%f104, %f103, %f101;
	mov.f32 	%f105, 0f40C00000;
	mul.rn.f32 	%f106, %f105, %f100;
	sub.rn.f32 	%f107, %f106, %f99;
	add.rn.f32 	%f108, %f97, %f107;
	sub.rn.f32 	%f109, %f108, %f97;
	sub.rn.f32 	%f110, %f109, %f107;
	add.s32 	%r133, %r264, 6;
	mul.hi.s32 	%r134, %r133, -1840700269;
	add.s32 	%r135, %r134, %r133;
	shr.u32 	%r136, %r135, 31;
	shr.s32 	%r137, %r135, 2;
	add.s32 	%r138, %r137, %r136;
	mul.lo.s32 	%r139, %r138, 7;
	sub.s32 	%r140, %r133, %r139;
	mul.wide.s32 	%rd74, %r140, 4;
	add.s64 	%rd75, %rd4, %rd74;
	ld.local.f32 	%f111, [%rd75];
	sub.rn.f32 	%f112, %f111, %f104;
	add.rn.f32 	%f113, %f102, %f112;
	sub.rn.f32 	%f114, %f113, %f102;
	sub.rn.f32 	%f115, %f114, %f112;
	mov.f32 	%f116, 0f40E00000;
	mul.rn.f32 	%f117, %f116, %f111;
	sub.rn.f32 	%f118, %f117, %f110;
	add.rn.f32 	%f403, %f108, %f118;
	sub.rn.f32 	%f119, %f403, %f108;
	sub.rn.f32 	%f120, %f119, %f118;
	st.local.f32 	[%rd4+40], %f113;
	st.local.f32 	[%rd4+44], %f115;
	st.local.f32 	[%rd4+48], %f403;
	st.local.f32 	[%rd4+52], %f120;
$L__BB0_33:
	ld.local.u32 	%r258, [%rd4+32];
	setp.lt.s32 	%p30, %r258, 7;
	@%p30 bra 	$L__BB0_40;
	mov.f32 	%f134, 0f3D124925;
	mul.rn.f32 	%f135, %f403, %f134;
	setp.lt.s32 	%p31, %r264, 1;
	selp.b32 	%r145, 6, -1, %p31;
	add.s32 	%r146, %r145, %r264;
	mul.wide.s32 	%rd78, %r146, 4;
	add.s64 	%rd79, %rd4, %rd78;
	ld.local.f32 	%f136, [%rd79];
	add.rn.f32 	%f137, %f136, %f136;
	neg.f32 	%f138, %f135;
	add.rn.f32 	%f7, %f137, %f138;
	sub.rn.f32 	%f139, %f7, %f137;
	sub.rn.f32 	%f140, %f7, %f139;
	sub.rn.f32 	%f141, %f137, %f140;
	sub.rn.f32 	%f142, %f138, %f139;
	add.rn.f32 	%f8, %f141, %f142;
	add.rn.f32 	%f143, %f7, %f8;
	st.global.f32 	[%rd114], %f143;
	setp.gt.s32 	%p32, %r256, 3;
	@%p32 bra 	$L__BB0_36;
	mul.wide.s32 	%rd90, %r262, 8;
	add.s64 	%rd91, %rd5, %rd90;
	st.local.f32 	[%rd91], %f7;
	st.local.f32 	[%rd91+4], %f8;
	ld.local.u32 	%r175, [%rd5+32];
	add.s32 	%r176, %r175, 1;
	setp.eq.s32 	%p35, %r176, 4;
	selp.b32 	%r262, 0, %r176, %p35;
	st.local.u32 	[%rd5+32], %r262;
	ld.local.u32 	%r177, [%rd5+36];
	add.s32 	%r178, %r177, 1;
	st.local.u32 	[%rd5+36], %r178;
	ld.local.f32 	%f265, [%rd5+44];
	ld.local.f32 	%f266, [%rd5+48];
	sub.rn.f32 	%f267, %f7, %f266;
	add.rn.f32 	%f268, %f265, %f267;
	sub.rn.f32 	%f269, %f268, %f265;
	sub.rn.f32 	%f270, %f269, %f267;
	st.local.f32 	[%rd5+48], %f270;
	st.local.f32 	[%rd5+44], %f268;
	cvt.rn.f32.s32 	%f271, %r178;
	mul.rn.f32 	%f272, %f271, %f7;
	ld.local.f32 	%f273, [%rd5+52];
	ld.local.f32 	%f274, [%rd5+56];
	sub.rn.f32 	%f275, %f272, %f274;
	add.rn.f32 	%f405, %f273, %f275;
	sub.rn.f32 	%f276, %f405, %f273;
	sub.rn.f32 	%f277, %f276, %f275;
	st.local.f32 	[%rd5+56], %f277;
	st.local.f32 	[%rd5+52], %f405;
	ld.local.f32 	%f278, [%rd5+60];
	ld.local.f32 	%f279, [%rd5+64];
	sub.rn.f32 	%f280, %f8, %f279;
	add.rn.f32 	%f281, %f278, %f280;
	sub.rn.f32 	%f282, %f281, %f278;
	sub.rn.f32 	%f283, %f282, %f280;
	st.local.f32 	[%rd5+64], %f283;
	st.local.f32 	[%rd5+60], %f281;
	mul.rn.f32 	%f284, %f271, %f8;
	ld.local.f32 	%f285, [%rd5+68];
	ld.local.f32 	%f286, [%rd5+72];
	sub.rn.f32 	%f287, %f284, %f286;
	add.rn.f32 	%f404, %f285, %f287;
	sub.rn.f32 	%f288, %f404, %f285;
	sub.rn.f32 	%f289, %f288, %f287;
	st.local.f32 	[%rd5+72], %f289;
	st.local.f32 	[%rd5+68], %f404;
	bra.uni 	$L__BB0_38;
$L__BB0_36:
	mul.wide.s32 	%rd80, %r262, 8;
	add.s64 	%rd81, %rd5, %rd80;
	ld.local.f32 	%f144, [%rd81];
	ld.local.f32 	%f145, [%rd81+4];
	st.local.f32 	[%rd81], %f7;
	st.local.f32 	[%rd81+4], %f8;
	ld.local.u32 	%r147, [%rd5+32];
	add.s32 	%r148, %r147, 1;
	setp.eq.s32 	%p33, %r148, 4;
	selp.b32 	%r262, 0, %r148, %p33;
	st.local.u32 	[%rd5+32], %r262;
	ld.local.f32 	%f146, [%rd5+44];
	ld.local.f32 	%f147, [%rd5+60];
	neg.f32 	%f148, %f146;
	fma.rn.f32 	%f149, %f7, 0f40800000, %f148;
	ld.local.f32 	%f150, [%rd5+52];
	ld.local.f32 	%f151, [%rd5+56];
	sub.rn.f32 	%f152, %f149, %f151;
	add.rn.f32 	%f405, %f150, %f152;
	sub.rn.f32 	%f153, %f405, %f150;
	sub.rn.f32 	%f154, %f153, %f152;
	st.local.f32 	[%rd5+56], %f154;
	st.local.f32 	[%rd5+52], %f405;
	ld.local.f32 	%f155, [%rd5+48];
	sub.rn.f32 	%f156, %f7, %f155;
	add.rn.f32 	%f157, %f146, %f156;
	sub.rn.f32 	%f158, %f157, %f146;
	sub.rn.f32 	%f159, %f158, %f156;
	neg.f32 	%f160, %f144;
	sub.rn.f32 	%f161, %f160, %f159;
	add.rn.f32 	%f162, %f157, %f161;
	sub.rn.f32 	%f163, %f162, %f157;
	sub.rn.f32 	%f164, %f163, %f161;
	st.local.f32 	[%rd5+48], %f164;
	st.local.f32 	[%rd5+44], %f162;
	neg.f32 	%f165, %f147;
	fma.rn.f32 	%f166, %f8, 0f40800000, %f165;
	ld.local.f32 	%f167, [%rd5+68];
	ld.local.f32 	%f168, [%rd5+72];
	sub.rn.f32 	%f169, %f166, %f168;
	add.rn.f32 	%f404, %f167, %f169;
	sub.rn.f32 	%f170, %f404, %f167;
	sub.rn.f32 	%f171, %f170, %f169;
	st.local.f32 	[%rd5+72], %f171;
	st.local.f32 	[%rd5+68], %f404;
	ld.local.f32 	%f172, [%rd5+64];
	sub.rn.f32 	%f173, %f8, %f172;
	add.rn.f32 	%f174, %f147, %f173;
	sub.rn.f32 	%f175, %f174, %f147;
	sub.rn.f32 	%f176, %f175, %f173;
	neg.f32 	%f177, %f145;
	sub.rn.f32 	%f178, %f177, %f176;
	add.rn.f32 	%f179, %f174, %f178;
	sub.rn.f32 	%f180, %f179, %f174;
	sub.rn.f32 	%f181, %f180, %f178;
	st.local.f32 	[%rd5+64], %f181;
	st.local.f32 	[%rd5+60], %f179;
	ld.local.u32 	%r149, [%rd5+40];
	add.s32 	%r150, %r149, 1;
	st.local.u32 	[%rd5+40], %r150;
	and.b32  	%r151, %r150, 1023;
	setp.ne.s32 	%p34, %r151, 0;
	@%p34 bra 	$L__BB0_38;
	shr.s32 	%r152, %r262, 31;
	shr.u32 	%r153, %r152, 30;
	add.s32 	%r154, %r262, %r153;
	and.b32  	%r155, %r154, -4;
	sub.s32 	%r156, %r262, %r155;
	mul.wide.s32 	%rd82, %r156, 8;
	add.s64 	%rd83, %rd5, %rd82;
	ld.local.f32 	%f182, [%rd83];
	ld.local.f32 	%f183, [%rd83+4];
	mov.f32 	%f184, 0f00000000;
	sub.rn.f32 	%f185, %f182, %f184;
	add.rn.f32 	%f186, %f184, %f185;
	sub.rn.f32 	%f187, %f186, %f184;
	sub.rn.f32 	%f188, %f187, %f185;
	mov.f32 	%f189, 0f3F800000;
	mul.rn.f32 	%f190, %f189, %f182;
	sub.rn.f32 	%f191, %f190, %f184;
	add.rn.f32 	%f192, %f184, %f191;
	sub.rn.f32 	%f193, %f192, %f184;
	sub.rn.f32 	%f194, %f193, %f191;
	sub.rn.f32 	%f195, %f183, %f184;
	add.rn.f32 	%f196, %f184, %f195;
	sub.rn.f32 	%f197, %f196, %f184;
	sub.rn.f32 	%f198, %f197, %f195;
	mul.rn.f32 	%f199, %f189, %f183;
	sub.rn.f32 	%f200, %f199, %f184;
	add.rn.f32 	%f201, %f184, %f200;
	sub.rn.f32 	%f202, %f201, %f184;
	sub.rn.f32 	%f203, %f202, %f200;
	add.s32 	%r157, %r262, 1;
	shr.s32 	%r158, %r157, 31;
	shr.u32 	%r159, %r158, 30;
	add.s32 	%r160, %r157, %r159;
	and.b32  	%r161, %r160, -4;
	sub.s32 	%r162, %r157, %r161;
	mul.wide.s32 	%rd84, %r162, 8;
	add.s64 	%rd85, %rd5, %rd84;
	ld.local.f32 	%f204, [%rd85];
	ld.local.f32 	%f205, [%rd85+4];
	sub.rn.f32 	%f206, %f204, %f188;
	add.rn.f32 	%f207, %f186, %f206;
	sub.rn.f32 	%f208, %f207, %f186;
	sub.rn.f32 	%f209, %f208, %f206;
	mov.f32 	%f210, 0f40000000;
	mul.rn.f32 	%f211, %f210, %f204;
	sub.rn.f32 	%f212, %f211, %f194;
	add.rn.f32 	%f213, %f192, %f212;
	sub.rn.f32 	%f214, %f213, %f192;
	sub.rn.f32 	%f215, %f214, %f212;
	sub.rn.f32 	%f216, %f205, %f198;
	add.rn.f32 	%f217, %f196, %f216;
	sub.rn.f32 	%f218, %f217, %f196;
	sub.rn.f32 	%f219, %f218, %f216;
	mul.rn.f32 	%f220, %f210, %f205;
	sub.rn.f32 	%f221, %f220, %f203;
	add.rn.f32 	%f222, %f201, %f221;
	sub.rn.f32 	%f223, %f222, %f201;
	sub.rn.f32 	%f224, %f223, %f221;
	add.s32 	%r163, %r262, 2;
	shr.s32 	%r164, %r163, 31;
	shr.u32 	%r165, %r164, 30;
	add.s32 	%r166, %r163, %r165;
	and.b32  	%r167, %r166, -4;
	sub.s32 	%r168, %r163, %r167;
	mul.wide.s32 	%rd86, %r168, 8;
	add.s64 	%rd87, %rd5, %rd86;
	ld.local.f32 	%f225, [%rd87];
	ld.local.f32 	%f226, [%rd87+4];
	sub.rn.f32 	%f227, %f225, %f209;
	add.rn.f32 	%f228, %f207, %f227;
	sub.rn.f32 	%f229, %f228, %f207;
	sub.rn.f32 	%f230, %f229, %f227;
	mov.f32 	%f231, 0f40400000;
	mul.rn.f32 	%f232, %f231, %f225;
	sub.rn.f32 	%f233, %f232, %f215;
	add.rn.f32 	%f234, %f213, %f233;
	sub.rn.f32 	%f235, %f234, %f213;
	sub.rn.f32 	%f236, %f235, %f233;
	sub.rn.f32 	%f237, %f226, %f219;
	add.rn.f32 	%f238, %f217, %f237;
	sub.rn.f32 	%f239, %f238, %f217;
	sub.rn.f32 	%f240, %f239, %f237;
	mul.rn.f32 	%f241, %f231, %f226;
	sub.rn.f32 	%f242, %f241, %f224;
	add.rn.f32 	%f243, %f222, %f242;
	sub.rn.f32 	%f244, %f243, %f222;
	sub.rn.f32 	%f245, %f244, %f242;
	add.s32 	%r169, %r262, 3;
	shr.s32 	%r170, %r169, 31;
	shr.u32 	%r171, %r170, 30;
	add.s32 	%r172, %r169, %r171;
	and.b32  	%r173, %r172, -4;
	sub.s32 	%r174, %r169, %r173;
	mul.wide.s32 	%rd88, %r174, 8;
	add.s64 	%rd89, %rd5, %rd88;
	ld.local.f32 	%f246, [%rd89];
	ld.local.f32 	%f247, [%rd89+4];
	sub.rn.f32 	%f248, %f246, %f230;
	add.rn.f32 	%f249, %f228, %f248;
	sub.rn.f32 	%f250, %f249, %f228;
	sub.rn.f32 	%f251, %f250, %f248;
	mov.f32 	%f252, 0f40800000;
	mul.rn.f32 	%f253, %f252, %f246;
	sub.rn.f32 	%f254, %f253, %f236;
	add.rn.f32 	%f405, %f234, %f254;
	sub.rn.f32 	%f255, %f405, %f234;
	sub.rn.f32 	%f256, %f255, %f254;
	sub.rn.f32 	%f257, %f247, %f240;
	add.rn.f32 	%f258, %f238, %f257;
	sub.rn.f32 	%f259, %f258, %f238;
	sub.rn.f32 	%f260, %f259, %f257;
	mul.rn.f32 	%f261, %f252, %f247;
	sub.rn.f32 	%f262, %f261, %f245;
	add.rn.f32 	%f404, %f243, %f262;
	sub.rn.f32 	%f263, %f404, %f243;
	sub.rn.f32 	%f264, %f263, %f262;
	st.local.f32 	[%rd5+44], %f249;
	st.local.f32 	[%rd5+48], %f251;
	st.local.f32 	[%rd5+52], %f405;
	st.local.f32 	[%rd5+56], %f256;
	st.local.f32 	[%rd5+60], %f258;
	st.local.f32 	[%rd5+64], %f260;
	st.local.f32 	[%rd5+68], %f404;
	st.local.f32 	[%rd5+72], %f264;
$L__BB0_38:
	ld.local.u32 	%r256, [%rd5+36];
	setp.lt.s32 	%p36, %r256, 4;
	setp.lt.u32 	%p37, %r259, %r4;
	or.pred  	%p38, %p36, %p37;
	@%p38 bra 	$L__BB0_40;
	add.rn.f32 	%f290, %f405, %f404;
	mov.f32 	%f291, 0f3DCCCCCD;
	mul.rn.f32 	%f292, %f290, %f291;
	st.global.f32 	[%rd115], %f292;
$L__BB0_40:
	setp.gt.s32 	%p39, %r46, 6;
	ld.global.nc.f32 	%f17, [%rd116];
	@%p39 bra 	$L__BB0_42;
	mul.wide.s32 	%rd108, %r254, 4;
	add.s64 	%rd109, %rd3, %rd108;
	st.local.f32 	[%rd109], %f17;
	ld.local.u32 	%r239, [%rd3+28];
	add.s32 	%r240, %r239, 1;
	setp.eq.s32 	%p42, %r240, 7;
	selp.b32 	%r254, 0, %r240, %p42;
	st.local.u32 	[%rd3+28], %r254;
	ld.local.u32 	%r241, [%rd3+32];
	add.s32 	%r242, %r241, 1;
	st.local.u32 	[%rd3+32], %r242;
	ld.local.f32 	%f389, [%rd3+40];
	ld.local.f32 	%f390, [%rd3+44];
	sub.rn.f32 	%f391, %f17, %f390;
	add.rn.f32 	%f392, %f389, %f391;
	sub.rn.f32 	%f393, %f392, %f389;
	sub.rn.f32 	%f394, %f393, %f391;
	st.local.f32 	[%rd3+44], %f394;
	st.local.f32 	[%rd3+40], %f392;
	cvt.rn.f32.s32 	%f395, %r242;
	mul.rn.f32 	%f396, %f395, %f17;
	ld.local.f32 	%f397, [%rd3+48];
	ld.local.f32 	%f398, [%rd3+52];
	sub.rn.f32 	%f399, %f396, %f398;
	add.rn.f32 	%f406, %f397, %f399;
	sub.rn.f32 	%f400, %f406, %f397;
	sub.rn.f32 	%f401, %f400, %f399;
	st.local.f32 	[%rd3+52], %f401;
	st.local.f32 	[%rd3+48], %f406;
	bra.uni 	$L__BB0_44;
$L__BB0_42:
	mul.wide.s32 	%rd92, %r254, 4;
	add.s64 	%rd93, %rd3, %rd92;
	ld.local.f32 	%f293, [%rd93];
	st.local.f32 	[%rd93], %f17;
	ld.local.u32 	%r179, [%rd3+28];
	add.s32 	%r180, %r179, 1;
	setp.eq.s32 	%p40, %r180, 7;
	selp.b32 	%r254, 0, %r180, %p40;
	st.local.u32 	[%rd3+28], %r254;
	ld.local.f32 	%f294, [%rd3+40];
	neg.f32 	%f295, %f294;
	fma.rn.f32 	%f296, %f17, 0f40E00000, %f295;
	ld.local.f32 	%f297, [%rd3+48];
	ld.local.f32 	%f298, [%rd3+52];
	sub.rn.f32 	%f299, %f296, %f298;
	add.rn.f32 	%f406, %f297, %f299;
	sub.rn.f32 	%f300, %f406, %f297;
	sub.rn.f32 	%f301, %f300, %f299;
	st.local.f32 	[%rd3+52], %f301;
	st.local.f32 	[%rd3+48], %f406;
	ld.local.f32 	%f302, [%rd3+44];
	sub.rn.f32 	%f303, %f17, %f302;
	add.rn.f32 	%f304, %f294, %f303;
	sub.rn.f32 	%f305, %f304, %f294;
	sub.rn.f32 	%f306, %f305, %f303;
	neg.f32 	%f307, %f293;
	sub.rn.f32 	%f308, %f307, %f306;
	add.rn.f32 	%f309, %f304, %f308;
	sub.rn.f32 	%f310, %f309, %f304;
	sub.rn.f32 	%f311, %f310, %f308;
	st.local.f32 	[%rd3+44], %f311;
	st.local.f32 	[%rd3+40], %f309;
	ld.local.u32 	%r181, [%rd3+36];
	add.s32 	%r182, %r181, 1;
	st.local.u32 	[%rd3+36], %r182;
	and.b32  	%r183, %r182, 1023;
	setp.ne.s32 	%p41, %r183, 0;
	@%p41 bra 	$L__BB0_44;
	mul.hi.s32 	%r184, %r254, -1840700269;
	add.s32 	%r185, %r184, %r254;
	shr.u32 	%r186, %r185, 31;
	shr.s32 	%r187, %r185, 2;
	add.s32 	%r188, %r187, %r186;
	mul.lo.s32 	%r189, %r188, 7;
	sub.s32 	%r190, %r254, %r189;
	mul.wide.s32 	%rd94, %r190, 4;
	add.s64 	%rd95, %rd3, %rd94;
	ld.local.f32 	%f312, [%rd95];
	mov.f32 	%f313, 0f00000000;
	sub.rn.f32 	%f314, %f312, %f313;
	add.rn.f32 	%f315, %f313, %f314;
	sub.rn.f32 	%f316, %f315, %f313;
	sub.rn.f32 	%f317, %f316, %f314;
	mov.f32 	%f318, 0f3F800000;
	mul.rn.f32 	%f319, %f318, %f312;
	sub.rn.f32 	%f320, %f319, %f313;
	add.rn.f32 	%f321, %f313, %f320;
	sub.rn.f32 	%f322, %f321, %f313;
	sub.rn.f32 	%f323, %f322, %f320;
	add.s32 	%r191, %r254, 1;
	mul.hi.s32 	%r192, %r191, -1840700269;
	add.s32 	%r193, %r192, %r191;
	shr.u32 	%r194, %r193, 31;
	shr.s32 	%r195, %r193, 2;
	add.s32 	%r196, %r195, %r194;
	mul.lo.s32 	%r197, %r196, 7;
	sub.s32 	%r198, %r191, %r197;
	mul.wide.s32 	%rd96, %r198, 4;
	add.s64 	%rd97, %rd3, %rd96;
	ld.local.f32 	%f324, [%rd97];
	sub.rn.f32 	%f325, %f324, %f317;
	add.rn.f32 	%f326, %f315, %f325;
	sub.rn.f32 	%f327, %f326, %f315;
	sub.rn.f32 	%f328, %f327, %f325;
	mov.f32 	%f329, 0f40000000;
	mul.rn.f32 	%f330, %f329, %f324;
	sub.rn.f32 	%f331, %f330, %f323;
	add.rn.f32 	%f332, %f321, %f331;
	sub.rn.f32 	%f333, %f332, %f321;
	sub.rn.f32 	%f334, %f333, %f331;
	add.s32 	%r199, %r254, 2;
	mul.hi.s32 	%r200, %r199, -1840700269;
	add.s32 	%r201, %r200, %r199;
	shr.u32 	%r202, %r201, 31;
	shr.s32 	%r203, %r201, 2;
	add.s32 	%r204, %r203, %r202;
	mul.lo.s32 	%r205, %r204, 7;
	sub.s32 	%r206, %r199, %r205;
	mul.wide.s32 	%rd98, %r206, 4;
	add.s64 	%rd99, %rd3, %rd98;
	ld.local.f32 	%f335, [%rd99];
	sub.rn.f32 	%f336, %f335, %f328;
	add.rn.f32 	%f337, %f326, %f336;
	sub.rn.f32 	%f338, %f337, %f326;
	sub.rn.f32 	%f339, %f338, %f336;
	mov.f32 	%f340, 0f40400000;
	mul.rn.f32 	%f341, %f340, %f335;
	sub.rn.f32 	%f342, %f341, %f334;
	add.rn.f32 	%f343, %f332, %f342;
	sub.rn.f32 	%f344, %f343, %f332;
	sub.rn.f32 	%f345, %f344, %f342;
	add.s32 	%r207, %r254, 3;
	mul.hi.s32 	%r208, %r207, -1840700269;
	add.s32 	%r209, %r208, %r207;
	shr.u32 	%r210, %r209, 31;
	shr.s32 	%r211, %r209, 2;
	add.s32 	%r212, %r211, %r210;
	mul.lo.s32 	%r213, %r212, 7;
	sub.s32 	%r214, %r207, %r213;
	mul.wide.s32 	%rd100, %r214, 4;
	add.s64 	%rd101, %rd3, %rd100;
	ld.local.f32 	%f346, [%rd101];
	sub.rn.f32 	%f347, %f346, %f339;
	add.rn.f32 	%f348, %f337, %f347;
	sub.rn.f32 	%f349, %f348, %f337;
	sub.rn.f32 	%f350, %f349, %f347;
	mov.f32 	%f351, 0f40800000;
	mul.rn.f32 	%f352, %f351, %f346;
	sub.rn.f32 	%f353, %f352, %f345;
	add.rn.f32 	%f354, %f343, %f353;
	sub.rn.f32 	%f355, %f354, %f343;
	sub.rn.f32 	%f356, %f355, %f353;
	add.s32 	%r215, %r254, 4;
	mul.hi.s32 	%r216, %r215, -1840700269;
	add.s32 	%r217, %r216, %r215;
	shr.u32 	%r218, %r217, 31;
	shr.s32 	%r219, %r217, 2;
	add.s32 	%r220, %r219, %r218;
	mul.lo.s32 	%r221, %r220, 7;
	sub.s32 	%r222, %r215, %r221;
	mul.wide.s32 	%rd102, %r222, 4;
	add.s64 	%rd103, %rd3, %rd102;
	ld.local.f32 	%f357, [%rd103];
	sub.rn.f32 	%f358, %f357, %f350;
	add.rn.f32 	%f359, %f348, %f358;
	sub.rn.f32 	%f360, %f359, %f348;
	sub.rn.f32 	%f361, %f360, %f358;
	mov.f32 	%f362, 0f40A00000;
	mul.rn.f32 	%f363, %f362, %f357;
	sub.rn.f32 	%f364, %f363, %f356;
	add.rn.f32 	%f365, %f354, %f364;
	sub.rn.f32 	%f366, %f365, %f354;
	sub.rn.f32 	%f367, %f366, %f364;
	add.s32 	%r223, %r254, 5;
	mul.hi.s32 	%r224, %r223, -1840700269;
	add.s32 	%r225, %r224, %r223;
	shr.u32 	%r226, %r225, 31;
	shr.s32 	%r227, %r225, 2;
	add.s32 	%r228, %r227, %r226;
	mul.lo.s32 	%r229, %r228, 7;
	sub.s32 	%r230, %r223, %r229;
	mul.wide.s32 	%rd104, %r230, 4;
	add.s64 	%rd105, %rd3, %rd104;
	ld.local.f32 	%f368, [%rd105];
	sub.rn.f32 	%f369, %f368, %f361;
	add.rn.f32 	%f370, %f359, %f369;
	sub.rn.f32 	%f371, %f370, %f359;
	sub.rn.f32 	%f372, %f371, %f369;
	mov.f32 	%f373, 0f40C00000;
	mul.rn.f32 	%f374, %f373, %f368;
	sub.rn.f32 	%f375, %f374, %f367;
	add.rn.f32 	%f376, %f365, %f375;
	sub.rn.f32 	%f377, %f376, %f365;
	sub.rn.f32 	%f378, %f377, %f375;
	add.s32 	%r231, %r254, 6;
	mul.hi.s32 	%r232, %r231, -1840700269;
	add.s32 	%r233, %r232, %r231;
	shr.u32 	%r234, %r233, 31;
	shr.s32 	%r235, %r233, 2;
	add.s32 	%r236, %r235, %r234;
	mul.lo.s32 	%r237, %r236, 7;
	sub.s32 	%r238, %r231, %r237;
	mul.wide.s32 	%rd106, %r238, 4;
	add.s64 	%rd107, %rd3, %rd106;
	ld.local.f32 	%f379, [%rd107];
	sub.rn.f32 	%f380, %f379, %f372;
	add.rn.f32 	%f381, %f370, %f380;
	sub.rn.f32 	%f382, %f381, %f370;
	sub.rn.f32 	%f383, %f382, %f380;
	mov.f32 	%f384, 0f40E00000;
	mul.rn.f32 	%f385, %f384, %f379;
	sub.rn.f32 	%f386, %f385, %f378;
	add.rn.f32 	%f406, %f376, %f386;
	sub.rn.f32 	%f387, %f406, %f376;
	sub.rn.f32 	%f388, %f387, %f386;
	st.local.f32 	[%rd3+40], %f381;
	st.local.f32 	[%rd3+44], %f383;
	st.local.f32 	[%rd3+48], %f406;
	st.local.f32 	[%rd3+52], %f388;
$L__BB0_44:
	add.s32 	%r259, %r259, 1;
	add.s32 	%r253, %r253, 1;
	setp.ne.s32 	%p43, %r253, 0;
	add.s64 	%rd116, %rd116, 4;
	add.s64 	%rd115, %rd115, 4;
	add.s64 	%rd114, %rd114, 4;
	@%p43 bra 	$L__BB0_28;
$L__BB0_45:
	ret;

}
	// .globl	ehlers_pma_batch_tiled_f32_tile128
.visible .entry ehlers_pma_batch_tiled_f32_tile128(
	.param .u64 .ptr .align 1 ehlers_pma_batch_tiled_f32_tile128_param_0,
	.param .u32 ehlers_pma_batch_tiled_f32_tile128_param_1,
	.param .u32 ehlers_pma_batch_tiled_f32_tile128_param_2,
	.param .u32 ehlers_pma_batch_tiled_f32_tile128_param_3,
	.param .u64 .ptr .align 1 ehlers_pma_batch_tiled_f32_tile128_param_4,
	.param .u64 .ptr .align 1 ehlers_pma_batch_tiled_f32_tile128_param_5
)
{
	.local .align 4 .b8 	__local_depot1[188];
	.reg .b64 	%SP;
	.reg .b64 	%SPL;
	.reg .pred 	%p<44>;
	.reg .b32 	%r<267>;
	.reg .b32 	%f<407>;
	.reg .b64 	%rd<117>;

	mov.u64 	%SPL, __local_depot1;
	ld.param.u64 	%rd30, [ehlers_pma_batch_tiled_f32_tile128_param_0];
	ld.param.u32 	%r64, [ehlers_pma_batch_tiled_f32_tile128_param_1];
	ld.param.u32 	%r66, [ehlers_pma_batch_tiled_f32_tile128_param_2];
	ld.param.u32 	%r65, [ehlers_pma_batch_tiled_f32_tile128_param_3];
	ld.param.u64 	%rd31, [ehlers_pma_batch_tiled_f32_tile128_param_4];
	ld.param.u64 	%rd32, [ehlers_pma_batch_tiled_f32_tile128_param_5];
	cvta.to.global.u64 	%rd1, %rd32;
	cvta.to.global.u64 	%rd2, %rd31;
	add.u64 	%rd3, %SPL, 0;
	add.u64 	%rd4, %SPL, 56;
	add.u64 	%rd5, %SPL, 112;
	mov.u32 	%r1, %ctaid.x;
	setp.ge.s32 	%p1, %r1, %r66;
	mov.u32 	%r67, %tid.x;
	setp.ne.s32 	%p2, %r67, 0;
	or.pred  	%p3, %p2, %p1;
	setp.lt.s32 	%p4, %r64, 1;
	or.pred  	%p5, %p4, %p3;
	@%p5 bra 	$L__BB1_45;
	max.s32 	%r259, %r65, 0;
	setp.ge.s32 	%p6, %r65, %r64;
	@%p6 bra 	$L__BB1_45;
	add.s32 	%r3, %r259, 7;
	add.s32 	%r69, %r259, 13;
	add.s32 	%r4, %r259, 16;
	mul.lo.s32 	%r5, %r64, %r1;
	cvt.u64.u32 	%rd6, %r5;
	min.u32 	%r6, %r64, %r69;
	and.b32  	%r7, %r6, 15;
	setp.lt.u32 	%p7, %r6, 16;
	mov.b32 	%r245, 0;
	@%p7 bra 	$L__BB1_5;
	and.b32  	%r245, %r6, 2147483632;
	neg.s32 	%r243, %r245;
	mul.wide.u32 	%rd36, %r5, 4;
	add.s64 	%rd37, %rd36, %rd2;
	add.s64 	%rd110, %rd37, 32;
$L__BB1_4:
	.pragma "nounroll";
	mov.b32 	%r70, 2143289344;
	st.global.u32 	[%rd110+-32], %r70;
	st.global.u32 	[%rd110+-28], %r70;
	st.global.u32 	[%rd110+-24], %r70;
	st.global.u32 	[%rd110+-20], %r70;
	st.global.u32 	[%rd110+-16], %r70;
	st.global.u32 	[%rd110+-12], %r70;
	st.global.u32 	[%rd110+-8], %r70;
	st.global.u32 	[%rd110+-4], %r70;
	st.global.u32 	[%rd110], %r70;
	st.global.u32 	[%rd110+4], %r70;
	st.global.u32 	[%rd110+8], %r70;
	st.global.u32 	[%rd110+12], %r70;
	st.global.u32 	[%rd110+16], %r70;
	st.global.u32 	[%rd110+20], %r70;
	st.global.u32 	[%rd110+24], %r70;
	st.global.u32 	[%rd110+28], %r70;
	add.s32 	%r243, %r243, 16;
	add.s64 	%rd110, %rd110, 64;
	setp.ne.s32 	%p8, %r243, 0;
	@%p8 bra 	$L__BB1_4;
$L__BB1_5:
	setp.eq.s32 	%p9, %r7, 0;
	@%p9 bra 	$L__BB1_14;
	shl.b64 	%rd38, %rd6, 2;
	add.s64 	%rd10, %rd2, %rd38;
	and.b32  	%r13, %r6, 7;
	setp.lt.u32 	%p10, %r7, 8;
	@%p10 bra 	$L__BB1_8;
	mul.wide.u32 	%rd39, %r245, 4;
	add.s64 	%rd40, %rd10, %rd39;
	mov.b32 	%r71, 2143289344;
	st.global.u32 	[%rd40], %r71;
	st.global.u32 	[%rd40+4], %r71;
	st.global.u32 	[%rd40+8], %r71;
	st.global.u32 	[%rd40+12], %r71;
	st.global.u32 	[%rd40+16], %r71;
	st.global.u32 	[%rd40+20], %r71;
	st.global.u32 	[%rd40+24], %r71;
	st.global.u32 	[%rd40+28], %r71;
	add.s32 	%r245, %r245, 8;
$L__BB1_8:
	setp.eq.s32 	%p11, %r13, 0;
	@%p11 bra 	$L__BB1_14;
	and.b32  	%r16, %r6, 3;
	setp.lt.u32 	%p12, %r13, 4;
	@%p12 bra 	$L__BB1_11;
	mul.wide.u32 	%rd41, %r245, 4;
	add.s64 	%rd42, %rd10, %rd41;
	mov.b32 	%r72, 2143289344;
	st.global.u32 	[%rd42], %r72;
	st.global.u32 	[%rd42+4], %r72;
	st.global.u32 	[%rd42+8], %r72;
	st.global.u32 	[%rd42+12], %r72;
	add.s32 	%r245, %r245, 4;
$L__BB1_11:
	setp.eq.s32 	%p13, %r16, 0;
	@%p13 bra 	$L__BB1_14;
	mul.wide.u32 	%rd43, %r245, 4;
	mul.wide.u32 	%rd44, %r5, 4;
	add.s64 	%rd45, %rd43, %rd44;
	add.s64 	%rd111, %rd2, %rd45;
	neg.s32 	%r247, %r16;
$L__BB1_13:
	.pragma "nounroll";
	mov.b32 	%r73, 2143289344;
	st.global.u32 	[%rd111], %r73;
	add.s64 	%rd111, %rd111, 4;
	add.s32 	%r247, %r247, 1;
	setp.ne.s32 	%p14, %r247, 0;
	@%p14 bra 	$L__BB1_13;
$L__BB1_14:
	min.s32 	%r75, %r64, %r4;
	max.s32 	%r22, %r75, 1;
	and.b32  	%r23, %r22, 15;
	setp.lt.s32 	%p15, %r75, 16;
	mov.b32 	%r250, 0;
	@%p15 bra 	$L__BB1_17;
	and.b32  	%r250, %r22, 2147483632;
	neg.s32 	%r248, %r250;
	mul.wide.u32 	%rd46, %r5, 4;
	add.s64 	%rd47, %rd46, %rd1;
	add.s64 	%rd112, %rd47, 32;
$L__BB1_16:
	.pragma "nounroll";
	mov.b32 	%r76, 2143289344;
	st.global.u32 	[%rd112+-32], %r76;
	st.global.u32 	[%rd112+-28], %r76;
	st.global.u32 	[%rd112+-24], %r76;
	st.global.u32 	[%rd112+-20], %r76;
	st.global.u32 	[%rd112+-16], %r76;
	st.global.u32 	[%rd112+-12], %r76;
	st.global.u32 	[%rd112+-8], %r76;
	st.global.u32 	[%rd112+-4], %r76;
	st.global.u32 	[%rd112], %r76;
	st.global.u32 	[%rd112+4], %r76;
	st.global.u32 	[%rd112+8], %r76;
	st.global.u32 	[%rd112+12], %r76;
	st.global.u32 	[%rd112+16], %r76;
	st.global.u32 	[%rd112+20], %r76;
	st.global.u32 	[%rd112+24], %r76;
	st.global.u32 	[%rd112+28], %r76;
	add.s32 	%r248, %r248, 16;
	add.s64 	%rd112, %rd112, 64;
	setp.ne.s32 	%p16, %r248, 0;
	@%p16 bra 	$L__BB1_16;
$L__BB1_17:
	setp.eq.s32 	%p17, %r23, 0;
	@%p17 bra 	$L__BB1_26;
	shl.b64 	%rd48, %rd6, 2;
	add.s64 	%rd17, %rd1, %rd48;
	and.b32  	%r29, %r22, 7;
	setp.lt.u32 	%p18, %r23, 8;
	@%p18 bra 	$L__BB1_20;
	mul.wide.u32 	%rd49, %r250, 4;
	add.s64 	%rd50, %rd17, %rd49;
	mov.b32 	%r77, 2143289344;
	st.global.u32 	[%rd50], %r77;
	st.global.u32 	[%rd50+4], %r77;
	st.global.u32 	[%rd50+8], %r77;
	st.global.u32 	[%rd50+12], %r77;
	st.global.u32 	[%rd50+16], %r77;
	st.global.u32 	[%rd50+20], %r77;
	st.global.u32 	[%rd50+24], %r77;
	st.global.u32 	[%rd50+28], %r77;
	add.s32 	%r250, %r250, 8;
$L__BB1_20:
	setp.eq.s32 	%p19, %r29, 0;
	@%p19 bra 	$L__BB1_26;
	and.b32  	%r32, %r22, 3;
	setp.lt.u32 	%p20, %r29, 4;
	@%p20 bra 	$L__BB1_23;
	mul.wide.u32 	%rd51, %r250, 4;
	add.s64 	%rd52, %rd17, %rd51;
	mov.b32 	%r78, 2143289344;
	st.global.u32 	[%rd52], %r78;
	st.global.u32 	[%rd52+4], %r78;
	st.global.u32 	[%rd52+8], %r78;
	st.global.u32 	[%rd52+12], %r78;
	add.s32 	%r250, %r250, 4;
$L__BB1_23:
	setp.eq.s32 	%p21, %r32, 0;
	@%p21 bra 	$L__BB1_26;
	mul.wide.u32 	%rd53, %r250, 4;
	mul.wide.u32 	%rd54, %r5, 4;
	add.s64 	%rd55, %rd53, %rd54;
	add.s64 	%rd113, %rd1, %rd55;
	neg.s32 	%r252, %r32;
$L__BB1_25:
	.pragma "nounroll";
	mov.b32 	%r79, 2143289344;
	st.global.u32 	[%rd113], %r79;
	add.s64 	%rd113, %rd113, 4;
	add.s32 	%r252, %r252, 1;
	setp.ne.s32 	%p22, %r252, 0;
	@%p22 bra 	$L__BB1_25;
$L__BB1_26:
	setp.ge.u32 	%p23, %r3, %r64;
	@%p23 bra 	$L__BB1_45;
	mov.b32 	%r254, 0;
	st.local.u32 	[%rd3], %r254;
	st.local.u32 	[%rd3+4], %r254;
	st.local.u32 	[%rd3+8], %r254;
	st.local.u32 	[%rd3+12], %r254;
	st.local.u32 	[%rd3+16], %r254;
	st.local.u32 	[%rd3+20], %r254;
	st.local.u32 	[%rd3+24], %r254;
	st.local.u32 	[%rd3+28], %r254;
	st.local.u32 	[%rd3+32], %r254;
	st.local.u32 	[%rd3+36], %r254;
	st.local.u32 	[%rd3+44], %r254;
	st.local.u32 	[%rd3+40], %r254;
	st.local.u32 	[%rd3+52], %r254;
	st.local.u32 	[%rd3+48], %r254;
	st.local.u32 	[%rd4], %r254;
	st.local.u32 	[%rd4+4], %r254;
	st.local.u32 	[%rd4+8], %r254;
	st.local.u32 	[%rd4+12], %r254;
	st.local.u32 	[%rd4+16], %r254;
	st.local.u32 	[%rd4+20], %r254;
	st.local.u32 	[%rd4+24], %r254;
	st.local.u32 	[%rd4+28], %r254;
	st.local.u32 	[%rd4+32], %r254;
	st.local.u32 	[%rd4+36], %r254;
	st.local.u32 	[%rd4+44], %r254;
	st.local.u32 	[%rd4+40], %r254;
	st.local.u32 	[%rd4+52], %r254;
	st.local.u32 	[%rd4+48], %r254;
	st.local.u32 	[%rd5], %r254;
	st.local.u32 	[%rd5+4], %r254;
	st.local.u32 	[%rd5+8], %r254;
	st.local.u32 	[%rd5+12], %r254;
	st.local.u32 	[%rd5+16], %r254;
	st.local.u32 	[%rd5+20], %r254;
	st.local.u32 	[%rd5+24], %r254;
	st.local.u32 	[%rd5+28], %r254;
	st.local.u32 	[%rd5+32], %r254;
	st.local.u32 	[%rd5+36], %r254;
	st.local.u32 	[%rd5+40], %r254;
	st.local.u32 	[%rd5+56], %r254;
	st.local.u32 	[%rd5+52], %r254;
	st.local.u32 	[%rd5+48], %r254;
	st.local.u32 	[%rd5+44], %r254;
	st.local.u32 	[%rd5+72], %r254;
	st.local.u32 	[%rd5+68], %r254;
	st.local.u32 	[%rd5+64], %r254;
	st.local.u32 	[%rd5+60], %r254;
	sub.s32 	%r253, %r259, %r64;
	mul.wide.u32 	%rd56, %r259, 4;
	cvta.to.global.u64 	%rd57, %rd30;
	add.s64 	%rd116, %rd57, %rd56;
	mul.wide.u32 	%rd58, %r5, 4;
	add.s64 	%rd59, %rd56, %rd58;
	add.s64 	%rd115, %rd1, %rd59;
	add.s64 	%rd114, %rd2, %rd59;
	mov.f32 	%f406, 0f00000000;
	mov.u32 	%r262, %r254;
	mov.u32 	%r256, %r254;
	mov.u32 	%r264, %r254;
	mov.u32 	%r258, %r254;
$L__BB1_28:
	ld.local.u32 	%r46, [%rd3+32];
	setp.lt.s32 	%p24, %r46, 7;
	mov.f32 	%f23, 0f3D124925;
	mul.rn.f32 	%f24, %f406, %f23;
	selp.f32 	%f2, 0f7FC00000, %f24, %p24;
	setp.lt.u32 	%p25, %r259, %r3;
	@%p25 bra 	$L__BB1_40;
	setp.gt.s32 	%p26, %r258, 6;
	@%p26 bra 	$L__BB1_31;
	mul.wide.s32 	%rd76, %r264, 4;
	add.s64 	%rd77, %rd4, %rd76;
	st.local.f32 	[%rd77], %f2;
	ld.local.u32 	%r141, [%rd4+28];
	add.s32 	%r142, %r141, 1;
	setp.eq.s32 	%p29, %r142, 7;
	selp.b32 	%r264, 0, %r142, %p29;
	st.local.u32 	[%rd4+28], %r264;
	ld.local.u32 	%r143, [%rd4+32];
	add.s32 	%r144, %r143, 1;
	st.local.u32 	[%rd4+32], %r144;
	ld.local.f32 	%f121, [%rd4+40];
	ld.local.f32 	%f122, [%rd4+44];
	sub.rn.f32 	%f123, %f2, %f122;
	add.rn.f32 	%f124, %f121, %f123;
	sub.rn.f32 	%f125, %f124, %f121;
	sub.rn.f32 	%f126, %f125, %f123;
	st.local.f32 	[%rd4+44], %f126;
	st.local.f32 	[%rd4+40], %f124;
	cvt.rn.f32.s32 	%f127, %r144;
	mul.rn.f32 	%f128, %f127, %f2;
	ld.local.f32 	%f129, [%rd4+48];
	ld.local.f32 	%f130, [%rd4+52];
	sub.rn.f32 	%f131, %f128, %f130;
	add.rn.f32 	%f403, %f129, %f131;
	sub.rn.f32 	%f132, %f403, %f129;
	sub.rn.f32 	%f133, %f132, %f131;
	st.local.f32 	[%rd4+52], %f133;
	st.local.f32 	[%rd4+48], %f403;
	bra.uni 	$L__BB1_33;
$L__BB1_31:
	mul.wide.s32 	%rd60, %r264, 4;
	add.s64 	%rd61, %rd4, %rd60;
	ld.local.f32 	%f25, [%rd61];
	st.local.f32 	[%rd61], %f2;
	ld.local.u32 	%r81, [%rd4+28];
	add.s32 	%r82, %r81, 1;
	setp.eq.s32 	%p27, %r82, 7;
	selp.b32 	%r264, 0, %r82, %p27;
	st.local.u32 	[%rd4+28], %r264;
	ld.local.f32 	%f26, [%rd4+40];
	neg.f32 	%f27, %f26;
	fma.rn.f32 	%f28, %f2, 0f40E00000, %f27;
	ld.local.f32 	%f29, [%rd4+48];
	ld.local.f32 	%f30, [%rd4+52];
	sub.rn.f32 	%f31, %f28, %f30;
	add.rn.f32 	%f403, %f29, %f31;
	sub.rn.f32 	%f32, %f403, %f29;
	sub.rn.f32 	%f33, %f32, %f31;
	st.local.f32 	[%rd4+52], %f33;
	st.local.f32 	[%rd4+48], %f403;
	ld.local.f32 	%f34, [%rd4+44];
	sub.rn.f32 	%f35, %f2, %f34;
	add.rn.f32 	%f36, %f26, %f35;
	sub.rn.f32 	%f37, %f36, %f26;
	sub.rn.f32 	%f38, %f37, %f35;
	neg.f32 	%f39, %f25;
	sub.rn.f32 	%f40, %f39, %f38;
	add.rn.f32 	%f41, %f36, %f40;
	sub.rn.f32 	%f42, %f41, %f36;
	sub.rn.f32 	%f43, %f42, %f40;
	st.local.f32 	[%rd4+44], %f43;
	st.local.f32 	[%rd4+40], %f41;
	ld.local.u32 	%r83, [%rd4+36];
	add.s32 	%r84, %r83, 1;
	st.local.u32 	[%rd4+36], %r84;
	and.b32  	%r85, %r84, 1023;
	setp.ne.s32 	%p28, %r85, 0;
	@%p28 bra 	$L__BB1_33;
	mul.hi.s32 	%r86, %r264, -1840700269;
	add.s32 	%r87, %r86, %r264;
	shr.u32 	%r88, %r87, 31;
	shr.s32 	%r89, %r87, 2;
	add.s32 	%r90, %r89, %r88;
	mul.lo.s32 	%r91, %r90, 7;
	sub.s32 	%r92, %r264, %r91;
	mul.wide.s32 	%rd62, %r92, 4;
	add.s64 	%rd63, %rd4, %rd62;
	ld.local.f32 	%f44, [%rd63];
	mov.f32 	%f45, 0f00000000;
	sub.rn.f32 	%f46, %f44, %f45;
	add.rn.f32 	%f47, %f45, %f46;
	sub.rn.f32 	%f48, %f47, %f45;
	sub.rn.f32 	%f49, %f48, %f46;
	mov.f32 	%f50, 0f3F800000;
	mul.rn.f32 	%f51, %f50, %f44;
	sub.rn.f32 	%f52, %f51, %f45;
	add.rn.f32 	%f53, %f45, %f52;
	sub.rn.f32 	%f54, %f53, %f45;
	sub.rn.f32 	%f55, %f54, %f52;
	add.s32 	%r93, %r264, 1;
	mul.hi.s32 	%r94, %r93, -1840700269;
	add.s32 	%r95, %r94, %r93;
	shr.u32 	%r96, %r95, 31;
	shr.s32 	%r97, %r95, 2;
	add.s32 	%r98, %r97, %r96;
	mul.lo.s32 	%r99, %r98, 7;
	sub.s32 	%r100, %r93, %r99;
	mul.wide.s32 	%rd64, %r100, 4;
	add.s64 	%rd65, %rd4, %rd64;
	ld.local.f32 	%f56, [%rd65];
	sub.rn.f32 	%f57, %f56, %f49;
	add.rn.f32 	%f58, %f47, %f57;
	sub.rn.f32 	%f59, %f58, %f47;
	sub.rn.f32 	%f60, %f59, %f57;
	mov.f32 	%f61, 0f40000000;
	mul.rn.f32 	%f62, %f61, %f56;
	sub.rn.f32 	%f63, %f62, %f55;
	add.rn.f32 	%f64, %f53, %f63;
	sub.rn.f32 	%f65, %f64, %f53;
	sub.rn.f32 	%f66, %f65, %f63;
	add.s32 	%r101, %r264, 2;
	mul.hi.s32 	%r102, %r101, -1840700269;
	add.s32 	%r103, %r102, %r101;
	shr.u32 	%r104, %r103, 31;
	shr.s32 	%r105, %r103, 2;
	add.s32 	%r106, %r105, %r104;
	mul.lo.s32 	%r107, %r106, 7;
	sub.s32 	%r108, %r101, %r107;
	mul.wide.s32 	%rd66, %r108, 4;
	add.s64 	%rd67, %rd4, %rd66;
	ld.local.f32 	%f67, [%rd67];
	sub.rn.f32 	%f68, %f67, %f60;
	add.rn.f32 	%f69, %f58, %f68;
	sub.rn.f32 	%f70, %f69, %f58;
	sub.rn.f32 	%f71, %f70, %f68;
	mov.f32 	%f72, 0f40400000;
	mul.rn.f32 	%f73, %f72, %f67;
	sub.rn.f32 	%f74, %f73, %f66;
	add.rn.f32 	%f75, %f64, %f74;
	sub.rn.f32 	%f76, %f75, %f64;
	sub.rn.f32 	%f77, %f76, %f74;
	add.s32 	%r109, %r264, 3;
	mul.hi.s32 	%r110, %r109, -1840700269;
	add.s32 	%r111, %r110, %r109;
	shr.u32 	%r112, %r111, 31;
	shr.s32 	%r113, %r111, 2;
	add.s32 	%r114, %r113, %r112;
	mul.lo.s32 	%r115, %r114, 7;
	sub.s32 	%r116, %r109, %r115;
	mul.wide.s32 	%rd68, %r116, 4;
	add.s64 	%rd69, %rd4, %rd68;
	ld.local.f32 	%f78, [%rd69];
	sub.rn.f32 	%f79, %f78, %f71;
	add.rn.f32 	%f80, %f69, %f79;
	sub.rn.f32 	%f81, %f80, %f69;
	sub.rn.f32 	%f82, %f81, %f79;
	mov.f32 	%f83, 0f40800000;
	mul.rn.f32 	%f84, %f83, %f78;
	sub.rn.f32 	%f85, %f84, %f77;
	add.rn.f32 	%f86, %f75, %f85;
	sub.rn.f32 	%f87, %f86, %f75;
	sub.rn.f32 	%f88, %f87, %f85;
	add.s32 	%r117, %r264, 4;
	mul.hi.s32 	%r118, %r117, -1840700269;
	add.s32 	%r119, %r118, %r117;
	shr.u32 	%r120, %r119, 31;
	shr.s32 	%r121, %r119, 2;
	add.s32 	%r122, %r121, %r120;
	mul.lo.s32 	%r123, %r122, 7;
	sub.s32 	%r124, %r117, %r123;
	mul.wide.s32 	%rd70, %r124, 4;
	add.s64 	%rd71, %rd4, %rd70;
	ld.local.f32 	%f89, [%rd71];
	sub.rn.f32 	%f90, %f89, %f82;
	add.rn.f32 	%f91, %f80, %f90;
	sub.rn.f32 	%f92, %f91, %f80;
	sub.rn.f32 	%f93, %f92, %f90;
	mov.f32 	%f94, 0f40A00000;
	mul.rn.f32 	%f95, %f94, %f89;
	sub.rn.f32 	%f96, %f95, %f88;
	add.rn.f32 	%f97, %f86, %f96;
	sub.rn.f32 	%f98, %f97, %f86;
	sub.rn.f32 	%f99, %f98, %f96;
	add.s32 	%r125, %r264, 5;
	mul.hi.s32 	%r126, %r125, -1840700269;
	add.s32 	%r127, %r126, %r125;
	shr.u32 	%r128, %r127, 31;
	shr.s32 	%r129, %r127, 2;
	add.s32 	%r130, %r129, %r128;
	mul.lo.s32 	%r131, %r130, 7;
	sub.s32 	%r132, %r125, %r131;
	mul.wide.s32 	%rd72, %r132, 4;
	add.s64 	%rd73, %rd4, %rd72;
	ld.local.f32 	%f100, [%rd73];
	sub.rn.f32 	%f101, %f100, %f93;
	add.rn.f32 	%f102, %f91, %f101;
	sub.rn.f32 	%f103, %f102, %f91;
	sub.rn.f32 	%f104, %f103, %f101;
	mov.f32 	%f105, 0f40C00000;
	mul.rn.f32 	%f106, %f105, %f100;
	sub.rn.f32 	%f107, %f106, %f99;
	add.rn.f32 	%f108, %f97, %f107;
	sub.rn.f32 	%f109, %f108, %f97;
	sub.rn.f32 	%f110, %f109, %f107;
	add.s32 	%r133, %r264, 6;
	mul.hi.s32 	%r134, %r133, -1840700269;
	add.s32 	%r135, %r134, %r133;
	shr.u32 	%r136, %r135, 31;
	shr.s32 	%r137, %r135, 2;
	add.s32 	%r138, %r137, %r136;
	mul.lo.s32 	%r139, %r138, 7;
	sub.s32 	%r140, %r133, %r139;
	mul.wide.s32 	%rd74, %r140, 4;
	add.s64 	%rd75, %rd4, %rd74;
	ld.local.f32 	%f111, [%rd75];
	sub.rn.f32 	%f112, %f111, %f104;
	add.rn.f32 	%f113, %f102, %f112;
	sub.rn.f32 	%f114, %f113, %f102;
	sub.rn.f32 	%f115, %f114, %f112;
	mov.f32 	%f116, 0f40E00000;
	mul.rn.f32 	%f117, %f116, %f111;
	sub.rn.f32 	%f118, %f117, %f110;
	add.rn.f32 	%f403, %f108, %f118;
	sub.rn.f32 	%f119, %f403, %f108;
	sub.rn.f32 	%f120, %f119, %f118;
	st.local.f32 	[%rd4+40], %f113;
	st.local.f32 	[%rd4+44], %f115;
	st.local.f32 	[%rd4+48], %f403;
	st.local.f32 	[%rd4+52], %f120;
$L__BB1_33:
	ld.local.u32 	%r258, [%rd4+32];
	setp.lt.s32 	%p30, %r258, 7;
	@%p30 bra 	$L__BB1_40;
	mov.f32 	%f134, 0f3D124925;
	mul.rn.f32 	%f135, %f403, %f134;
	setp.lt.s32 	%p31, %r264, 1;
	selp.b32 	%r145, 6, -1, %p31;
	add.s32 	%r146, %r145, %r264;
	mul.wide.s32 	%rd78, %r146, 4;
	add.s64 	%rd79, %rd4, %rd78;
	ld.local.f32 	%f136, [%rd79];
	add.rn.f32 	%f137, %f136, %f136;
	neg.f32 	%f138, %f135;
	add.rn.f32 	%f7, %f137, %f138;
	sub.rn.f32 	%f139, %f7, %f137;
	sub.rn.f32 	%f140, %f7, %f139;
	sub.rn.f32 	%f141, %f137, %f140;
	sub.rn.f32 	%f142, %f138, %f139;
	add.rn.f32 	%f8, %f141, %f142;
	add.rn.f32 	%f143, %f7, %f8;
	st.global.f32 	[%rd114], %f143;
	setp.gt.s32 	%p32, %r256, 3;
	@%p32 bra 	$L__BB1_36;
	mul.wide.s32 	%rd90, %r262, 8;
	add.s64 	%rd91, %rd5, %rd90;
	st.local.f32 	[%rd91], %f7;
	st.local.f32 	[%rd91+4], %f8;
	ld.local.u32 	%r175, [%rd5+32];
	add.s32 	%r176, %r175, 1;
	setp.eq.s32 	%p35, %r176, 4;
	selp.b32 	%r262, 0, %r176, %p35;
	st.local.u32 	[%rd5+32], %r262;
	ld.local.u32 	%r177, [%rd5+36];
	add.s32 	%r178, %r177, 1;
	st.local.u32 	[%rd5+36], %r178;
	ld.local.f32 	%f265, [%rd5+44];
	ld.local.f32 	%f266, [%rd5+48];
	sub.rn.f32 	%f267, %f7, %f266;
	add.rn.f32 	%f268, %f265, %f267;
	sub.rn.f32 	%f269, %f268, %f265;
	sub.rn.f32 	%f270, %f269, %f267;
	st.local.f32 	[%rd5+48], %f270;
	st.local.f32 	[%rd5+44], %f268;
	cvt.rn.f32.s32 	%f271, %r178;
	mul.rn.f32 	%f272, %f271, %f7;
	ld.local.f32 	%f273, [%rd5+52];
	ld.local.f32 	%f274, [%rd5+56];
	sub.rn.f32 	%f275, %f272, %f274;
	add.rn.f32 	%f405, %f273, %f275;
	sub.rn.f32 	%f276, %f405, %f273;
	sub.rn.f32 	%f277, %f276, %f275;
	st.local.f32 	[%rd5+56], %f277;
	st.local.f32 	[%rd5+52], %f405;
	ld.local.f32 	%f278, [%rd5+60];
	ld.local.f32 	%f279, [%rd5+64];
	sub.rn.f32 	%f280, %f8, %f279;
	add.rn.f32 	%f281, %f278, %f280;
	sub.rn.f32 	%f282, %f281, %f278;
	sub.rn.f32 	%f283, %f282, %f280;
	st.local.f32 	[%rd5+64], %f283;
	st.local.f32 	[%rd5+60], %f281;
	mul.rn.f32 	%f284, %f271, %f8;
	ld.local.f32 	%f285, [%rd5+68];
	ld.local.f32 	%f286, [%rd5+72];
	sub.rn.f32 	%f287, %f284, %f286;
	add.rn.f32 	%f404, %f285, %f287;
	sub.rn.f32 	%f288, %f404, %f285;
	sub.rn.f32 	%f289, %f288, %f287;
	st.local.f32 	[%rd5+72], %f289;
	st.local.f32 	[%rd5+68], %f404;
	bra.uni 	$L__BB1_38;
$L__BB1_36:
	mul.wide.s32 	%rd80, %r262, 8;
	add.s64 	%rd81, %rd5, %rd80;
	ld.local.f32 	%f144, [%rd81];
	ld.local.f32 	%f145, [%rd81+4];
	st.local.f32 	[%rd81], %f7;
	st.local.f32 	[%rd81+4], %f8;
	ld.local.u32 	%r147, [%rd5+32];
	add.s32 	%r148, %r147, 1;
	setp.eq.s32 	%p33, %r148, 4;
	selp.b32 	%r262, 0, %r148, %p33;
	st.local.u32 	[%rd5+32], %r262;
	ld.local.f32 	%f146, [%rd5+44];
	ld.local.f32 	%f147, [%rd5+60];
	neg.f32 	%f148, %f146;
	fma.rn.f32 	%f149, %f7, 0f40800000, %f148;
	ld.local.f32 	%f150, [%rd5+52];
	ld.local.f32 	%f151, [%rd5+56];
	sub.rn.f32 	%f152, %f149, %f151;
	add.rn.f32 	%f405, %f150, %f152;
	sub.rn.f32 	%f153, %f405, %f150;
	sub.rn.f32 	%f154, %f153, %f152;
	st.local.f32 	[%rd5+56], %f154;
	st.local.f32 	[%rd5+52], %f405;
	ld.local.f32 	%f155, [%rd5+48];
	sub.rn.f32 	%f156, %f7, %f155;
	add.rn.f32 	%f157, %f146, %f156;
	sub.rn.f32 	%f158, %f157, %f146;
	sub.rn.f32 	%f159, %f158, %f156;
	neg.f32 	%f160, %f144;
	sub.rn.f32 	%f161, %f160, %f159;
	add.rn.f32 	%f162, %f157, %f161;
	sub.rn.f32 	%f163, %f162, %f157;
	sub.rn.f32 	%f164, %f163, %f161;
	st.local.f32 	[%rd5+48], %f164;
	st.local.f32 	[%rd5+44], %f162;
	neg.f32 	%f165, %f147;
	fma.rn.f32 	%f166, %f8, 0f40800000, %f165;
	ld.local.f32 	%f167, [%rd5+68];
	ld.local.f32 	%f168, [%rd5+72];
	sub.rn.f32 	%f169, %f166, %f168;
	add.rn.f32 	%f404, %f167, %f169;
	sub.rn.f32 	%f170, %f404, %f167;
	sub.rn.f32 	%f171, %f170, %f169;
	st.local.f32 	[%rd5+72], %f171;
	st.local.f32 	[%rd5+68], %f404;
	ld.local.f32 	%f172, [%rd5+64];
	sub.rn.f32 	%f173, %f8, %f172;
	add.rn.f32 	%f174, %f147, %f173;
	sub.rn.f32 	%f175, %f174, %f147;
	sub.rn.f32 	%f176, %f175, %f173;
	neg.f32 	%f177, %f145;
	sub.rn.f32 	%f178, %f177, %f176;
	add.rn.f32 	%f179, %f174, %f178;
	sub.rn.f32 	%f180, %f179, %f174;
	sub.rn.f32 	%f181, %f180, %f178;
	st.local.f32 	[%rd5+64], %f181;
	st.local.f32 	[%rd5+60], %f179;
	ld.local.u32 	%r149, [%rd5+40];
	add.s32 	%r150, %r149, 1;
	st.local.u32 	[%rd5+40], %r150;
	and.b32  	%r151, %r150, 1023;
	setp.ne.s32 	%p34, %r151, 0;
	@%p34 bra 	$L__BB1_38;
	shr.s32 	%r152, %r262, 31;
	shr.u32 	%r153, %r152, 30;
	add.s32 	%r154, %r262, %r153;
	and.b32  	%r155, %r154, -4;
	sub.s32 	%r156, %r262, %r155;
	mul.wide.s32 	%rd82, %r156, 8;
	add.s64 	%rd83, %rd5, %rd82;
	ld.local.f32 	%f182, [%rd83];
	ld.local.f32 	%f183, [%rd83+4];
	mov.f32 	%f184, 0f00000000;
	sub.rn.f32 	%f185, %f182, %f184;
	add.rn.f32 	%f186, %f184, %f185;
	sub.rn.f32 	%f187, %f186, %f184;
	sub.rn.f32 	%f188, %f187, %f185;
	mov.f32 	%f189, 0f3F800000;
	mul.rn.f32 	%f190, %f189, %f182;
	sub.rn.f32 	%f191, %f190, %f184;
	add.rn.f32 	%f192, %f184, %f191;
	sub.rn.f32 	%f193, %f192, %f184;
	sub.rn.f32 	%f194, %f193, %f191;
	sub.rn.f32 	%f195, %f183, %f184;
	add.rn.f32 	%f196, %f184, %f195;
	sub.rn.f32 	%f197, %f196, %f184;
	sub.rn.f32 	%f198, %f197, %f195;
	mul.rn.f32 	%f199, %f189, %f183;
	sub.rn.f32 	%f200, %f199, %f184;
	add.rn.f32 	%f201, %f184, %f200;
	sub.rn.f32 	%f202, %f201, %f184;
	sub.rn.f32 	%f203, %f202, %f200;
	add.s32 	%r157, %r262, 1;
	shr.s32 	%r158, %r157, 31;
	shr.u32 	%r159, %r158, 30;
	add.s32 	%r160, %r157, %r159;
	and.b32  	%r161, %r160, -4;
	sub.s32 	%r162, %r157, %r161;
	mul.wide.s32 	%rd84, %r162, 8;
	add.s64 	%rd85, %rd5, %rd84;
	ld.local.f32 	%f204, [%rd85];
	ld.local.f32 	%f205, [%rd85+4];
	sub.rn.f32 	%f206, %f204, %f188;
	add.rn.f32 	%f207, %f186, %f206;
	sub.rn.f32 	%f208, %f207, %f186;
	sub.rn.f32 	%f209, %f208, %f206;
	mov.f32 	%f210, 0f40000000;
	mul.rn.f32 	%f211, %f210, %f204;
	sub.rn.f32 	%f212, %f211, %f194;
	add.rn.f32 	%f213, %f192, %f212;
	sub.rn.f32 	%f214, %f213, %f192;
	sub.rn.f32 	%f215, %f214, %f212;
	sub.rn.f32 	%f216, %f205, %f198;
	add.rn.f32 	%f217, %f196, %f216;
	sub.rn.f32 	%f218, %f217, %f196;
	sub.rn.f32 	%f219, %f218, %f216;
	mul.rn.f32 	%f220, %f210, %f205;
	sub.rn.f32 	%f221, %f220, %f203;
	add.rn.f32 	%f222, %f201, %f221;
	sub.rn.f32 	%f223, %f222, %f201;
	sub.rn.f32 	%f224, %f223, %f221;
	add.s32 	%r163, %r262, 2;
	shr.s32 	%r164, %r163, 31;
	shr.u32 	%r165, %r164, 30;
	add.s32 	%r166, %r163, %r165;
	and.b32  	%r167, %r166, -4;
	sub.s32 	%r168, %r163, %r167;
	mul.wide.s32 	%rd86, %r168, 8;
	add.s64 	%rd87, %rd5, %rd86;
	ld.local.f32 	%f225, [%rd87];
	ld.local.f32 	%f226, [%rd87+4];
	sub.rn.f32 	%f227, %f225, %f209;
	add.rn.f32 	%f228, %f207, %f227;
	sub.rn.f32 	%f229, %f228, %f207;
	sub.rn.f32 	%f230, %f229, %f227;
	mov.f32 	%f231, 0f40400000;
	mul.rn.f32 	%f232, %f231, %f225;
	sub.rn.f32 	%f233, %f232, %f215;
	add.rn.f32 	%f234, %f213, %f233;
	sub.rn.f32 	%f235, %f234, %f213;
	sub.rn.f32 	%f236, %f235, %f233;
	sub.rn.f32 	%f237, %f226, %f219;
	add.rn.f32 	%f238, %f217, %f237;
	sub.rn.f32 	%f239, %f238, %f217;
	sub.rn.f32 	%f240, %f239, %f237;
	mul.rn.f32 	%f241, %f231, %f226;
	sub.rn.f32 	%f242, %f241, %f224;
	add.rn.f32 	%f243, %f222, %f242;
	sub.rn.f32 	%f244, %f243, %f222;
	sub.rn.f32 	%f245, %f244, %f242;
	add.s32 	%r169, %r262, 3;
	shr.s32 	%r170, %r169, 31;
	shr.u32 	%r171, %r170, 30;
	add.s32 	%r172, %r169, %r171;
	and.b32  	%r173, %r172, -4;
	sub.s32 	%r174, %r169, %r173;
	mul.wide.s32 	%rd88, %r174, 8;
	add.s64 	%rd89, %rd5, %rd88;
	ld.local.f32 	%f246, [%rd89];
	ld.local.f32 	%f247, [%rd89+4];
	sub.rn.f32 	%f248, %f246, %f230;
	add.rn.f32 	%f249, %f228, %f248;
	sub.rn.f32 	%f250, %f249, %f228;
	sub.rn.f32 	%f251, %f250, %f248;
	mov.f32 	%f252, 0f40800000;
	mul.rn.f32 	%f253, %f252, %f246;
	sub.rn.f32 	%f254, %f253, %f236;
	add.rn.f32 	%f405, %f234, %f254;
	sub.rn.f32 	%f255, %f405, %f234;
	sub.rn.f32 	%f256, %f255, %f254;
	sub.rn.f32 	%f257, %f247, %f240;
	add.rn.f32 	%f258, %f238, %f257;
	sub.rn.f32 	%f259, %f258, %f238;
	sub.rn.f32 	%f260, %f259, %f257;
	mul.rn.f32 	%f261, %f252, %f247;
	sub.rn.f32 	%f262, %f261, %f245;
	add.rn.f32 	%f404, %f243, %f262;
	sub.rn.f32 	%f263, %f404, %f243;
	sub.rn.f32 	%f264, %f263, %f262;
	st.local.f32 	[%rd5+44], %f249;
	st.local.f32 	[%rd5+48], %f251;
	st.local.f32 	[%rd5+52], %f405;
	st.local.f32 	[%rd5+56], %f256;
	st.local.f32 	[%rd5+60], %f258;
	st.local.f32 	[%rd5+64], %f260;
	st.local.f32 	[%rd5+68], %f404;
	st.local.f32 	[%rd5+72], %f264;
$L__BB1_38:
	ld.local.u32 	%r256, [%rd5+36];
	setp.lt.s32 	%p36, %r256, 4;
	setp.lt.u32 	%p37, %r259, %r4;
	or.pred  	%p38, %p36, %p37;
	@%p38 bra 	$L__BB1_40;
	add.rn.f32 	%f290, %f405, %f404;
	mov.f32 	%f291, 0f3DCCCCCD;
	mul.rn.f32 	%f292, %f290, %f291;
	st.global.f32 	[%rd115], %f292;
$L__BB1_40:
	setp.gt.s32 	%p39, %r46, 6;
	ld.global.nc.f32 	%f17, [%rd116];
	@%p39 bra 	$L__BB1_42;
	mul.wide.s32 	%rd108, %r254, 4;
	add.s64 	%rd109, %rd3, %rd108;
	st.local.f32 	[%rd109], %f17;
	ld.local.u32 	%r239, [%rd3+28];
	add.s32 	%r240, %r239, 1;
	setp.eq.s32 	%p42, %r240, 7;
	selp.b32 	%r254, 0, %r240, %p42;
	st.local.u32 	[%rd3+28], %r254;
	ld.local.u32 	%r241, [%rd3+32];
	add.s32 	%r242, %r241, 1;
	st.local.u32 	[%rd3+32], %r242;
	ld.local.f32 	%f389, [%rd3+40];
	ld.local.f32 	%f390, [%rd3+44];
	sub.rn.f32 	%f391, %f17, %f390;
	add.rn.f32 	%f392, %f389, %f391;
	sub.rn.f32 	%f393, %f392, %f389;
	sub.rn.f32 	%f394, %f393, %f391;
	st.local.f32 	[%rd3+44], %f394;
	st.local.f32 	[%rd3+40], %f392;
	cvt.rn.f32.s32 	%f395, %r242;
	mul.rn.f32 	%f396, %f395, %f17;
	ld.local.f32 	%f397, [%rd3+48];
	ld.local.f32 	%f398, [%rd3+52];
	sub.rn.f32 	%f399, %f396, %f398;
	add.rn.f32 	%f406, %f397, %f399;
	sub.rn.f32 	%f400, %f406, %f397;
	sub.rn.f32 	%f401, %f400, %f399;
	st.local.f32 	[%rd3+52], %f401;
	st.local.f32 	[%rd3+48], %f406;
	bra.uni 	$L__BB1_44;
$L__BB1_42:
	mul.wide.s32 	%rd92, %r254, 4;
	add.s64 	%rd93, %rd3, %rd92;
	ld.local.f32 	%f293, [%rd93];
	st.local.f32 	[%rd93], %f17;
	ld.local.u32 	%r179, [%rd3+28];
	add.s32 	%r180, %r179, 1;
	setp.eq.s32 	%p40, %r180, 7;
	selp.b32 	%r254, 0, %r180, %p40;
	st.local.u32 	[%rd3+28], %r254;
	ld.local.f32 	%f294, [%rd3+40];
	neg.f32 	%f295, %f294;
	fma.rn.f32 	%f296, %f17, 0f40E00000, %f295;
	ld.local.f32 	%f297, [%rd3+48];
	ld.local.f32 	%f298, [%rd3+52];
	sub.rn.f32 	%f299, %f296, %f298;
	add.rn.f32 	%f406, %f297, %f299;
	sub.rn.f32 	%f300, %f406, %f297;
	sub.rn.f32 	%f301, %f300, %f299;
	st.local.f32 	[%rd3+52], %f301;
	st.local.f32 	[%rd3+48], %f406;
	ld.local.f32 	%f302, [%rd3+44];
	sub.rn.f32 	%f303, %f17, %f302;
	add.rn.f32 	%f304, %f294, %f303;
	sub.rn.f32 	%f305, %f304, %f294;
	sub.rn.f32 	%f306, %f305, %f303;
	neg.f32 	%f307, %f293;
	sub.rn.f32 	%f308, %f307, %f306;
	add.rn.f32 	%f309, %f304, %f308;
	sub.rn.f32 	%f310, %f309, %f304;
	sub.rn.f32 	%f311, %f310, %f308;
	st.local.f32 	[%rd3+44], %f311;
	st.local.f32 	[%rd3+40], %f309;
	ld.local.u32 	%r181, [%rd3+36];
	add.s32 	%r182, %r181, 1;
	st.local.u32 	[%rd3+36], %r182;
	and.b32  	%r183, %r182, 1023;
	setp.ne.s32 	%p41, %r183, 0;
	@%p41 bra 	$L__BB1_44;
	mul.hi.s32 	%r184, %r254, -1840700269;
	add.s32 	%r185, %r184, %r254;
	shr.u32 	%r186, %r185, 31;
	shr.s32 	%r187, %r185, 2;
	add.s32 	%r188, %r187, %r186;
	mul.lo.s32 	%r189, %r188, 7;
	sub.s32 	%r190, %r254, %r189;
	mul.wide.s32 	%rd94, %r190, 4;
	add.s64 	%rd95, %rd3, %rd94;
	ld.local.f32 	%f312, [%rd95];
	mov.f32 	%f313, 0f00000000;
	sub.rn.f32 	%f314, %f312, %f313;
	add.rn.f32 	%f315, %f313, %f314;
	sub.rn.f32 	%f316, %f315, %f313;
	sub.rn.f32 	%f317, %f316, %f314;
	mov.f32 	%f318, 0f3F800000;
	mul.rn.f32 	%f319, %f318, %f312;
	sub.rn.f32 	%f320, %f319, %f313;
	add.rn.f32 	%f321, %f313, %f320;
	sub.rn.f32 	%f322, %f321, %f313;
	sub.rn.f32 	%f323, %f322, %f320;
	add.s32 	%r191, %r254, 1;
	mul.hi.s32 	%r192, %r191, -1840700269;
	add.s32 	%r193, %r192, %r191;
	shr.u32 	%r194, %r193, 31;
	shr.s32 	%r195, %r193, 2;
	add.s32 	%r196, %r195, %r194;
	mul.lo.s32 	%r197, %r196, 7;
	sub.s32 	%r198, %r191, %r197;
	mul.wide.s32 	%rd96, %r198, 4;
	add.s64 	%rd97, %rd3, %rd96;
	ld.local.f32 	%f324, [%rd97];
	sub.rn.f32 	%f325, %f324, %f317;
	add.rn.f32 	%f326, %f315, %f325;
	sub.rn.f32 	%f327, %f326, %f315;
	sub.rn.f32 	%f328, %f327, %f325;
	mov.f32 	%f329, 0f40000000;
	mul.rn.f32 	%f330, %f329, %f324;
	sub.rn.f32 	%f331, %f330, %f323;
	add.rn.f32 	%f332, %f321, %f331;
	sub.rn.f32 	%f333, %f332, %f321;
	sub.rn.f32 	%f334, %f333, %f331;
	add.s32 	%r199, %r254, 2;
	mul.hi.s32 	%r200, %r199, -1840700269;
	add.s32 	%r201, %r200, %r199;
	shr.u32 	%r202, %r201, 31;
	shr.s32 	%r203, %r201, 2;
	add.s32 	%r204, %r203, %r202;
	mul.lo.s32 	%r205, %r204, 7;
	sub.s32 	%r206, %r199, %r205;
	mul.wide.s32 	%rd98, %r206, 4;
	add.s64 	%rd99, %rd3, %rd98;
	ld.local.f32 	%f335, [%rd99];
	sub.rn.f32 	%f336, %f335, %f328;
	add.rn.f32 	%f337, %f326, %f336;
	sub.rn.f32 	%f338, %f337, %f326;
	sub.rn.f32 	%f339, %f338, %f336;
	mov.f32 	%f340, 0f40400000;
	mul.rn.f32 	%f341, %f340, %f335;
	sub.rn.f32 	%f342, %f341, %f334;
	add.rn.f32 	%f343, %f332, %f342;
	sub.rn.f32 	%f344, %f343, %f332;
	sub.rn.f32 	%f345, %f344, %f342;
	add.s32 	%r207, %r254, 3;
	mul.hi.s32 	%r208, %r207, -1840700269;
	add.s32 	%r209, %r208, %r207;
	shr.u32 	%r210, %r209, 31;
	shr.s32 	%r211, %r209, 2;
	add.s32 	%r212, %r211, %r210;
	mul.lo.s32 	%r213, %r212, 7;
	sub.s32 	%r214, %r207, %r213;
	mul.wide.s32 	%rd100, %r214, 4;
	add.s64 	%rd101, %rd3, %rd100;
	ld.local.f32 	%f346, [%rd101];
	sub.rn.f32 	%f347, %f346, %f339;
	add.rn.f32 	%f348, %f337, %f347;
	sub.rn.f32 	%f349, %f348, %f337;
	sub.rn.f32 	%f350, %f349, %f347;
	mov.f32 	%f351, 0f40800000;
	mul.rn.f32 	%f352, %f351, %f346;
	sub.rn.f32 	%f353, %f352, %f345;
	add.rn.f32 	%f354, %f343, %f353;
	sub.rn.f32 	%f355, %f354, %f343;
	sub.rn.f32 	%f356, %f355, %f353;
	add.s32 	%r215, %r254, 4;
	mul.hi.s32 	%r216, %r215, -1840700269;
	add.s32 	%r217, %r216, %r215;
	shr.u32 	%r218, %r217, 31;
	shr.s32 	%r219, %r217, 2;
	add.s32 	%r220, %r219, %r218;
	mul.lo.s32 	%r221, %r220, 7;
	sub.s32 	%r222, %r215, %r221;
	mul.wide.s32 	%rd102, %r222, 4;
	add.s64 	%rd103, %rd3, %rd102;
	ld.local.f32 	%f357, [%rd103];
	sub.rn.f32 	%f358, %f357, %f350;
	add.rn.f32 	%f359, %f348, %f358;
	sub.rn.f32 	%f360, %f359, %f348;
	sub.rn.f32 	%f361, %f360, %f358;
	mov.f32 	%f362, 0f40A00000;
	mul.rn.f32 	%f363, %f362, %f357;
	sub.rn.f32 	%f364, %f363, %f356;
	add.rn.f32 	%f365, %f354, %f364;
	sub.rn.f32 	%f366, %f365, %f354;
	sub.rn.f32 	%f367, %f366, %f364;
	add.s32 	%r223, %r254, 5;
	mul.hi.s32 	%r224, %r223, -1840700269;
	add.s32 	%r225, %r224, %r223;
	shr.u32 	%r226, %r225, 31;
	shr.s32 	%r227, %r225, 2;
	add.s32 	%r228, %r227, %r226;
	mul.lo.s32 	%r229, %r228, 7;
	sub.s32 	%r230, %r223, %r229;
	mul.wide.s32 	%rd104, %r230, 4;
	add.s64 	%rd105, %rd3, %rd104;
	ld.local.f32 	%f368, [%rd105];
	sub.rn.f32 	%f369, %f368, %f361;
	add.rn.f32 	%f370, %f359, %f369;
	sub.rn.f32 	%f371, %f370, %f359;
	sub.rn.f32 	%f372, %f371, %f369;
	mov.f32 	%f373, 0f40C00000;
	mul.rn.f32 	%f374, %f373, %f368;
	sub.rn.f32 	%f375, %f374, %f367;
	add.rn.f32 	%f376, %f365, %f375;
	sub.rn.f32 	%f377, %f376, %f365;
	sub.rn.f32 	%f378, %f377, %f375;
	add.s32 	%r231, %r254, 6;
	mul.hi.s32 	%r232, %r231, -1840700269;
	add.s32 	%r233, %r232, %r231;
	shr.u32 	%r234, %r233, 31;
	shr.s32 	%r235, %r233, 2;
	add.s32 	%r236, %r235, %r234;
	mul.lo.s32 	%r237, %r236, 7;
	sub.s32 	%r238, %r231, %r237;
	mul.wide.s32 	%rd106, %r238, 4;
	add.s64 	%rd107, %rd3, %rd106;
	ld.local.f32 	%f379, [%rd107];
	sub.rn.f32 	%f380, %f379, %f372;
	add.rn.f32 	%f381, %f370, %f380;
	sub.rn.f32 	%f382, %f381, %f370;
	sub.rn.f32 	%f383, %f382, %f380;
	mov.f32 	%f384, 0f40E00000;
	mul.rn.f32 	%f385, %f384, %f379;
	sub.rn.f32 	%f386, %f385, %f378;
	add.rn.f32 	%f406, %f376, %f386;
	sub.rn.f32 	%f387, %f406, %f376;
	sub.rn.f32 	%f388, %f387, %f386;
	st.local.f32 	[%rd3+40], %f381;
	st.local.f32 	[%rd3+44], %f383;
	st.local.f32 	[%rd3+48], %f406;
	st.local.f32 	[%rd3+52], %f388;
$L__BB1_44:
	add.s32 	%r259, %r259, 1;
	add.s32 	%r253, %r253, 1;
	setp.ne.s32 	%p43, %r253, 0;
	add.s64 	%rd116, %rd116, 4;
	add.s64 	%rd115, %rd115, 4;
	add.s64 	%rd114, %rd114, 4;
	@%p43 bra 	$L__BB1_28;
$L__BB1_45:
	ret;

}
	// .globl	ehlers_pma_batch_tiled_f32_tile256
.visible .entry ehlers_pma_batch_tiled_f32_tile256(
	.param .u64 .ptr .align 1 ehlers_pma_batch_tiled_f32_tile256_param_0,
	.param .u32 ehlers_pma_batch_tiled_f32_tile256_param_1,
	.param .u32 ehlers_pma_batch_tiled_f32_tile256_param_2,
	.param .u32 ehlers_pma_batch_tiled_f32_tile256_param_3,
	.param .u64 .ptr .align 1 ehlers_pma_batch_tiled_f32_tile256_param_4,
	.param .u64 .ptr .align 1 ehlers_pma_batch_tiled_f32_tile256_param_5
)
{
	.local .align 4 .b8 	__local_depot2[188];
	.reg .b64 	%SP;
	.reg .b64 	%SPL;
	.reg .pred 	%p<44>;
	.reg .b32 	%r<267>;
	.reg .b32 	%f<407>;
	.reg .b64 	%rd<117>;

	mov.u64 	%SPL, __local_depot2;
	ld.param.u64 	%rd30, [ehlers_pma_batch_tiled_f32_tile256_param_0];
	ld.param.u32 	%r64, [ehlers_pma_batch_tiled_f32_tile256_param_1];
	ld.param.u32 	%r66, [ehlers_pma_batch_tiled_f32_tile256_param_2];
	ld.param.u32 	%r65, [ehlers_pma_batch_tiled_f32_tile256_param_3];
	ld.param.u64 	%rd31, [ehlers_pma_batch_tiled_f32_tile256_param_4];
	ld.param.u64 	%rd32, [ehlers_pma_batch_tiled_f32_tile256_param_5];
	cvta.to.global.u64 	%rd1, %rd32;
	cvta.to.global.u64 	%rd2, %rd31;
	add.u64 	%rd3, %SPL, 0;
	add.u64 	%rd4, %SPL, 56;
	add.u64 	%rd5, %SPL, 112;
	mov.u32 	%r1, %ctaid.x;
	setp.ge.s32 	%p1, %r1, %r66;
	mov.u32 	%r67, %tid.x;
	setp.ne.s32 	%p2, %r67, 0;
	or.pred  	%p3, %p2, %p1;
	setp.lt.s32 	%p4, %r64, 1;
	or.pred  	%p5, %p4, %p3;
	@%p5 bra 	$L__BB2_45;
	max.s32 	%r259, %r65, 0;
	setp.ge.s32 	%p6, %r65, %r64;
	@%p6 bra 	$L__BB2_45;
	add.s32 	%r3, %r259, 7;
	add.s32 	%r69, %r259, 13;
	add.s32 	%r4, %r259, 16;
	mul.lo.s32 	%r5, %r64, %r1;
	cvt.u64.u32 	%rd6, %r5;
	min.u32 	%r6, %r64, %r69;
	and.b32  	%r7, %r6, 15;
	setp.lt.u32 	%p7, %r6, 16;
	mov.b32 	%r245, 0;
	@%p7 bra 	$L__BB2_5;
	and.b32  	%r245, %r6, 2147483632;
	neg.s32 	%r243, %r245;
	mul.wide.u32 	%rd36, %r5, 4;
	add.s64 	%rd37, %rd36, %rd2;
	add.s64 	%rd110, %rd37, 32;
$L__BB2_4:
	.pragma "nounroll";
	mov.b32 	%r70, 2143289344;
	st.global.u32 	[%rd110+-32], %r70;
	st.global.u32 	[%rd110+-28], %r70;
	st.global.u32 	[%rd110+-24], %r70;
	st.global.u32 	[%rd110+-20], %r70;
	st.global.u32 	[%rd110+-16], %r70;
	st.global.u32 	[%rd110+-12], %r70;
	st.global.u32 	[%rd110+-8], %r70;
	st.global.u32 	[%rd110+-4], %r70;
	st.global.u32 	[%rd110], %r70;
	st.global.u32 	[%rd110+4], %r70;
	st.global.u32 	[%rd110+8], %r70;
	st.global.u32 	[%rd110+12], %r70;
	st.global.u32 	[%rd110+16], %r70;
	st.global.u32 	[%rd110+20], %r70;
	st.global.u32 	[%rd110+24], %r70;
	st.global.u32 	[%rd110+28], %r70;
	add.s32 	%r243, %r243, 16;
	add.s64 	%rd110, %rd110, 64;
	setp.ne.s32 	%p8, %r243, 0;
	@%p8 bra 	$L__BB2_4;
$L__BB2_5:
	setp.eq.s32 	%p9, %r7, 0;
	@%p9 bra 	$L__BB2_14;
	shl.b64 	%rd38, %rd6, 2;
	add.s64 	%rd10, %rd2, %rd38;
	and.b32  	%r13, %r6, 7;
	setp.lt.u32 	%p10, %r7, 8;
	@%p10 bra 	$L__BB2_8;
	mul.wide.u32 	%rd39, %r245, 4;
	add.s64 	%rd40, %rd10, %rd39;
	mov.b32 	%r71, 2143289344;
	st.global.u32 	[%rd40], %r71;
	st.global.u32 	[%rd40+4], %r71;
	st.global.u32 	[%rd40+8], %r71;
	st.global.u32 	[%rd40+12], %r71;
	st.global.u32 	[%rd40+16], %r71;
	st.global.u32 	[%rd40+20], %r71;
	st.global.u32 	[%rd40+24], %r71;
	st.global.u32 	[%rd40+28], %r71;
	add.s32 	%r245, %r245, 8;
$L__BB2_8:
	setp.eq.s32 	%p11, %r13, 0;
	@%p11 bra 	$L__BB2_14;
	and.b32  	%r16, %r6, 3;
	setp.lt.u32 	%p12, %r13, 4;
	@%p12 bra 	$L__BB2_11;
	mul.wide.u32 	%rd41, %r245, 4;
	add.s64 	%rd42, %rd10, %rd41;
	mov.b32 	%r72, 2143289344;
	st.global.u32 	[%rd42], %r72;
	st.global.u32 	[%rd42+4], %r72;
	st.global.u32 	[%rd42+8], %r72;
	st.global.u32 	[%rd42+12], %r72;
	add.s32 	%r245, %r245, 4;
$L__BB2_11:
	setp.eq.s32 	%p13, %r16, 0;
	@%p13 bra 	$L__BB2_14;
	mul.wide.u32 	%rd43, %r245, 4;
	mul.wide.u32 	%rd44, %r5, 4;
	add.s64 	%rd45, %rd43, %rd44;
	add.s64 	%rd111, %rd2, %rd45;
	neg.s32 	%r247, %r16;
$L__BB2_13:
	.pragma "nounroll";
	mov.b32 	%r73, 2143289344;
	st.global.u32 	[%rd111], %r73;
	add.s64 	%rd111, %rd111, 4;
	add.s32 	%r247, %r247, 1;
	setp.ne.s32 	%p14, %r247, 0;
	@%p14 bra 	$L__BB2_13;
$L__BB2_14:
	min.s32 	%r75, %r64, %r4;
	max.s32 	%r22, %r75, 1;
	and.b32  	%r23, %r22, 15;
	setp.lt.s32 	%p15, %r75, 16;
	mov.b32 	%r250, 0;
	@%p15 bra 	$L__BB2_17;
	and.b32  	%r250, %r22, 2147483632;
	neg.s32 	%r248, %r250;
	mul.wide.u32 	%rd46, %r5, 4;
	add.s64 	%rd47, %rd46, %rd1;
	add.s64 	%rd112, %rd47, 32;
$L__BB2_16:
	.pragma "nounroll";
	mov.b32 	%r76, 2143289344;
	st.global.u32 	[%rd112+-32], %r76;
	st.global.u32 	[%rd112+-28], %r76;
	st.global.u32 	[%rd112+-24], %r76;
	st.global.u32 	[%rd112+-20], %r76;
	st.global.u32 	[%rd112+-16], %r76;
	st.global.u32 	[%rd112+-12], %r76;
	st.global.u32 	[%rd112+-8], %r76;
	st.global.u32 	[%rd112+-4], %r76;
	st.global.u32 	[%rd112], %r76;
	st.global.u32 	[%rd112+4], %r76;
	st.global.u32 	[%rd112+8], %r76;
	st.global.u32 	[%rd112+12], %r76;
	st.global.u32 	[%rd112+16], %r76;
	st.global.u32 	[%rd112+20], %r76;
	st.global.u32 	[%rd112+24], %r76;
	st.global.u32 	[%rd112+28], %r76;
	add.s32 	%r248, %r248, 16;
	add.s64 	%rd112, %rd112, 64;
	setp.ne.s32 	%p16, %r248, 0;
	@%p16 bra 	$L__BB2_16;
$L__BB2_17:
	setp.eq.s32 	%p17, %r23, 0;
	@%p17 bra 	$L__BB2_26;
	shl.b64 	%rd48, %rd6, 2;
	add.s64 	%rd17, %rd1, %rd48;
	and.b32  	%r29, %r22, 7;
	setp.lt.u32 	%p18, %r23, 8;
	@%p18 bra 	$L__BB2_20;
	mul.wide.u32 	%rd49, %r250, 4;
	add.s64 	%rd50, %rd17, %rd49;
	mov.b32 	%r77, 2143289344;
	st.global.u32 	[%rd50], %r77;
	st.global.u32 	[%rd50+4], %r77;
	st.global.u32 	[%rd50+8], %r77;
	st.global.u32 	[%rd50+12], %r77;
	st.global.u32 	[%rd50+16], %r77;
	st.global.u32 	[%rd50+20], %r77;
	st.global.u32 	[%rd50+24], %r77;
	st.global.u32 	[%rd50+28], %r77;
	add.s32 	%r250, %r250, 8;
$L__BB2_20:
	setp.eq.s32 	%p19, %r29, 0;
	@%p19 bra 	$L__BB2_26;
	and.b32  	%r32, %r22, 3;
	setp.lt.u32 	%p20, %r29, 4;
	@%p20 bra 	$L__BB2_23;
	mul.wide.u32 	%rd51, %r250, 4;
	add.s64 	%rd52, %rd17, %rd51;
	mov.b32 	%r78, 2143289344;
	st.global.u32 	[%rd52], %r78;
	st.global.u32 	[%rd52+4], %r78;
	st.global.u32 	[%rd52+8], %r78;
	st.global.u32 	[%rd52+12], %r78;
	add.s32 	%r250, %r250, 4;
$L__BB2_23:
	setp.eq.s32 	%p21, %r32, 0;
	@%p21 bra 	$L__BB2_26;
	mul.wide.u32 	%rd53, %r250, 4;
	mul.wide.u32 	%rd54, %r5, 4;
	add.s64 	%rd55, %rd53, %rd54;
	add.s64 	%rd113, %rd1, %rd55;
	neg.s32 	%r252, %r32;
$L__BB2_25:
	.pragma "nounroll";
	mov.b32 	%r79, 2143289344;
	st.global.u32 	[%rd113], %r79;
	add.s64 	%rd113, %rd113, 4;
	add.s32 	%r252, %r252, 1;
	setp.ne.s32 	%p22, %r252, 0;
	@%p22 bra 	$L__BB2_25;
$L__BB2_26:
	setp.ge.u32 	%p23, %r3, %r64;
	@%p23 bra 	$L__BB2_45;
	mov.b32 	%r254, 0;
	st.local.u32 	[%rd3], %r254;
	st.local.u32 	[%rd3+4], %r254;
	st.local.u32 	[%rd3+8], %r254;
	st.local.u32 	[%rd3+12], %r254;
	st.local.u32 	[%rd3+16], %r254;
	st.local.u32 	[%rd3+20], %r254;
	st.local.u32 	[%rd3+24], %r254;
	st.local.u32 	[%rd3+28], %r254;
	st.local.u32 	[%rd3+32], %r254;
	st.local.u32 	[%rd3+36], %r254;
	st.local.u32 	[%rd3+44], %r254;
	st.local.u32 	[%rd3+40], %r254;
	st.local.u32 	[%rd3+52], %r254;
	st.local.u32 	[%rd3+48], %r254;
	st.local.u32 	[%rd4], %r254;
	st.local.u32 	[%rd4+4], %r254;
	st.local.u32 	[%rd4+8], %r254;
	st.local.u32 	[%rd4+12], %r254;
	st.local.u32 	[%rd4+16], %r254;
	st.local.u32 	[%rd4+20], %r254;
	st.local.u32 	[%rd4+24], %r254;
	st.local.u32 	[%rd4+28], %r254;
	st.local.u32 	[%rd4+32], %r254;
	st.local.u32 	[%rd4+36], %r254;
	st.local.u32 	[%rd4+44], %r254;
	st.local.u32 	[%rd4+40], %r254;
	st.local.u32 	[%rd4+52], %r254;
	st.local.u32 	[%rd4+48], %r254;
	st.local.u32 	[%rd5], %r254;
	st.local.u32 	[%rd5+4], %r254;
	st.local.u32 	[%rd5+8], %r254;
	st.local.u32 	[%rd5+12], %r254;
	st.local.u32 	[%rd5+16], %r254;
	st.local.u32 	[%rd5+20], %r254;
	st.local.u32 	[%rd5+24], %r254;
	st.local.u32 	[%rd5+28], %r254;
	st.local.u32 	[%rd5+32], %r254;
	st.local.u32 	[%rd5+36], %r254;
	st.local.u32 	[%rd5+40], %r254;
	st.local.u32 	[%rd5+56], %r254;
	st.local.u32 	[%rd5+52], %r254;
	st.local.u32 	[%rd5+48], %r254;
	st.local.u32 	[%rd5+44], %r254;
	st.local.u32 	[%rd5+72], %r254;
	st.local.u32 	[%rd5+68], %r254;
	st.local.u32 	[%rd5+64], %r254;
	st.local.u32 	[%rd5+60], %r254;
	sub.s32 	%r253, %r259, %r64;
	mul.wide.u32 	%rd56, %r259, 4;
	cvta.to.global.u64 	%rd57, %rd30;
	add.s64 	%rd116, %rd57, %rd56;
	mul.wide.u32 	%rd58, %r5, 4;
	add.s64 	%rd59, %rd56, %rd58;
	add.s64 	%rd115, %rd1, %rd59;
	add.s64 	%rd114, %rd2, %rd59;
	mov.f32 	%f406, 0f00000000;
	mov.u32 	%r262, %r254;
	mov.u32 	%r256, %r254;
	mov.u32 	%r264, %r254;
	mov.u32 	%r258, %r254;
$L__BB2_28:
	ld.local.u32 	%r46, [%rd3+32];
	setp.lt.s32 	%p24, %r46, 7;
	mov.f32 	%f23, 0f3D124925;
	mul.rn.f32 	%f24, %f406, %f23;
	selp.f32 	%f2, 0f7FC00000, %f24, %p24;
	setp.lt.u32 	%p25, %r259, %r3;
	@%p25 bra 	$L__BB2_40;
	setp.gt.s32 	%p26, %r258, 6;
	@%p26 bra 	$L__BB2_31;
	mul.wide.s32 	%rd76, %r264, 4;
	add.s64 	%rd77, %rd4, %rd76;
	st.local.f32 	[%rd77], %f2;
	ld.local.u32 	%r141, [%rd4+28];
	add.s32 	%r142, %r141, 1;
	setp.eq.s32 	%p29, %r142, 7;
	selp.b32 	%r264, 0, %r142, %p29;
	st.local.u32 	[%rd4+28], %r264;
	ld.local.u32 	%r143, [%rd4+32];
	add.s32 	%r144, %r143, 1;
	st.local.u32 	[%rd4+32], %r144;
	ld.local.f32 	%f121, [%rd4+40];
	ld.local.f32 	%f122, [%rd4+44];
	sub.rn.f32 	%f123, %f2, %f122;
	add.rn.f32 	%f124, %f121, %f123;
	sub.rn.f32 	%f125, %f124, %f121;
	sub.rn.f32 	%f126, %f125, %f123;
	st.local.f32 	[%rd4+44], %f126;
	st.local.f32 	[%rd4+40], %f124;
	cvt.rn.f32.s32 	%f127, %r144;
	mul.rn.f32 	%f128, %f127, %f2;
	ld.local.f32 	%f129, [%rd4+48];
	ld.local.f32 	%f130, [%rd4+52];
	sub.rn.f32 	%f131, %f128, %f130;
	add.rn.f32 	%f403, %f129, %f131;
	sub.rn.f32 	%f132, %f403, %f129;
	sub.rn.f32 	%f133, %f132, %f131;
	st.local.f32 	[%rd4+52], %f133;
	st.local.f32 	[%rd4+48], %f403;
	bra.uni 	$L__BB2_33;
$L__BB2_31:
	mul.wide.s32 	%rd60, %r264, 4;
	add.s64 	%rd61, %rd4, %rd60;
	ld.local.f32 	%f25, [%rd61];
	st.local.f32 	[%rd61], %f2;
	ld.local.u32 	%r81, [%rd4+28];
	add.s32 	%r82, %r81, 1;
	setp.eq.s32 	%p27, %r82, 7;
	selp.b32 	%r264, 0, %r82, %p27;
	st.local.u32 	[%rd4+28], %r264;
	ld.local.f32 	%f26, [%rd4+40];
	neg.f32 	%f27, %f26;
	fma.rn.f32 	%f28, %f2, 0f40E00000, %f27;
	ld.local.f32 	%f29, [%rd4+48];
	ld.local.f32 	%f30, [%rd4+52];
	sub.rn.f32 	%f31, %f28, %f30;
	add.rn.f32 	%f403, %f29, %f31;
	sub.rn.f32 	%f32, %f403, %f29;
	sub.rn.f32 	%f33, %f32, %f31;
	st.local.f32 	[%rd4+52], %f33;
	st.local.f32 	[%rd4+48], %f403;
	ld.local.f32 	%f34, [%rd4+44];
	sub.rn.f32 	%f35, %f2, %f34;
	add.rn.f32 	%f36, %f26, %f35;
	sub.rn.f32 	%f37, %f36, %f26;
	sub.rn.f32 	%f38, %f37, %f35;
	neg.f32 	%f39, %f25;
	sub.rn.f32 	%f40, %f39, %f38;
	add.rn.f32 	%f41, %f36, %f40;
	sub.rn.f32 	%f42, %f41, %f36;
	sub.rn.f32 	%f43, %f42, %f40;
	st.local.f32 	[%rd4+44], %f43;
	st.local.f32 	[%rd4+40], %f41;
	ld.local.u32 	%r83, [%rd4+36];
	add.s32 	%r84, %r83, 1;
	st.local.u32 	[%rd4+36], %r84;
	and.b32  	%r85, %r84, 1023;
	setp.ne.s32 	%p28, %r85, 0;
	@%p28 bra 	$L__BB2_33;
	mul.hi.s32 	%r86, %r264, -1840700269;
	add.s32 	%r87, %r86, %r264;
	shr.u32 	%r88, %r87, 31;
	shr.s32 	%r89, %r87, 2;
	add.s32 	%r90, %r89, %r88;
	mul.lo.s32 	%r91, %r90, 7;
	sub.s32 	%r92, %r264, %r91;
	mul.wide.s32 	%rd62, %r92, 4;
	add.s64 	%rd63, %rd4, %rd62;
	ld.local.f32 	%f44, [%rd63];
	mov.f32 	%f45, 0f00000000;
	sub.rn.f32 	%f46, %f44, %f45;
	add.rn.f32 	%f47, %f45, %f46;
	sub.rn.f32 	%f48, %f47, %f45;
	sub.rn.f32 	%f49, %f48, %f46;
	mov.f32 	%f50, 0f3F800000;
	mul.rn.f32 	%f51, %f50, %f44;
	sub.rn.f32 	%f52, %f51, %f45;
	add.rn.f32 	%f53, %f45, %f52;
	sub.rn.f32 	%f54, %f53, %f45;
	sub.rn.f32 	%f55, %f54, %f52;
	add.s32 	%r93, %r264, 1;
	mul.hi.s32 	%r94, %r93, -1840700269;
	add.s32 	%r95, %r94, %r93;
	shr.u32 	%r96, %r95, 31;
	shr.s32 	%r97, %r95, 2;
	add.s32 	%r98, %r97, %r96;
	mul.lo.s32 	%r99, %r98, 7;
	sub.s32 	%r100, %r93, %r99;
	mul.wide.s32 	%rd64, %r100, 4;
	add.s64 	%rd65, %rd4, %rd64;
	ld.local.f32 	%f56, [%rd65];
	sub.rn.f32 	%f57, %f56, %f49;
	add.rn.f32 	%f58, %f47, %f57;
	sub.rn.f32 	%f59, %f58, %f47;
	sub.rn.f32 	%f60, %f59, %f57;
	mov.f32 	%f61, 0f40000000;
	mul.rn.f32 	%f62, %f61, %f56;
	sub.rn.f32 	%f63, %f62, %f55;
	add.rn.f32 	%f64, %f53, %f63;
	sub.rn.f32 	%f65, %f64, %f53;
	sub.rn.f32 	%f66, %f65, %f63;
	add.s32 	%r101, %r264, 2;
	mul.hi.s32 	%r102, %r101, -1840700269;
	add.s32 	%r103, %r102, %r101;
	shr.u32 	%r104, %r103, 31;
	shr.s32 	%r105, %r103, 2;
	add.s32 	%r106, %r105, %r104;
	mul.lo.s32 	%r107, %r106, 7;
	sub.s32 	%r108, %r101, %r107;
	mul.wide.s32 	%rd66, %r108, 4;
	add.s64 	%rd67, %rd4, %rd66;
	ld.local.f32 	%f67, [%rd67];
	sub.rn.f32 	%f68, %f67, %f60;
	add.rn.f32 	%f69, %f58, %f68;
	sub.rn.f32 	%f70, %f69, %f58;
	sub.rn.f32 	%f71, %f70, %f68;
	mov.f32 	%f72, 0f40400000;
	mul.rn.f32 	%f73, %f72, %f67;
	sub.rn.f32 	%f74, %f73, %f66;
	add.rn.f32 	%f75, %f64, %f74;
	sub.rn.f32 	%f76, %f75, %f64;
	sub.rn.f32 	%f77, %f76, %f74;
	add.s32 	%r109, %r264, 3;
	mul.hi.s32 	%r110, %r109, -1840700269;
	add.s32 	%r111, %r110, %r109;
	shr.u32 	%r112, %r111, 31;
	shr.s32 	%r113, %r111, 2;
	add.s32 	%r114, %r113, %r112;
	mul.lo.s32 	%r115, %r114, 7;
	sub.s32 	%r116, %r109, %r115;
	mul.wide.s32 	%rd68, %r116, 4;
	add.s64 	%rd69, %rd4, %rd68;
	ld.local.f32 	%f78, [%rd69];
	sub.rn.f32 	%f79, %f78, %f71;
	add.rn.f32 	%f80, %f69, %f79;
	sub.rn.f32 	%f81, %f80, %f69;
	sub.rn.f32 	%f82, %f81, %f79;
	mov.f32 	%f83, 0f40800000;
	mul.rn.f32 	%f84, %f83, %f78;
	sub.rn.f32 	%f85, %f84, %f77;
	add.rn.f32 	%f86, %f75, %f85;
	sub.rn.f32 	%f87, %f86, %f75;
	sub.rn.f32 	%f88, %f87, %f85;
	add.s32 	%r117, %r264, 4;
	mul.hi.s32 	%r118, %r117, -1840700269;
	add.s32 	%r119, %r118, %r117;
	shr.u32 	%r120, %r119, 31;
	shr.s32 	%r121, %r119, 2;
	add.s32 	%r122, %r121, %r120;
	mul.lo.s32 	%r123, %r122, 7;
	sub.s32 	%r124, %r117, %r123;
	mul.wide.s32 	%rd70, %r124, 4;
	add.s64 	%rd71, %rd4, %rd70;
	ld.local.f32 	%f89, [%rd71];
	sub.rn.f32 	%f90, %f89, %f82;
	add.rn.f32 	%f91, %f80, %f90;
	sub.rn.f32 	%f92, %f91, %f80;
	sub.rn.f32 	%f93, %f92, %f90;
	mov.f32 	%f94, 0f40A00000;
	mul.rn.f32 	%f95, %f94, %f89;
	sub.rn.f32 	%f96, %f95, %f88;
	add.rn.f32 	%f97, %f86, %f96;
	sub.rn.f32 	%f98, %f97, %f86;
	sub.rn.f32 	%f99, %f98, %f96;
	add.s32 	%r125, %r264, 5;
	mul.hi.s32 	%r126, %r125, -1840700269;
	add.s32 	%r127, %r126, %r125;
	shr.u32 	%r128, %r127, 31;
	shr.s32 	%r129, %r127, 2;
	add.s32 	%r130, %r129, %r128;
	mul.lo.s32 	%r131, %r130, 7;
	sub.s32 	%r132, %r125, %r131;
	mul.wide.s32 	%rd72, %r132, 4;
	add.s64 	%rd73, %rd4, %rd72;
	ld.local.f32 	%f100, [%rd73];
	sub.rn.f32 	%f101, %f100, %f93;
	add.rn.f32 	%f102, %f91, %f101;
	sub.rn.f32 	%f103, %f102, %f91;
	sub.rn.f32 	%f104, %f103, %f101;
	mov.f32 	%f105, 0f40C00000;
	mul.rn.f32 	%f106, %f105, %f100;
	sub.rn.f32 	%f107, %f106, %f99;
	add.rn.f32 	%f108, %f97, %f107;
	sub.rn.f32 	%f109, %f108, %f97;
	sub.rn.f32 	%f110, %f109, %f107;
	add.s32 	%r133, %r264, 6;
	mul.hi.s32 	%r134, %r133, -1840700269;
	add.s32 	%r135, %r134, %r133;
	shr.u32 	%r136, %r135, 31;
	shr.s32 	%r137, %r135, 2;
	add.s32 	%r138, %r137, %r136;
	mul.lo.s32 	%r139, %r138, 7;
	sub.s32 	%r140, %r133, %r139;
	mul.wide.s32 	%rd74, %r140, 4;
	add.s64 	%rd75, %rd4, %rd74;
	ld.local.f32 	%f111, [%rd75];
	sub.rn.f32 	%f112, %f111, %f104;
	add.rn.f32 	%f113, %f102, %f112;
	sub.rn.f32 	%f114, %f113, %f102;
	sub.rn.f32 	%f115, %f114, %f112;
	mov.f32 	%f116, 0f40E00000;
	mul.rn.f32 	%f117, %f116, %f111;
	sub.rn.f32 	%f118, %f117, %f110;
	add.rn.f32 	%f403, %f108, %f118;
	sub.rn.f32 	%f119, %f403, %f108;
	sub.rn.f32 	%f120, %f119, %f118;
	st.local.f32 	[%rd4+40], %f113;
	st.local.f32 	[%rd4+44], %f115;
	st.local.f32 	[%rd4+48], %f403;
	st.local.f32 	[%rd4+52], %f120;
$L__BB2_33:
	ld.local.u32 	%r258, [%rd4+32];
	setp.lt.s32 	%p30, %r258, 7;
	@%p30 bra 	$L__BB2_40;
	mov.f32 	%f134, 0f3D124925;
	mul.rn.f32 	%f135, %f403, %f134;
	setp.lt.s32 	%p31, %r264, 1;
	selp.b32 	%r145, 6, -1, %p31;
	add.s32 	%r146, %r145, %r264;
	mul.wide.s32 	%rd78, %r146, 4;
	add.s64 	%rd79, %rd4, %rd78;
	ld.local.f32 	%f136, [%rd79];
	add.rn.f32 	%f137, %f136, %f136;
	neg.f32 	%f138, %f135;
	add.rn.f32 	%f7, %f137, %f138;
	sub.rn.f32 	%f139, %f7, %f137;
	sub.rn.f32 	%f140, %f7, %f139;
	sub.rn.f32 	%f141, %f137, %f140;
	sub.rn.f32 	%f142, %f138, %f139;
	add.rn.f32 	%f8, %f141, %f142;
	add.rn.f32 	%f143, %f7, %f8;
	st.global.f32 	[%rd114], %f143;
	setp.gt.s32 	%p32, %r256, 3;
	@%p32 bra 	$L__BB2_36;
	mul.wide.s32 	%rd90, %r262, 8;
	add.s64 	%rd91, %rd5, %rd90;
	st.local.f32 	[%rd91], %f7;
	st.local.f32 	[%rd91+4], %f8;
	ld.local.u32 	%r175, [%rd5+32];
	add.s32 	%r176, %r175, 1;
	setp.eq.s32 	%p35, %r176, 4;
	selp.b32 	%r262, 0, %r176, %p35;
	st.local.u32 	[%rd5+32], %r262;
	ld.local.u32 	%r177, [%rd5+36];
	add.s32 	%r178, %r177, 1;
	st.local.u32 	[%rd5+36], %r178;
	ld.local.f32 	%f265, [%rd5+44];
	ld.local.f32 	%f266, [%rd5+48];
	sub.rn.f32 	%f267, %f7, %f266;
	add.rn.f32 	%f268, %f265, %f267;
	sub.rn.f32 	%f269, %f268, %f265;
	sub.rn.f32 	%f270, %f269, %f267;
	st.local.f32 	[%rd5+48], %f270;
	st.local.f32 	[%rd5+44], %f268;
	cvt.rn.f32.s32 	%f271, %r178;
	mul.rn.f32 	%f272, %f271, %f7;
	ld.local.f32 	%f273, [%rd5+52];
	ld.local.f32 	%f274, [%rd5+56];
	sub.rn.f32 	%f275, %f272, %f274;
	add.rn.f32 	%f405, %f273, %f275;
	sub.rn.f32 	%f276, %f405, %f273;
	sub.rn.f32 	%f277, %f276, %f275;
	st.local.f32 	[%rd5+56], %f277;
	st.local.f32 	[%rd5+52], %f405;
	ld.local.f32 	%f278, [%rd5+60];
	ld.local.f32 	%f279, [%rd5+64];
	sub.rn.f32 	%f280, %f8, %f279;
	add.rn.f32 	%f281, %f278, %f280;
	sub.rn.f32 	%f282, %f281, %f278;
	sub.rn.f32 	%f283, %f282, %f280;
	st.local.f32 	[%rd5+64], %f283;
	st.local.f32 	[%rd5+60], %f281;
	mul.rn.f32 	%f284, %f271, %f8;
	ld.local.f32 	%f285, [%rd5+68];
	ld.local.f32 	%f286, [%rd5+72];
	sub.rn.f32 	%f287, %f284, %f286;
	add.rn.f32 	%f404, %f285, %f287;
	sub.rn.f32 	%f288, %f404, %f285;
	sub.rn.f32 	%f289, %f288, %f287;
	st.local.f32 	[%rd5+72], %f289;
	st.local.f32 	[%rd5+68], %f404;
	bra.uni 	$L__BB2_38;
$L__BB2_36:
	mul.wide.s32 	%rd80, %r262, 8;
	add.s64 	%rd81, %rd5, %rd80;
	ld.local.f32 	%f144, [%rd81];
	ld.local.f32 	%f145, [%rd81+4];
	st.local.f32 	[%rd81], %f7;
	st.local.f32 	[%rd81+4], %f8;
	ld.local.u32 	%r147, [%rd5+32];
	add.s32 	%r148, %r147, 1;
	setp.eq.s32 	%p33, %r148, 4;
	selp.b32 	%r262, 0, %r148, %p33;
	st.local.u32 	[%rd5+32], %r262;
	ld.local.f32 	%f146, [%rd5+44];
	ld.local.f32 	%f147, [%rd5+60];
	neg.f32 	%f148, %f146;
	fma.rn.f32 	%f149, %f7, 0f40800000, %f148;
	ld.local.f32 	%f150, [%rd5+52];
	ld.local.f32 	%f151, [%rd5+56];
	sub.rn.f32 	%f152, %f149, %f151;
	add.rn.f32 	%f405, %f150, %f152;
	sub.rn.f32 	%f153, %f405, %f150;
	sub.rn.f32 	%f154, %f153, %f152;
	st.local.f32 	[%rd5+56], %f154;
	st.local.f32 	[%rd5+52], %f405;
	ld.local.f32 	%f155, [%rd5+48];
	sub.rn.f32 	%f156, %f7, %f155;
	add.rn.f32 	%f157, %f146, %f156;
	sub.rn.f32 	%f158, %f157, %f146;
	sub.rn.f32 	%f159, %f158, %f156;
	neg.f32 	%f160, %f144;
	sub.rn.f32 	%f161, %f160, %f159;
	add.rn.f32 	%f162, %f157, %f161;
	sub.rn.f32 	%f163, %f162, %f157;
	sub.rn.f32 	%f164, %f163, %f161;
	st.local.f32 	[%rd5+48], %f164;
	st.local.f32 	[%rd5+44], %f162;
	neg.f32 	%f165, %f147;
	fma.rn.f32 	%f166, %f8, 0f40800000, %f165;
	ld.local.f32 	%f167, [%rd5+68];
	ld.local.f32 	%f168, [%rd5+72];
	sub.rn.f32 	%f169, %f166, %f168;
	add.rn.f32 	%f404, %f167, %f169;
	sub.rn.f32 	%f170, %f404, %f167;
	sub.rn.f32 	%f171, %f170, %f169;
	st.local.f32 	[%rd5+72], %f171;
	st.local.f32 	[%rd5+68], %f404;
	ld.local.f32 	%f172, [%rd5+64];
	sub.rn.f32 	%f173, %f8, %f172;
	add.rn.f32 	%f174, %f147, %f173;
	sub.rn.f32 	%f175, %f174, %f147;
	sub.rn.f32 	%f176, %f175, %f173;
	neg.f32 	%f177, %f145;
	sub.rn.f32 	%f178, %f177, %f176;
	add.rn.f32 	%f179, %f174, %f178;
	sub.rn.f32 	%f180, %f179, %f174;
	sub.rn.f32 	%f181, %f180, %f178;
	st.local.f32 	[%rd5+64], %f181;
	st.local.f32 	[%rd5+60], %f179;
	ld.local.u32 	%r149, [%rd5+40];
	add.s32 	%r150, %r149, 1;
	st.local.u32 	[%rd5+40], %r150;
	and.b32  	%r151, %r150, 1023;
	setp.ne.s32 	%p34, %r151, 0;
	@%p34 bra 	$L__BB2_38;
	shr.s32 	%r152, %r262, 31;
	shr.u32 	%r153, %r152, 30;
	add.s32 	%r154, %r262, %r153;
	and.b32  	%r155, %r154, -4;
	sub.s32 	%r156, %r262, %r155;
	mul.wide.s32 	%rd82, %r156, 8;
	add.s64 	%rd83, %rd5, %rd82;
	ld.local.f32 	%f182, [%rd83];
	ld.local.f32 	%f183, [%rd83+4];
	mov.f32 	%f184, 0f00000000;
	sub.rn.f32 	%f185, %f182, %f184;
	add.rn.f32 	%f186, %f184, %f185;
	sub.rn.f32 	%f187, %f186, %f184;
	sub.rn.f32 	%f188, %f187, %f185;
	mov.f32 	%f189, 0f3F800000;
	mul.rn.f32 	%f190, %f189, %f182;
	sub.rn.f32 	%f191, %f190, %f184;
	add.rn.f32 	%f192, %f184, %f191;
	sub.rn.f32 	%f193, %f192, %f184;
	sub.rn.f32 	%f194, %f193, %f191;
	sub.rn.f32 	%f195, %f183, %f184;
	add.rn.f32 	%f196, %f184, %f195;
	sub.rn.f32 	%f197, %f196, %f184;
	sub.rn.f32 	%f198, %f197, %f195;
	mul.rn.f32 	%f199, %f189, %f183;
	sub.rn.f32 	%f200, %f199, %f184;
	add.rn.f32 	%f201, %f184, %f200;
	sub.rn.f32 	%f202, %f201, %f184;
	sub.rn.f32 	%f203, %f202, %f200;
	add.s32 	%r157, %r262, 1;
	shr.s32 	%r158, %r157, 31;
	shr.u32 	%r159, %r158, 30;
	add.s32 	%r160, %r157, %r159;
	and.b32  	%r161, %r160, -4;
	sub.s32 	%r162, %r157, %r161;
	mul.wide.s32 	%rd84, %r162, 8;
	add.s64 	%rd85, %rd5, %rd84;
	ld.local.f32 	%f204, [%rd85];
	ld.local.f32 	%f205, [%rd85+4];
	sub.rn.f32 	%f206, %f204, %f188;
	add.rn.f32 	%f207, %f186, %f206;
	sub.rn.f32 	%f208, %f207, %f186;
	sub.rn.f32 	%f209, %f208, %f206;
	mov.f32 	%f210, 0f40000000;
	mul.rn.f32 	%f211, %f210, %f204;
	sub.rn.f32 	%f212, %f211, %f194;
	add.rn.f32 	%f213, %f192, %f212;
	sub.rn.f32 	%f214, %f213, %f192;
	sub.rn.f32 	%f215, %f214, %f212;
	sub.rn.f32 	%f216, %f205, %f198;
	add.rn.f32 	%f217, %f196, %f216;
	sub.rn.f32 	%f218, %f217, %f196;
	sub.rn.f32 	%f219, %f218, %f216;
	mul.rn.f32 	%f220, %f210, %f205;
	sub.rn.f32 	%f221, %f220, %f203;
	add.rn.f32 	%f222, %f201, %f221;
	sub.rn.f32 	%f223, %f222, %f201;
	sub.rn.f32 	%f224, %f223, %f221;
	add.s32 	%r163, %r262, 2;
	shr.s32 	%r164, %r163, 31;
	shr.u32 	%r165, %r164, 30;
	add.s32 	%r166, %r163, %r165;
	and.b32  	%r167, %r166, -4;
	sub.s32 	%r168, %r163, %r167;
	mul.wide.s32 	%rd86, %r168, 8;
	add.s64 	%rd87, %rd5, %rd86;
	ld.local.f32 	%f225, [%rd87];
	ld.local.f32 	%f226, [%rd87+4];
	sub.rn.f32 	%f227, %f225, %f209;
	add.rn.f32 	%f228, %f207, %f227;
	sub.rn.f32 	%f229, %f228, %f207;
	sub.rn.f32 	%f230, %f229, %f227;
	mov.f32 	%f231, 0f40400000;
	mul.rn.f32 	%f232, %f231, %f225;
	sub.rn.f32 	%f233, %f232, %f215;
	add.rn.f32 	%f234, %f213, %f233;
	sub.rn.f32 	%f235, %f234, %f213;
	sub.rn.f32 	%f236, %f235, %f233;
	sub.rn.f32 	%f237, %f226, %f219;
	add.rn.f32 	%f238, %f217, %f237;
	sub.rn.f32 	%f239, %f238, %f217;
	sub.rn.f32 	%f240, %f239, %f237;
	mul.rn.f32 	%f241, %f231, %f226;
	sub.rn.f32 	%f242, %f241, %f224;
	add.rn.f32 	%f243, %f222, %f242;
	sub.rn.f32 	%f244, %f243, %f222;
	sub.rn.f32 	%f245, %f244, %f242;
	add.s32 	%r169, %r262, 3;
	shr.s32 	%r170, %r169, 31;
	shr.u32 	%r171, %r170, 30;
	add.s32 	%r172, %r169, %r171;
	and.b32  	%r173, %r172, -4;
	sub.s32 	%r174, %r169, %r173;
	mul.wide.s32 	%rd88, %r174, 8;
	add.s64 	%rd89, %rd5, %rd88;
	ld.local.f32 	%f246, [%rd89];
	ld.local.f32 	%f247, [%rd89+4];
	sub.rn.f32 	%f248, %f246, %f230;
	add.rn.f32 	%f249, %f228, %f248;
	sub.rn.f32 	%f250, %f249, %f228;
	sub.rn.f32 	%f251, %f250, %f248;
	mov.f32 	%f252, 0f40800000;
	mul.rn.f32 	%f253, %f252, %f246;
	sub.rn.f32 	%f254, %f253, %f236;
	add.rn.f32 	%f405, %f234, %f254;
	sub.rn.f32 	%f255, %f405, %f234;
	sub.rn.f32 	%f256, %f255, %f254;
	sub.rn.f32 	%f257, %f247, %f240;
	add.rn.f32 	%f258, %f238, %f257;
	sub.rn.f32 	%f259, %f258, %f238;
	sub.rn.f32 	%f260, %f259, %f257;
	mul.rn.f32 	%f261, %f252, %f247;
	sub.rn.f32 	%f262, %f261, %f245;
	add.rn.f32 	%f404, %f243, %f262;
	sub.rn.f32 	%f263, %f404, %f243;
	sub.rn.f32 	%f264, %f263, %f262;
	st.local.f32 	[%rd5+44], %f249;
	st.local.f32 	[%rd5+48], %f251;
	st.local.f32 	[%rd5+52], %f405;
	st.local.f32 	[%rd5+56], %f256;
	st.local.f32 	[%rd5+60], %f258;
	st.local.f32 	[%rd5+64], %f260;
	st.local.f32 	[%rd5+68], %f404;
	st.local.f32 	[%rd5+72], %f264;
$L__BB2_38:
	ld.local.u32 	%r256, [%rd5+36];
	setp.lt.s32 	%p36, %r256, 4;
	setp.lt.u32 	%p37, %r259, %r4;
	or.pred  	%p38, %p36, %p37;
	@%p38 bra 	$L__BB2_40;
	add.rn.f32 	%f290, %f405, %f404;
	mov.f32 	%f291, 0f3DCCCCCD;
	mul.rn.f32 	%f292, %f290, %f291;
	st.global.f32 	[%rd115], %f292;
$L__BB2_40:
	setp.gt.s32 	%p39, %r46, 6;
	ld.global.nc.f32 	%f17, [%rd116];
	@%p39 bra 	$L__BB2_42;
	mul.wide.s32 	%rd108, %r254, 4;
	add.s64 	%rd109, %rd3, %rd108;
	st.local.f32 	[%rd109], %f17;
	ld.local.u32 	%r239, [%rd3+28];
	add.s32 	%r240, %r239, 1;
	setp.eq.s32 	%p42, %r240, 7;
	selp.b32 	%r254, 0, %r240, %p42;
	st.local.u32 	[%rd3+28], %r254;
	ld.local.u32 	%r241, [%rd3+32];
	add.s32 	%r242, %r241, 1;
	st.local.u32 	[%rd3+32], %r242;
	ld.local.f32 	%f389, [%rd3+40];
	ld.local.f32 	%f390, [%rd3+44];
	sub.rn.f32 	%f391, %f17, %f390;
	add.rn.f32 	%f392, %f389, %f391;
	sub.rn.f32 	%f393, %f392, %f389;
	sub.rn.f32 	%f394, %f393, %f391;
	st.local.f32 	[%rd3+44], %f394;
	st.local.f32 	[%rd3+40], %f392;
	cvt.rn.f32.s32 	%f395, %r242;
	mul.rn.f32 	%f396, %f395, %f17;
	ld.local.f32 	%f397, [%rd3+48];
	ld.local.f32 	%f398, [%rd3+52];
	sub.rn.f32 	%f399, %f396, %f398;
	add.rn.f32 	%f406, %f397, %f399;
	sub.rn.f32 	%f400, %f406, %f397;
	sub.rn.f32 	%f401, %f400, %f399;
	st.local.f32 	[%rd3+52], %f401;
	st.local.f32 	[%rd3+48], %f406;
	bra.uni 	$L__BB2_44;
$L__BB2_42:
	mul.wide.s32 	%rd92, %r254, 4;
	add.s64 	%rd93, %rd3, %rd92;
	ld.local.f32 	%f293, [%rd93];
	st.local.f32 	[%rd93], %f17;
	ld.local.u32 	%r179, [%rd3+28];
	add.s32 	%r180, %r179, 1;
	setp.eq.s32 	%p40, %r180, 7;
	selp.b32 	%r254, 0, %r180, %p40;
	st.local.u32 	[%rd3+28], %r254;
	ld.local.f32 	%f294, [%rd3+40];
	neg.f32 	%f295, %f294;
	fma.rn.f32 	%f296, %f17, 0f40E00000, %f295;
	ld.local.f32 	%f297, [%rd3+48];
	ld.local.f32 	%f298, [%rd3+52];
	sub.rn.f32 	%f299, %f296, %f298;
	add.rn.f32 	%f406, %f297, %f299;
	sub.rn.f32 	%f300, %f406, %f297;
	sub.rn.f32 	%f301, %f300, %f299;
	st.local.f32 	[%rd3+52], %f301;
	st.local.f32 	[%rd3+48], %f406;
	ld.local.f32 	%f302, [%rd3+44];
	sub.rn.f32 	%f303, %f17, %f302;
	add.rn.f32 	%f304, %f294, %f303;
	sub.rn.f32 	%f305, %f304, %f294;
	sub.rn.f32 	%f306, %f305, %f303;
	neg.f32 	%f307, %f293;
	sub.rn.f32 	%f308, %f307, %f306;
	add.rn.f32 	%f309, %f304, %f308;
	sub.rn.f32 	%f310, %f309, %f304;
	sub.rn.f32 	%f311, %f310, %f308;
	st.local.f32 	[%rd3+44], %f311;
	st.local.f32 	[%rd3+40], %f309;
	ld.local.u32 	%r181, [%rd3+36];
	add.s32 	%r182, %r181, 1;
	st.local.u32 	[%rd3+36], %r182;
	and.b32  	%r183, %r182, 1023;
	setp.ne.s32 	%p41, %r183, 0;
	@%p41 bra 	$L__BB2_44;
	mul.hi.s32 	%r184, %r254, -1840700269;
	add.s32 	%r185, %r184, %r254;
	shr.u32 	%r186, %r185, 31;
	shr.s32 	%r187, %r185, 2;
	add.s32 	%r188, %r187, %r186;
	mul.lo.s32 	%r189, %r188, 7;
	sub.s32 	%r190, %r254, %r189;
	mul.wide.s32 	%rd94, %r190, 4;
	add.s64 	%rd95, %rd3, %rd94;
	ld.local.f32 	%f312, [%rd95];
	mov.f32 	%f313, 0f00000000;
	sub.rn.f32 	%f314, %f312, %f313;
	add.rn.f32 	%f315, %f313, %f314;
	sub.rn.f32 	%f316, %f315, %f313;
	sub.rn.f32 	%f317, %f316, %f314;
	mov.f32 	%f318, 0f3F800000;
	mul.rn.f32 	%f319, %f318, %f312;
	sub.rn.f32 	%f320, %f319, %f313;
	add.rn.f32 	%f321, %f313, %f320;
	sub.rn.f32 	%f322, %f321, %f313;
	sub.rn.f32 	%f323, %f322, %f320;
	add.s32 	%r191, %r254, 1;
	mul.hi.s32 	%r192, %r191, -1840700269;
	add.s32 	%r193, %r192, %r191;
	shr.u32 	%r194, %r193, 31;
	shr.s32 	%r195, %r193, 2;
	add.s32 	%r196, %r195, %r194;
	mul.lo.s32 	%r197, %r196, 7;
	sub.s32 	%r198, %r191, %r197;
	mul.wide.s32 	%rd96, %r198, 4;
	add.s64 	%rd97, %rd3, %rd96;
	ld.local.f32 	%f324, [%rd97];
	sub.rn.f32 	%f325, %f324, %f317;
	add.rn.f32 	%f326, %f315, %f325;
	sub.rn.f32 	%f327, %f326, %f315;
	sub.rn.f32 	%f328, %f327, %f325;
	mov.f32 	%f329, 0f40000000;
	mul.rn.f32 	%f330, %f329, %f324;
	sub.rn.f32 	%f331, %f330, %f323;
	add.rn.f32 	%f332, %f321, %f331;
	sub.rn.f32 	%f333, %f332, %f321;
	sub.rn.f32 	%f334, %f333, %f331;
	add.s32 	%r199, %r254, 2;
	mul.hi.s32 	%r200, %r199, -1840700269;
	add.s32 	%r201, %r200, %r199;
	shr.u32 	%r202, %r201, 31;
	shr.s32 	%r203, %r201, 2;
	add.s32 	%r204, %r203, %r202;
	mul.lo.s32 	%r205, %r204, 7;
	sub.s32 	%r206, %r199, %r205;
	mul.wide.s32 	%rd98, %r206, 4;
	add.s64 	%rd99, %rd3, %rd98;
	ld.local.f32 	%f335, [%rd99];
	sub.rn.f32 	%f336, %f335, %f328;
	add.rn.f32 	%f337, %f326, %f336;
	sub.rn.f32 	%f338, %f337, %f326;
	sub.rn.f32 	%f339, %f338, %f336;
	mov.f32 	%f340, 0f40400000;
	mul.rn.f32 	%f341, %f340, %f335;
	sub.rn.f32 	%f342, %f341, %f334;
	add.rn.f32 	%f343, %f332, %f342;
	sub.rn.f32 	%f344, %f343, %f332;
	sub.rn.f32 	%f345, %f344, %f342;
	add.s32 	%r207, %r254, 3;
	mul.hi.s32 	%r208, %r207, -1840700269;
	add.s32 	%r209, %r208, %r207;
	shr.u32 	%r210, %r209, 31;
	shr.s32 	%r211, %r209, 2;
	add.s32 	%r212, %r211, %r210;
	mul.lo.s32 	%r213, %r212, 7;
	sub.s32 	%r214, %r207, %r213;
	mul.wide.s32 	%rd100, %r214, 4;
	add.s64 	%rd101, %rd3, %rd100;
	ld.local.f32 	%f346, [%rd101];
	sub.rn.f32 	%f347, %f346, %f339;
	add.rn.f32 	%f348, %f337, %f347;
	sub.rn.f32 	%f349, %f348, %f337;
	sub.rn.f32 	%f350, %f349, %f347;
	mov.f32 	%f351, 0f40800000;
	mul.rn.f32 	%f352, %f351, %f346;
	sub.rn.f32 	%f353, %f352, %f345;
	add.rn.f32 	%f354, %f343, %f353;
	sub.rn.f32 	%f355, %f354, %f343;
	sub.rn.f32 	%f356, %f355, %f353;
	add.s32 	%r215, %r254, 4;
	mul.hi.s32 	%r216, %r215, -1840700269;
	add.s32 	%r217, %r216, %r215;
	shr.u32 	%r218, %r217, 31;
	shr.s32 	%r219, %r217, 2;
	add.s32 	%r220, %r219, %r218;
	mul.lo.s32 	%r221, %r220, 7;
	sub.s32 	%r222, %r215, %r221;
	mul.wide.s32 	%rd102, %r222, 4;
	add.s64 	%rd103, %rd3, %rd102;
	ld.local.f32 	%f357, [%rd103];
	sub.rn.f32 	%f358, %f357, %f350;
	add.rn.f32 	%f359, %f348, %f358;
	sub.rn.f32 	%f360, %f359, %f348;
	sub.rn.f32 	%f361, %f360, %f358;
	mov.f32 	%f362, 0f40A00000;
	mul.rn.f32 	%f363, %f362, %f357;
	sub.rn.f32 	%f364, %f363, %f356;
	add.rn.f32 	%f365, %f354, %f364;
	sub.rn.f32 	%f366, %f365, %f354;
	sub.rn.f32 	%f367, %f366, %f364;
	add.s32 	%r223, %r254, 5;
	mul.hi.s32 	%r224, %r223, -1840700269;
	add.s32 	%r225, %r224, %r223;
	shr.u32 	%r226, %r225, 31;
	shr.s32 	%r227, %r225, 2;
	add.s32 	%r228, %r227, %r226;
	mul.lo.s32 	%r229, %r228, 7;
	sub.s32 	%r230, %r223, %r229;
	mul.wide.s32 	%rd104, %r230, 4;
	add.s64 	%rd105, %rd3, %rd104;
	ld.local.f32 	%f368, [%rd105];
	sub.rn.f32 	%f369, %f368, %f361;
	add.rn.f32 	%f370, %f359, %f369;
	sub.rn.f32 	%f371, %f370, %f359;
	sub.rn.f32 	%f372, %f371, %f369;
	mov.f32 	%f373, 0f40C00000;
	mul.rn.f32 	%f374, %f373, %f368;
	sub.rn.f32 	%f375, %f374, %f367;
	add.rn.f32 	%f376, %f365, %f375;
	sub.rn.f32 	%f377, %f376, %f365;
	sub.rn.f32 	%f378, %f377, %f375;
	add.s32 	%r231, %r254, 6;
	mul.hi.s32 	%r232, %r231, -1840700269;
	add.s32 	%r233, %r232, %r231;
	shr.u32 	%r234, %r233, 31;
	shr.s32 	%r235, %r233, 2;
	add.s32 	%r236, %r235, %r234;
	mul.lo.s32 	%r237, %r236, 7;
	sub.s32 	%r238, %r231, %r237;
	mul.wide.s32 	%rd106, %r238, 4;
	add.s64 	%rd107, %rd3, %rd106;
	ld.local.f32 	%f379, [%rd107];
	sub.rn.f32 	%f380, %f379, %f372;
	add.rn.f32 	%f381, %f370, %f380;
	sub.rn.f32 	%f382, %f381, %f370;
	sub.rn.f32 	%f383, %f382, %f380;
	mov.f32 	%f384, 0f40E00000;
	mul.rn.f32 	%f385, %f384, %f379;
	sub.rn.f32 	%f386, %f385, %f378;
	add.rn.f32 	%f406, %f376, %f386;
	sub.rn.f32 	%f387, %f406, %f376;
	sub.rn.f32 	%f388, %f387, %f386;
	st.local.f32 	[%rd3+40], %f381;
	st.local.f32 	[%rd3+44], %f383;
	st.local.f32 	[%rd3+48], %f406;
	st.local.f32 	[%rd3+52], %f388;
$L__BB2_44:
	add.s32 	%r259, %r259, 1;
	add.s32 	%r253, %r253, 1;
	setp.ne.s32 	%p43, %r253, 0;
	add.s64 	%rd116, %rd116, 4;
	add.s64 	%rd115, %rd115, 4;
	add.s64 	%rd114, %rd114, 4;
	@%p43 bra 	$L__BB2_28;
$L__BB2_45:
	ret;

}
	// .globl	ehlers_pma_many_series_one_param_f32
.visible .entry ehlers_pma_many_series_one_param_f32(
	.param .u64 .ptr .align 1 ehlers_pma_many_series_one_param_f32_param_0,
	.param .u32 ehlers_pma_many_series_one_param_f32_param_1,
	.param .u32 ehlers_pma_many_series_one_param_f32_param_2,
	.param .u64 .ptr .align 1 ehlers_pma_many_series_one_param_f32_param_3,
	.param .u64 .ptr .align 1 ehlers_pma_many_series_one_param_f32_param_4,
	.param .u64 .ptr .align 1 ehlers_pma_many_series_one_param_f32_param_5
)
{
	.local .align 4 .b8 	__local_depot3[188];
	.reg .b64 	%SP;
	.reg .b64 	%SPL;
	.reg .pred 	%p<43>;
	.reg .b32 	%r<291>;
	.reg .b32 	%f<407>;
	.reg .b64 	%rd<122>;

	mov.u64 	%SPL, __local_depot3;
	ld.param.u32 	%r66, [ehlers_pma_many_series_one_param_f32_param_1];
	ld.param.u32 	%r67, [ehlers_pma_many_series_one_param_f32_param_2];
	ld.param.u64 	%rd7, [ehlers_pma_many_series_one_param_f32_param_3];
	ld.param.u64 	%rd8, [ehlers_pma_many_series_one_param_f32_param_4];
	ld.param.u64 	%rd9, [ehlers_pma_many_series_one_param_f32_param_5];
	cvta.to.global.u64 	%rd1, %rd9;
	cvta.to.global.u64 	%rd2, %rd8;
	add.u64 	%rd3, %SPL, 0;
	add.u64 	%rd4, %SPL, 56;
	add.u64 	%rd5, %SPL, 112;
	mov.u32 	%r1, %ctaid.x;
	setp.ge.s32 	%p1, %r1, %r66;
	mov.u32 	%r68, %tid.x;
	setp.ne.s32 	%p2, %r68, 0;
	or.pred  	%p3, %p2, %p1;
	@%p3 bra 	$L__BB3_45;
	setp.eq.s64 	%p4, %rd7, 0;
	mov.b32 	%r265, 0;
	@%p4 bra 	$L__BB3_3;
	cvta.to.global.u64 	%rd13, %rd7;
	mul.wide.u32 	%rd14, %r1, 4;
	add.s64 	%rd15, %rd13, %rd14;
	ld.global.nc.u32 	%r265, [%rd15];
$L__BB3_3:
	max.s32 	%r283, %r265, 0;
	setp.ge.s32 	%p5, %r283, %r67;
	@%p5 bra 	$L__BB3_45;
	add.s32 	%r5, %r283, 7;
	add.s32 	%r71, %r283, 13;
	add.s32 	%r6, %r283, 16;
	min.u32 	%r7, %r67, %r71;
	and.b32  	%r8, %r7, 7;
	setp.lt.u32 	%p6, %r67, 8;
	mov.b32 	%r269, 0;
	@%p6 bra 	$L__BB3_7;
	ld.param.u32 	%r253, [ehlers_pma_many_series_one_param_f32_param_1];
	and.b32  	%r269, %r7, 2147483640;
	neg.s32 	%r267, %r269;
	shl.b32 	%r11, %r253, 3;
	mov.u32 	%r266, %r1;
$L__BB3_6:
	.pragma "nounroll";
	ld.param.u32 	%r254, [ehlers_pma_many_series_one_param_f32_param_1];
	mul.wide.s32 	%rd16, %r266, 4;
	add.s64 	%rd17, %rd2, %rd16;
	mov.b32 	%r72, 2143289344;
	st.global.u32 	[%rd17], %r72;
	mul.wide.s32 	%rd18, %r254, 4;
	add.s64 	%rd19, %rd17, %rd18;
	st.global.u32 	[%rd19], %r72;
	add.s64 	%rd20, %rd19, %rd18;
	st.global.u32 	[%rd20], %r72;
	add.s64 	%rd21, %rd20, %rd18;
	st.global.u32 	[%rd21], %r72;
	add.s64 	%rd22, %rd21, %rd18;
	st.global.u32 	[%rd22], %r72;
	add.s64 	%rd23, %rd22, %rd18;
	st.global.u32 	[%rd23], %r72;
	add.s64 	%rd24, %rd23, %rd18;
	st.global.u32 	[%rd24], %r72;
	add.s64 	%rd25, %rd24, %rd18;
	st.global.u32 	[%rd25], %r72;
	add.s32 	%r267, %r267, 8;
	add.s32 	%r266, %r266, %r11;
	setp.ne.s32 	%p7, %r267, 0;
	@%p7 bra 	$L__BB3_6;
$L__BB3_7:
	setp.eq.s32 	%p8, %r8, 0;
	@%p8 bra 	$L__BB3_15;
	and.b32  	%r17, %r7, 3;
	setp.lt.u32 	%p9, %r8, 4;
	@%p9 bra 	$L__BB3_10;
	ld.param.u32 	%r255, [ehlers_pma_many_series_one_param_f32_param_1];
	mad.lo.s32 	%r73, %r269, %r255, %r1;
	mul.wide.s32 	%rd26, %r73, 4;
	add.s64 	%rd27, %rd2, %rd26;
	mov.b32 	%r74, 2143289344;
	st.global.u32 	[%rd27], %r74;
	mul.wide.s32 	%rd28, %r255, 4;
	add.s64 	%rd29, %rd27, %rd28;
	st.global.u32 	[%rd29], %r74;
	add.s64 	%rd30, %rd29, %rd28;
	st.global.u32 	[%rd30], %r74;
	add.s64 	%rd31, %rd30, %rd28;
	st.global.u32 	[%rd31], %r74;
	add.s32 	%r269, %r269, 4;
$L__BB3_10:
	setp.eq.s32 	%p10, %r17, 0;
	@%p10 bra 	$L__BB3_15;
	setp.eq.s32 	%p11, %r17, 1;
	@%p11 bra 	$L__BB3_13;
	ld.param.u32 	%r256, [ehlers_pma_many_series_one_param_f32_param_1];
	mad.lo.s32 	%r75, %r269, %r256, %r1;
	mul.wide.s32 	%rd32, %r75, 4;
	add.s64 	%rd33, %rd2, %rd32;
	mov.b32 	%r76, 2143289344;
	st.global.u32 	[%rd33], %r76;
	mul.wide.s32 	%rd34, %r256, 4;
	add.s64 	%rd35, %rd33, %rd34;
	st.global.u32 	[%rd35], %r76;
	add.s32 	%r269, %r269, 2;
$L__BB3_13:
	and.b32  	%r77, %r7, 1;
	setp.eq.b32 	%p12, %r77, 1;
	not.pred 	%p13, %p12;
	@%p13 bra 	$L__BB3_15;
	ld.param.u32 	%r257, [ehlers_pma_many_series_one_param_f32_param_1];
	mad.lo.s32 	%r78, %r269, %r257, %r1;
	mul.wide.s32 	%rd36, %r78, 4;
	add.s64 	%rd37, %rd2, %rd36;
	mov.b32 	%r79, 2143289344;
	st.global.u32 	[%rd37], %r79;
$L__BB3_15:
	min.s32 	%r81, %r67, %r6;
	max.s32 	%r22, %r81, 1;
	and.b32  	%r23, %r22, 7;
	setp.lt.s32 	%p14, %r81, 8;
	mov.b32 	%r274, 0;
	@%p14 bra 	$L__BB3_18;
	ld.param.u32 	%r258, [ehlers_pma_many_series_one_param_f32_param_1];
	and.b32  	%r274, %r22, 2147483640;
	neg.s32 	%r272, %r274;
	shl.b32 	%r26, %r258, 3;
	mov.u32 	%r271, %r1;
$L__BB3_17:
	.pragma "nounroll";
	ld.param.u32 	%r259, [ehlers_pma_many_series_one_param_f32_param_1];
	mul.wide.s32 	%rd38, %r271, 4;
	add.s64 	%rd39, %rd1, %rd38;
	mov.b32 	%r82, 2143289344;
	st.global.u32 	[%rd39], %r82;
	mul.wide.s32 	%rd40, %r259, 4;
	add.s64 	%rd41, %rd39, %rd40;
	st.global.u32 	[%rd41], %r82;
	add.s64 	%rd42, %rd41, %rd40;
	st.global.u32 	[%rd42], %r82;
	add.s64 	%rd43, %rd42, %rd40;
	st.global.u32 	[%rd43], %r82;
	add.s64 	%rd44, %rd43, %rd40;
	st.global.u32 	[%rd44], %r82;
	add.s64 	%rd45, %rd44, %rd40;
	st.global.u32 	[%rd45], %r82;
	add.s64 	%rd46, %rd45, %rd40;
	st.global.u32 	[%rd46], %r82;
	add.s64 	%rd47, %rd46, %rd40;
	st.global.u32 	[%rd47], %r82;
	add.s32 	%r272, %r272, 8;
	add.s32 	%r271, %r271, %r26;
	setp.ne.s32 	%p15, %r272, 0;
	@%p15 bra 	$L__BB3_17;
$L__BB3_18:
	setp.eq.s32 	%p16, %r23, 0;
	@%p16 bra 	$L__BB3_26;
	and.b32  	%r32, %r22, 3;
	setp.lt.u32 	%p17, %r23, 4;
	@%p17 bra 	$L__BB3_21;
	ld.param.u32 	%r260, [ehlers_pma_many_series_one_param_f32_param_1];
	mad.lo.s32 	%r83, %r274, %r260, %r1;
	mul.wide.s32 	%rd48, %r83, 4;
	add.s64 	%rd49, %rd1, %rd48;
	mov.b32 	%r84, 2143289344;
	st.global.u32 	[%rd49], %r84;
	mul.wide.s32 	%rd50, %r260, 4;
	add.s64 	%rd51, %rd49, %rd50;
	st.global.u32 	[%rd51], %r84;
	add.s64 	%rd52, %rd51, %rd50;
	st.global.u32 	[%rd52], %r84;
	add.s64 	%rd53, %rd52, %rd50;
	st.global.u32 	[%rd53], %r84;
	add.s32 	%r274, %r274, 4;
$L__BB3_21:
	setp.eq.s32 	%p18, %r32, 0;
	@%p18 bra 	$L__BB3_26;
	setp.eq.s32 	%p19, %r32, 1;
	@%p19 bra 	$L__BB3_24;
	ld.param.u32 	%r261, [ehlers_pma_many_series_one_param_f32_param_1];
	mad.lo.s32 	%r85, %r274, %r261, %r1;
	mul.wide.s32 	%rd54, %r85, 4;
	add.s64 	%rd55, %rd1, %rd54;
	mov.b32 	%r86, 2143289344;
	st.global.u32 	[%rd55], %r86;
	mul.wide.s32 	%rd56, %r261, 4;
	add.s64 	%rd57, %rd55, %rd56;
	st.global.u32 	[%rd57], %r86;
	add.s32 	%r274, %r274, 2;
$L__BB3_24:
	and.b32  	%r87, %r22, 1;
	setp.eq.b32 	%p20, %r87, 1;
	not.pred 	%p21, %p20;
	@%p21 bra 	$L__BB3_26;
	ld.param.u32 	%r262, [ehlers_pma_many_series_one_param_f32_param_1];
	mad.lo.s32 	%r88, %r274, %r262, %r1;
	mul.wide.s32 	%rd58, %r88, 4;
	add.s64 	%rd59, %rd1, %rd58;
	mov.b32 	%r89, 2143289344;
	st.global.u32 	[%rd59], %r89;
$L__BB3_26:
	setp.ge.u32 	%p22, %r5, %r67;
	@%p22 bra 	$L__BB3_45;
	ld.param.u32 	%r263, [ehlers_pma_many_series_one_param_f32_param_1];
	mov.b32 	%r278, 0;
	st.local.u32 	[%rd3], %r278;
	st.local.u32 	[%rd3+4], %r278;
	st.local.u32 	[%rd3+8], %r278;
	st.local.u32 	[%rd3+12], %r278;
	st.local.u32 	[%rd3+16], %r278;
	st.local.u32 	[%rd3+20], %r278;
	st.local.u32 	[%rd3+24], %r278;
	st.local.u32 	[%rd3+28], %r278;
	st.local.u32 	[%rd3+32], %r278;
	st.local.u32 	[%rd3+36], %r278;
	st.local.u32 	[%rd3+44], %r278;
	st.local.u32 	[%rd3+40], %r278;
	st.local.u32 	[%rd3+52], %r278;
	st.local.u32 	[%rd3+48], %r278;
	st.local.u32 	[%rd4], %r278;
	st.local.u32 	[%rd4+4], %r278;
	st.local.u32 	[%rd4+8], %r278;
	st.local.u32 	[%rd4+12], %r278;
	st.local.u32 	[%rd4+16], %r278;
	st.local.u32 	[%rd4+20], %r278;
	st.local.u32 	[%rd4+24], %r278;
	st.local.u32 	[%rd4+28], %r278;
	st.local.u32 	[%rd4+32], %r278;
	st.local.u32 	[%rd4+36], %r278;
	st.local.u32 	[%rd4+44], %r278;
	st.local.u32 	[%rd4+40], %r278;
	st.local.u32 	[%rd4+52], %r278;
	st.local.u32 	[%rd4+48], %r278;
	st.local.u32 	[%rd5], %r278;
	st.local.u32 	[%rd5+4], %r278;
	st.local.u32 	[%rd5+8], %r278;
	st.local.u32 	[%rd5+12], %r278;
	st.local.u32 	[%rd5+16], %r278;
	st.local.u32 	[%rd5+20], %r278;
	st.local.u32 	[%rd5+24], %r278;
	st.local.u32 	[%rd5+28], %r278;
	st.local.u32 	[%rd5+32], %r278;
	st.local.u32 	[%rd5+36], %r278;
	st.local.u32 	[%rd5+40], %r278;
	st.local.u32 	[%rd5+56], %r278;
	st.local.u32 	[%rd5+52], %r278;
	st.local.u32 	[%rd5+48], %r278;
	st.local.u32 	[%rd5+44], %r278;
	st.local.u32 	[%rd5+72], %r278;
	st.local.u32 	[%rd5+68], %r278;
	st.local.u32 	[%rd5+64], %r278;
	st.local.u32 	[%rd5+60], %r278;
	sub.s32 	%r277, %r283, %r67;
	mad.lo.s32 	%r276, %r263, %r283, %r1;
	mov.f32 	%f406, 0f00000000;
	mov.u32 	%r286, %r278;
	mov.u32 	%r280, %r278;
	mov.u32 	%r288, %r278;
	mov.u32 	%r282, %r278;
$L__BB3_28:
	ld.local.u32 	%r47, [%rd3+32];
	setp.lt.s32 	%p23, %r47, 7;
	mov.f32 	%f23, 0f3D124925;
	mul.rn.f32 	%f24, %f406, %f23;
	selp.f32 	%f2, 0f7FC00000, %f24, %p23;
	setp.lt.u32 	%p24, %r283, %r5;
	@%p24 bra 	$L__BB3_40;
	setp.gt.s32 	%p25, %r282, 6;
	@%p25 bra 	$L__BB3_31;
	mul.wide.s32 	%rd76, %r288, 4;
	add.s64 	%rd77, %rd4, %rd76;
	st.local.f32 	[%rd77], %f2;
	ld.local.u32 	%r151, [%rd4+28];
	add.s32 	%r152, %r151, 1;
	setp.eq.s32 	%p28, %r152, 7;
	selp.b32 	%r288, 0, %r152, %p28;
	st.local.u32 	[%rd4+28], %r288;
	ld.local.u32 	%r153, [%rd4+32];
	add.s32 	%r154, %r153, 1;
	st.local.u32 	[%rd4+32], %r154;
	ld.local.f32 	%f121, [%rd4+40];
	ld.local.f32 	%f122, [%rd4+44];
	sub.rn.f32 	%f123, %f2, %f122;
	add.rn.f32 	%f124, %f121, %f123;
	sub.rn.f32 	%f125, %f124, %f121;
	sub.rn.f32 	%f126, %f125, %f123;
	st.local.f32 	[%rd4+44], %f126;
	st.local.f32 	[%rd4+40], %f124;
	cvt.rn.f32.s32 	%f127, %r154;
	mul.rn.f32 	%f128, %f127, %f2;
	ld.local.f32 	%f129, [%rd4+48];
	ld.local.f32 	%f130, [%rd4+52];
	sub.rn.f32 	%f131, %f128, %f130;
	add.rn.f32 	%f403, %f129, %f131;
	sub.rn.f32 	%f132, %f403, %f129;
	sub.rn.f32 	%f133, %f132, %f131;
	st.local.f32 	[%rd4+52], %f133;
	st.local.f32 	[%rd4+48], %f403;
	bra.uni 	$L__BB3_33;
$L__BB3_31:
	mul.wide.s32 	%rd60, %r288, 4;
	add.s64 	%rd61, %rd4, %rd60;
	ld.local.f32 	%f25, [%rd61];
	st.local.f32 	[%rd61], %f2;
	ld.local.u32 	%r91, [%rd4+28];
	add.s32 	%r92, %r91, 1;
	setp.eq.s32 	%p26, %r92, 7;
	selp.b32 	%r288, 0, %r92, %p26;
	st.local.u32 	[%rd4+28], %r288;
	ld.local.f32 	%f26, [%rd4+40];
	neg.f32 	%f27, %f26;
	fma.rn.f32 	%f28, %f2, 0f40E00000, %f27;
	ld.local.f32 	%f29, [%rd4+48];
	ld.local.f32 	%f30, [%rd4+52];
	sub.rn.f32 	%f31, %f28, %f30;
	add.rn.f32 	%f403, %f29, %f31;
	sub.rn.f32 	%f32, %f403, %f29;
	sub.rn.f32 	%f33, %f32, %f31;
	st.local.f32 	[%rd4+52], %f33;
	st.local.f32 	[%rd4+48], %f403;
	ld.local.f32 	%f34, [%rd4+44];
	sub.rn.f32 	%f35, %f2, %f34;
	add.rn.f32 	%f36, %f26, %f35;
	sub.rn.f32 	%f37, %f36, %f26;
	sub.rn.f32 	%f38, %f37, %f35;
	neg.f32 	%f39, %f25;
	sub.rn.f32 	%f40, %f39, %f38;
	add.rn.f32 	%f41, %f36, %f40;
	sub.rn.f32 	%f42, %f41, %f36;
	sub.rn.f32 	%f43, %f42, %f40;
	st.local.f32 	[%rd4+44], %f43;
	st.local.f32 	[%rd4+40], %f41;
	ld.local.u32 	%r93, [%rd4+36];
	add.s32 	%r94, %r93, 1;
	st.local.u32 	[%rd4+36], %r94;
	and.b32  	%r95, %r94, 1023;
	setp.ne.s32 	%p27, %r95, 0;
	@%p27 bra 	$L__BB3_33;
	mul.hi.s32 	%r96, %r288, -1840700269;
	add.s32 	%r97, %r96, %r288;
	shr.u32 	%r98, %r97, 31;
	shr.s32 	%r99, %r97, 2;
	add.s32 	%r100, %r99, %r98;
	mul.lo.s32 	%r101, %r100, 7;
	sub.s32 	%r102, %r288, %r101;
	mul.wide.s32 	%rd62, %r102, 4;
	add.s64 	%rd63, %rd4, %rd62;
	ld.local.f32 	%f44, [%rd63];
	mov.f32 	%f45, 0f00000000;
	sub.rn.f32 	%f46, %f44, %f45;
	add.rn.f32 	%f47, %f45, %f46;
	sub.rn.f32 	%f48, %f47, %f45;
	sub.rn.f32 	%f49, %f48, %f46;
	mov.f32 	%f50, 0f3F800000;
	mul.rn.f32 	%f51, %f50, %f44;
	sub.rn.f32 	%f52, %f51, %f45;
	add.rn.f32 	%f53, %f45, %f52;
	sub.rn.f32 	%f54, %f53, %f45;
	sub.rn.f32 	%f55, %f54, %f52;
	add.s32 	%r103, %r288, 1;
	mul.hi.s32 	%r104, %r103, -1840700269;
	add.s32 	%r105, %r104, %r103;
	shr.u32 	%r106, %r105, 31;
	shr.s32 	%r107, %r105, 2;
	add.s32 	%r108, %r107, %r106;
	mul.lo.s32 	%r109, %r108, 7;
	sub.s32 	%r110, %r103, %r109;
	mul.wide.s32 	%rd64, %r110, 4;
	add.s64 	%rd65, %rd4, %rd64;
	ld.local.f32 	%f56, [%rd65];
	sub.rn.f32 	%f57, %f56, %f49;
	add.rn.f32 	%f58, %f47, %f57;
	sub.rn.f32 	%f59, %f58, %f47;
	sub.rn.f32 	%f60, %f59, %f57;
	mov.f32 	%f61, 0f40000000;
	mul.rn.f32 	%f62, %f61, %f56;
	sub.rn.f32 	%f63, %f62, %f55;
	add.rn.f32 	%f64, %f53, %f63;
	sub.rn.f32 	%f65, %f64, %f53;
	sub.rn.f32 	%f66, %f65, %f63;
	add.s32 	%r111, %r288, 2;
	mul.hi.s32 	%r112, %r111, -1840700269;
	add.s32 	%r113, %r112, %r111;
	shr.u32 	%r114, %r113, 31;
	shr.s32 	%r115, %r113, 2;
	add.s32 	%r116, %r115, %r114;
	mul.lo.s32 	%r117, %r116, 7;
	sub.s32 	%r118, %r111, %r117;
	mul.wide.s32 	%rd66, %r118, 4;
	add.s64 	%rd67, %rd4, %rd66;
	ld.local.f32 	%f67, [%rd67];
	sub.rn.f32 	%f68, %f67, %f60;
	add.rn.f32 	%f69, %f58, %f68;
	sub.rn.f32 	%f70, %f69, %f58;
	sub.rn.f32 	%f71, %f70, %f68;
	mov.f32 	%f72, 0f40400000;
	mul.rn.f32 	%f73, %f72, %f67;
	sub.rn.f32 	%f74, %f73, %f66;
	add.rn.f32 	%f75, %f64, %f74;
	sub.rn.f32 	%f76, %f75, %f64;
	sub.rn.f32 	%f77, %f76, %f74;
	add.s32 	%r119, %r288, 3;
	mul.hi.s32 	%r120, %r119, -1840700269;
	add.s32 	%r121, %r120, %r119;
	shr.u32 	%r122, %r121, 31;
	shr.s32 	%r123, %r121, 2;
	add.s32 	%r124, %r123, %r122;
	mul.lo.s32 	%r125, %r124, 7;
	sub.s32 	%r126, %r119, %r125;
	mul.wide.s32 	%rd68, %r126, 4;
	add.s64 	%rd69, %rd4, %rd68;
	ld.local.f32 	%f78, [%rd69];
	sub.rn.f32 	%f79, %f78, %f71;
	add.rn.f32 	%f80, %f69, %f79;
	sub.rn.f32 	%f81, %f80, %f69;
	sub.rn.f32 	%f82, %f81, %f79;
	mov.f32 	%f83, 0f40800000;
	mul.rn.f32 	%f84, %f83, %f78;
	sub.rn.f32 	%f85, %f84, %f77;
	add.rn.f32 	%f86, %f75, %f85;
	sub.rn.f32 	%f87, %f86, %f75;
	sub.rn.f32 	%f88, %f87, %f85;
	add.s32 	%r127, %r288, 4;
	mul.hi.s32 	%r128, %r127, -1840700269;
	add.s32 	%r129, %r128, %r127;
	shr.u32 	%r130, %r129, 31;
	shr.s32 	%r131, %r129, 2;
	add.s32 	%r132, %r131, %r130;
	mul.lo.s32 	%r133, %r132, 7;
	sub.s32 	%r134, %r127, %r133;
	mul.wide.s32 	%rd70, %r134, 4;
	add.s64 	%rd71, %rd4, %rd70;
	ld.local.f32 	%f89, [%rd71];
	sub.rn.f32 	%f90, %f89, %f82;
	add.rn.f32 	%f91, %f80, %f90;
	sub.rn.f32 	%f92, %f91, %f80;
	sub.rn.f32 	%f93, %f92, %f90;
	mov.f32 	%f94, 0f40A00000;
	mul.rn.f32 	%f95, %f94, %f89;
	sub.rn.f32 	%f96, %f95, %f88;
	add.rn.f32 	%f97, %f86, %f96;
	sub.rn.f32 	%f98, %f97, %f86;
	sub.rn.f32 	%f99, %f98, %f96;
	add.s32 	%r135, %r288, 5;
	mul.hi.s32 	%r136, %r135, -1840700269;
	add.s32 	%r137, %r136, %r135;
	shr.u32 	%r138, %r137, 31;
	shr.s32 	%r139, %r137, 2;
	add.s32 	%r140, %r139, %r138;
	mul.lo.s32 	%r141, %r140, 7;
	sub.s32 	%r142, %r135, %r141;
	mul.wide.s32 	%rd72, %r142, 4;
	add.s64 	%rd73, %rd4, %rd72;
	ld.local.f32 	%f100, [%rd73];
	sub.rn.f32 	%f101, %f100, %f93;
	add.rn.f32 	%f102, %f91, %f101;
	sub.rn.f32 	%f103, %f102, %f91;
	sub.rn.f32 	%f104, %f103, %f101;
	mov.f32 	%f105, 0f40C00000;
	mul.rn.f32 	%f106, %f105, %f100;
	sub.rn.f32 	%f107, %f106, %f99;
	add.rn.f32 	%f108, %f97, %f107;
	sub.rn.f32 	%f109, %f108, %f97;
	sub.rn.f32 	%f110, %f109, %f107;
	add.s32 	%r143, %r288, 6;
	mul.hi.s32 	%r144, %r143, -1840700269;
	add.s32 	%r145, %r144, %r143;
	shr.u32 	%r146, %r145, 31;
	shr.s32 	%r147, %r145, 2;
	add.s32 	%r148, %r147, %r146;
	mul.lo.s32 	%r149, %r148, 7;
	sub.s32 	%r150, %r143, %r149;
	mul.wide.s32 	%rd74, %r150, 4;
	add.s64 	%rd75, %rd4, %rd74;
	ld.local.f32 	%f111, [%rd75];
	sub.rn.f32 	%f112, %f111, %f104;
	add.rn.f32 	%f113, %f102, %f112;
	sub.rn.f32 	%f114, %f113, %f102;
	sub.rn.f32 	%f115, %f114, %f112;
	mov.f32 	%f116, 0f40E00000;
	mul.rn.f32 	%f117, %f116, %f111;
	sub.rn.f32 	%f118, %f117, %f110;
	add.rn.f32 	%f403, %f108, %f118;
	sub.rn.f32 	%f119, %f403, %f108;
	sub.rn.f32 	%f120, %f119, %f118;
	st.local.f32 	[%rd4+40], %f113;
	st.local.f32 	[%rd4+44], %f115;
	st.local.f32 	[%rd4+48], %f403;
	st.local.f32 	[%rd4+52], %f120;
$L__BB3_33:
	ld.local.u32 	%r282, [%rd4+32];
	setp.lt.s32 	%p29, %r282, 7;
	@%p29 bra 	$L__BB3_40;
	ld.param.u64 	%rd120, [ehlers_pma_many_series_one_param_f32_param_4];
	mov.f32 	%f134, 0f3D124925;
	mul.rn.f32 	%f135, %f403, %f134;
	setp.lt.s32 	%p30, %r288, 1;
	selp.b32 	%r155, 6, -1, %p30;
	add.s32 	%r156, %r155, %r288;
	mul.wide.s32 	%rd78, %r156, 4;
	add.s64 	%rd79, %rd4, %rd78;
	ld.local.f32 	%f136, [%rd79];
	add.rn.f32 	%f137, %f136, %f136;
	neg.f32 	%f138, %f135;
	add.rn.f32 	%f7, %f137, %f138;
	sub.rn.f32 	%f139, %f7, %f137;
	sub.rn.f32 	%f140, %f7, %f139;
	sub.rn.f32 	%f141, %f137, %f140;
	sub.rn.f32 	%f142, %f138, %f139;
	add.rn.f32 	%f8, %f141, %f142;
	add.rn.f32 	%f143, %f7, %f8;
	cvta.to.global.u64 	%rd80, %rd120;
	mul.wide.u32 	%rd81, %r276, 4;
	add.s64 	%rd82, %rd80, %rd81;
	st.global.f32 	[%rd82], %f143;
	setp.gt.s32 	%p31, %r280, 3;
	@%p31 bra 	$L__BB3_36;
	mul.wide.s32 	%rd93, %r286, 8;
	add.s64 	%rd94, %rd5, %rd93;
	st.local.f32 	[%rd94], %f7;
	st.local.f32 	[%rd94+4], %f8;
	ld.local.u32 	%r185, [%rd5+32];
	add.s32 	%r186, %r185, 1;
	setp.eq.s32 	%p34, %r186, 4;
	selp.b32 	%r286, 0, %r186, %p34;
	st.local.u32 	[%rd5+32], %r286;
	ld.local.u32 	%r187, [%rd5+36];
	add.s32 	%r188, %r187, 1;
	st.local.u32 	[%rd5+36], %r188;
	ld.local.f32 	%f265, [%rd5+44];
	ld.local.f32 	%f266, [%rd5+48];
	sub.rn.f32 	%f267, %f7, %f266;
	add.rn.f32 	%f268, %f265, %f267;
	sub.rn.f32 	%f269, %f268, %f265;
	sub.rn.f32 	%f270, %f269, %f267;
	st.local.f32 	[%rd5+48], %f270;
	st.local.f32 	[%rd5+44], %f268;
	cvt.rn.f32.s32 	%f271, %r188;
	mul.rn.f32 	%f272, %f271, %f7;
	ld.local.f32 	%f273, [%rd5+52];
	ld.local.f32 	%f274, [%rd5+56];
	sub.rn.f32 	%f275, %f272, %f274;
	add.rn.f32 	%f405, %f273, %f275;
	sub.rn.f32 	%f276, %f405, %f273;
	sub.rn.f32 	%f277, %f276, %f275;
	st.local.f32 	[%rd5+56], %f277;
	st.local.f32 	[%rd5+52], %f405;
	ld.local.f32 	%f278, [%rd5+60];
	ld.local.f32 	%f279, [%rd5+64];
	sub.rn.f32 	%f280, %f8, %f279;
	add.rn.f32 	%f281, %f278, %f280;
	sub.rn.f32 	%f282, %f281, %f278;
	sub.rn.f32 	%f283, %f282, %f280;
	st.local.f32 	[%rd5+64], %f283;
	st.local.f32 	[%rd5+60], %f281;
	mul.rn.f32 	%f284, %f271, %f8;
	ld.local.f32 	%f285, [%rd5+68];
	ld.local.f32 	%f286, [%rd5+72];
	sub.rn.f32 	%f287, %f284, %f286;
	add.rn.f32 	%f404, %f285, %f287;
	sub.rn.f32 	%f288, %f404, %f285;
	sub.rn.f32 	%f289, %f288, %f287;
	st.local.f32 	[%rd5+72], %f289;
	st.local.f32 	[%rd5+68], %f404;
	bra.uni 	$L__BB3_38;
$L__BB3_36:
	mul.wide.s32 	%rd83, %r286, 8;
	add.s64 	%rd84, %rd5, %rd83;
	ld.local.f32 	%f144, [%rd84];
	ld.local.f32 	%f145, [%rd84+4];
	st.local.f32 	[%rd84], %f7;
	st.local.f32 	[%rd84+4], %f8;
	ld.local.u32 	%r157, [%rd5+32];
	add.s32 	%r158, %r157, 1;
	setp.eq.s32 	%p32, %r158, 4;
	selp.b32 	%r286, 0, %r158, %p32;
	st.local.u32 	[%rd5+32], %r286;
	ld.local.f32 	%f146, [%rd5+44];
	ld.local.f32 	%f147, [%rd5+60];
	neg.f32 	%f148, %f146;
	fma.rn.f32 	%f149, %f7, 0f40800000, %f148;
	ld.local.f32 	%f150, [%rd5+52];
	ld.local.f32 	%f151, [%rd5+56];
	sub.rn.f32 	%f152, %f149, %f151;
	add.rn.f32 	%f405, %f150, %f152;
	sub.rn.f32 	%f153, %f405, %f150;
	sub.rn.f32 	%f154, %f153, %f152;
	st.local.f32 	[%rd5+56], %f154;
	st.local.f32 	[%rd5+52], %f405;
	ld.local.f32 	%f155, [%rd5+48];
	sub.rn.f32 	%f156, %f7, %f155;
	add.rn.f32 	%f157, %f146, %f156;
	sub.rn.f32 	%f158, %f157, %f146;
	sub.rn.f32 	%f159, %f158, %f156;
	neg.f32 	%f160, %f144;
	sub.rn.f32 	%f161, %f160, %f159;
	add.rn.f32 	%f162, %f157, %f161;
	sub.rn.f32 	%f163, %f162, %f157;
	sub.rn.f32 	%f164, %f163, %f161;
	st.local.f32 	[%rd5+48], %f164;
	st.local.f32 	[%rd5+44], %f162;
	neg.f32 	%f165, %f147;
	fma.rn.f32 	%f166, %f8, 0f40800000, %f165;
	ld.local.f32 	%f167, [%rd5+68];
	ld.local.f32 	%f168, [%rd5+72];
	sub.rn.f32 	%f169, %f166, %f168;
	add.rn.f32 	%f404, %f167, %f169;
	sub.rn.f32 	%f170, %f404, %f167;
	sub.rn.f32 	%f171, %f170, %f169;
	st.local.f32 	[%rd5+72], %f171;
	st.local.f32 	[%rd5+68], %f404;
	ld.local.f32 	%f172, [%rd5+64];
	sub.rn.f32 	%f173, %f8, %f172;
	add.rn.f32 	%f174, %f147, %f173;
	sub.rn.f32 	%f175, %f174, %f147;
	sub.rn.f32 	%f176, %f175, %f173;
	neg.f32 	%f177, %f145;
	sub.rn.f32 	%f178, %f177, %f176;
	add.rn.f32 	%f179, %f174, %f178;
	sub.rn.f32 	%f180, %f179, %f174;
	sub.rn.f32 	%f181, %f180, %f178;
	st.local.f32 	[%rd5+64], %f181;
	st.local.f32 	[%rd5+60], %f179;
	ld.local.u32 	%r159, [%rd5+40];
	add.s32 	%r160, %r159, 1;
	st.local.u32 	[%rd5+40], %r160;
	and.b32  	%r161, %r160, 1023;
	setp.ne.s32 	%p33, %r161, 0;
	@%p33 bra 	$L__BB3_38;
	shr.s32 	%r162, %r286, 31;
	shr.u32 	%r163, %r162, 30;
	add.s32 	%r164, %r286, %r163;
	and.b32  	%r165, %r164, -4;
	sub.s32 	%r166, %r286, %r165;
	mul.wide.s32 	%rd85, %r166, 8;
	add.s64 	%rd86, %rd5, %rd85;
	ld.local.f32 	%f182, [%rd86];
	ld.local.f32 	%f183, [%rd86+4];
	mov.f32 	%f184, 0f00000000;
	sub.rn.f32 	%f185, %f182, %f184;
	add.rn.f32 	%f186, %f184, %f185;
	sub.rn.f32 	%f187, %f186, %f184;
	sub.rn.f32 	%f188, %f187, %f185;
	mov.f32 	%f189, 0f3F800000;
	mul.rn.f32 	%f190, %f189, %f182;
	sub.rn.f32 	%f191, %f190, %f184;
	add.rn.f32 	%f192, %f184, %f191;
	sub.rn.f32 	%f193, %f192, %f184;
	sub.rn.f32 	%f194, %f193, %f191;
	sub.rn.f32 	%f195, %f183, %f184;
	add.rn.f32 	%f196, %f184, %f195;
	sub.rn.f32 	%f197, %f196, %f184;
	sub.rn.f32 	%f198, %f197, %f195;
	mul.rn.f32 	%f199, %f189, %f183;
	sub.rn.f32 	%f200, %f199, %f184;
	add.rn.f32 	%f201, %f184, %f200;
	sub.rn.f32 	%f202, %f201, %f184;
	sub.rn.f32 	%f203, %f202, %f200;
	add.s32 	%r167, %r286, 1;
	shr.s32 	%r168, %r167, 31;
	shr.u32 	%r169, %r168, 30;
	add.s32 	%r170, %r167, %r169;
	and.b32  	%r171, %r170, -4;
	sub.s32 	%r172, %r167, %r171;
	mul.wide.s32 	%rd87, %r172, 8;
	add.s64 	%rd88, %rd5, %rd87;
	ld.local.f32 	%f204, [%rd88];
	ld.local.f32 	%f205, [%rd88+4];
	sub.rn.f32 	%f206, %f204, %f188;
	add.rn.f32 	%f207, %f186, %f206;
	sub.rn.f32 	%f208, %f207, %f186;
	sub.rn.f32 	%f209, %f208, %f206;
	mov.f32 	%f210, 0f40000000;
	mul.rn.f32 	%f211, %f210, %f204;
	sub.rn.f32 	%f212, %f211, %f194;
	add.rn.f32 	%f213, %f192, %f212;
	sub.rn.f32 	%f214, %f213, %f192;
	sub.rn.f32 	%f215, %f214, %f212;
	sub.rn.f32 	%f216, %f205, %f198;
	add.rn.f32 	%f217, %f196, %f216;
	sub.rn.f32 	%f218, %f217, %f196;
	sub.rn.f32 	%f219, %f218, %f216;
	mul.rn.f32 	%f220, %f210, %f205;
	sub.rn.f32 	%f221, %f220, %f203;
	add.rn.f32 	%f222, %f201, %f221;
	sub.rn.f32 	%f223, %f222, %f201;
	sub.rn.f32 	%f224, %f223, %f221;
	add.s32 	%r173, %r286, 2;
	shr.s32 	%r174, %r173, 31;
	shr.u32 	%r175, %r174, 30;
	add.s32 	%r176, %r173, %r175;
	and.b32  	%r177, %r176, -4;
	sub.s32 	%r178, %r173, %r177;
	mul.wide.s32 	%rd89, %r178, 8;
	add.s64 	%rd90, %rd5, %rd89;
	ld.local.f32 	%f225, [%rd90];
	ld.local.f32 	%f226, [%rd90+4];
	sub.rn.f32 	%f227, %f225, %f209;
	add.rn.f32 	%f228, %f207, %f227;
	sub.rn.f32 	%f229, %f228, %f207;
	sub.rn.f32 	%f230, %f229, %f227;
	mov.f32 	%f231, 0f40400000;
	mul.rn.f32 	%f232, %f231, %f225;
	sub.rn.f32 	%f233, %f232, %f215;
	add.rn.f32 	%f234, %f213, %f233;
	sub.rn.f32 	%f235, %f234, %f213;
	sub.rn.f32 	%f236, %f235, %f233;
	sub.rn.f32 	%f237, %f226, %f219;
	add.rn.f32 	%f238, %f217, %f237;
	sub.rn.f32 	%f239, %f238, %f217;
	sub.rn.f32 	%f240, %f239, %f237;
	mul.rn.f32 	%f241, %f231, %f226;
	sub.rn.f32 	%f242, %f241, %f224;
	add.rn.f32 	%f243, %f222, %f242;
	sub.rn.f32 	%f244, %f243, %f222;
	sub.rn.f32 	%f245, %f244, %f242;
	add.s32 	%r179, %r286, 3;
	shr.s32 	%r180, %r179, 31;
	shr.u32 	%r181, %r180, 30;
	add.s32 	%r182, %r179, %r181;
	and.b32  	%r183, %r182, -4;
	sub.s32 	%r184, %r179, %r183;
	mul.wide.s32 	%rd91, %r184, 8;
	add.s64 	%rd92, %rd5, %rd91;
	ld.local.f32 	%f246, [%rd92];
	ld.local.f32 	%f247, [%rd92+4];
	sub.rn.f32 	%f248, %f246, %f230;
	add.rn.f32 	%f249, %f228, %f248;
	sub.rn.f32 	%f250, %f249, %f228;
	sub.rn.f32 	%f251, %f250, %f248;
	mov.f32 	%f252, 0f40800000;
	mul.rn.f32 	%f253, %f252, %f246;
	sub.rn.f32 	%f254, %f253, %f236;
	add.rn.f32 	%f405, %f234, %f254;
	sub.rn.f32 	%f255, %f405, %f234;
	sub.rn.f32 	%f256, %f255, %f254;
	sub.rn.f32 	%f257, %f247, %f240;
	add.rn.f32 	%f258, %f238, %f257;
	sub.rn.f32 	%f259, %f258, %f238;
	sub.rn.f32 	%f260, %f259, %f257;
	mul.rn.f32 	%f261, %f252, %f247;
	sub.rn.f32 	%f262, %f261, %f245;
	add.rn.f32 	%f404, %f243, %f262;
	sub.rn.f32 	%f263, %f404, %f243;
	sub.rn.f32 	%f264, %f263, %f262;
	st.local.f32 	[%rd5+44], %f249;
	st.local.f32 	[%rd5+48], %f251;
	st.local.f32 	[%rd5+52], %f405;
	st.local.f32 	[%rd5+56], %f256;
	st.local.f32 	[%rd5+60], %f258;
	st.local.f32 	[%rd5+64], %f260;
	st.local.f32 	[%rd5+68], %f404;
	st.local.f32 	[%rd5+72], %f264;
$L__BB3_38:
	ld.local.u32 	%r280, [%rd5+36];
	setp.lt.s32 	%p35, %r280, 4;
	setp.lt.u32 	%p36, %r283, %r6;
	or.pred  	%p37, %p35, %p36;
	@%p37 bra 	$L__BB3_40;
	ld.param.u64 	%rd121, [ehlers_pma_many_series_one_param_f32_param_5];
	add.rn.f32 	%f290, %f405, %f404;
	mov.f32 	%f291, 0f3DCCCCCD;
	mul.rn.f32 	%f292, %f290, %f291;
	cvta.to.global.u64 	%rd95, %rd121;
	add.s64 	%rd97, %rd95, %rd81;
	st.global.f32 	[%rd97], %f292;
$L__BB3_40:
	ld.param.u64 	%rd119, [ehlers_pma_many_series_one_param_f32_param_0];
	setp.gt.s32 	%p38, %r47, 6;
	cvta.to.global.u64 	%rd98, %rd119;
	mul.wide.u32 	%rd99, %r276, 4;
	add.s64 	%rd100, %rd98, %rd99;
	ld.global.nc.f32 	%f17, [%rd100];
	@%p38 bra 	$L__BB3_42;
	mul.wide.s32 	%rd117, %r278, 4;
	add.s64 	%rd118, %rd3, %rd117;
	st.local.f32 	[%rd118], %f17;
	ld.local.u32 	%r249, [%rd3+28];
	add.s32 	%r250, %r249, 1;
	setp.eq.s32 	%p41, %r250, 7;
	selp.b32 	%r278, 0, %r250, %p41;
	st.local.u32 	[%rd3+28], %r278;
	ld.local.u32 	%r251, [%rd3+32];
	add.s32 	%r252, %r251, 1;
	st.local.u32 	[%rd3+32], %r252;
	ld.local.f32 	%f389, [%rd3+40];
	ld.local.f32 	%f390, [%rd3+44];
	sub.rn.f32 	%f391, %f17, %f390;
	add.rn.f32 	%f392, %f389, %f391;
	sub.rn.f32 	%f393, %f392, %f389;
	sub.rn.f32 	%f394, %f393, %f391;
	st.local.f32 	[%rd3+44], %f394;
	st.local.f32 	[%rd3+40], %f392;
	cvt.rn.f32.s32 	%f395, %r252;
	mul.rn.f32 	%f396, %f395, %f17;
	ld.local.f32 	%f397, [%rd3+48];
	ld.local.f32 	%f398, [%rd3+52];
	sub.rn.f32 	%f399, %f396, %f398;
	add.rn.f32 	%f406, %f397, %f399;
	sub.rn.f32 	%f400, %f406, %f397;
	sub.rn.f32 	%f401, %f400, %f399;
	st.local.f32 	[%rd3+52], %f401;
	st.local.f32 	[%rd3+48], %f406;
	bra.uni 	$L__BB3_44;
$L__BB3_42:
	mul.wide.s32 	%rd101, %r278, 4;
	add.s64 	%rd102, %rd3, %rd101;
	ld.local.f32 	%f293, [%rd102];
	st.local.f32 	[%rd102], %f17;
	ld.local.u32 	%r189, [%rd3+28];
	add.s32 	%r190, %r189, 1;
	setp.eq.s32 	%p39, %r190, 7;
	selp.b32 	%r278, 0, %r190, %p39;
	st.local.u32 	[%rd3+28], %r278;
	ld.local.f32 	%f294, [%rd3+40];
	neg.f32 	%f295, %f294;
	fma.rn.f32 	%f296, %f17, 0f40E00000, %f295;
	ld.local.f32 	%f297, [%rd3+48];
	ld.local.f32 	%f298, [%rd3+52];
	sub.rn.f32 	%f299, %f296, %f298;
	add.rn.f32 	%f406, %f297, %f299;
	sub.rn.f32 	%f300, %f406, %f297;
	sub.rn.f32 	%f301, %f300, %f299;
	st.local.f32 	[%rd3+52], %f301;
	st.local.f32 	[%rd3+48], %f406;
	ld.local.f32 	%f302, [%rd3+44];
	sub.rn.f32 	%f303, %f17, %f302;
	add.rn.f32 	%f304, %f294, %f303;
	sub.rn.f32 	%f305, %f304, %f294;
	sub.rn.f32 	%f306, %f305, %f303;
	neg.f32 	%f307, %f293;
	sub.rn.f32 	%f308, %f307, %f306;
	add.rn.f32 	%f309, %f304, %f308;
	sub.rn.f32 	%f310, %f309, %f304;
	sub.rn.f32 	%f311, %f310, %f308;
	st.local.f32 	[%rd3+44], %f311;
	st.local.f32 	[%rd3+40], %f309;
	ld.local.u32 	%r191, [%rd3+36];
	add.s32 	%r192, %r191, 1;
	st.local.u32 	[%rd3+36], %r192;
	and.b32  	%r193, %r192, 1023;
	setp.ne.s32 	%p40, %r193, 0;
	@%p40 bra 	$L__BB3_44;
	mul.hi.s32 	%r194, %r278, -1840700269;
	add.s32 	%r195, %r194, %r278;
	shr.u32 	%r196, %r195, 31;
	shr.s32 	%r197, %r195, 2;
	add.s32 	%r198, %r197, %r196;
	mul.lo.s32 	%r199, %r198, 7;
	sub.s32 	%r200, %r278, %r199;
	mul.wide.s32 	%rd103, %r200, 4;
	add.s64 	%rd104, %rd3, %rd103;
	ld.local.f32 	%f312, [%rd104];
	mov.f32 	%f313, 0f00000000;
	sub.rn.f32 	%f314, %f312, %f313;
	add.rn.f32 	%f315, %f313, %f314;
	sub.rn.f32 	%f316, %f315, %f313;
	sub.rn.f32 	%f317, %f316, %f314;
	mov.f32 	%f318, 0f3F800000;
	mul.rn.f32 	%f319, %f318, %f312;
	sub.rn.f32 	%f320, %f319, %f313;
	add.rn.f32 	%f321, %f313, %f320;
	sub.rn.f32 	%f322, %f321, %f313;
	sub.rn.f32 	%f323, %f322, %f320;
	add.s32 	%r201, %r278, 1;
	mul.hi.s32 	%r202, %r201, -1840700269;
	add.s32 	%r203, %r202, %r201;
	shr.u32 	%r204, %r203, 31;
	shr.s32 	%r205, %r203, 2;
	add.s32 	%r206, %r205, %r204;
	mul.lo.s32 	%r207, %r206, 7;
	sub.s32 	%r208, %r201, %r207;
	mul.wide.s32 	%rd105, %r208, 4;
	add.s64 	%rd106, %rd3, %rd105;
	ld.local.f32 	%f324, [%rd106];
	sub.rn.f32 	%f325, %f324, %f317;
	add.rn.f32 	%f326, %f315, %f325;
	sub.rn.f32 	%f327, %f326, %f315;
	sub.rn.f32 	%f328, %f327, %f325;
	mov.f32 	%f329, 0f40000000;
	mul.rn.f32 	%f330, %f329, %f324;
	sub.rn.f32 	%f331, %f330, %f323;
	add.rn.f32 	%f332, %f321, %f331;
	sub.rn.f32 	%f333, %f332, %f321;
	sub.rn.f32 	%f334, %f333, %f331;
	add.s32 	%r209, %r278, 2;
	mul.hi.s32 	%r210, %r209, -1840700269;
	add.s32 	%r211, %r210, %r209;
	shr.u32 	%r212, %r211, 31;
	shr.s32 	%r213, %r211, 2;
	add.s32 	%r214, %r213, %r212;
	mul.lo.s32 	%r215, %r214, 7;
	sub.s32 	%r216, %r209, %r215;
	mul.wide.s32 	%rd107, %r216, 4;
	add.s64 	%rd108, %rd3, %rd107;
	ld.local.f32 	%f335, [%rd108];
	sub.rn.f32 	%f336, %f335, %f328;
	add.rn.f32 	%f337, %f326, %f336;
	sub.rn.f32 	%f338, %f337, %f326;
	sub.rn.f32 	%f339, %f338, %f336;
	mov.f32 	%f340, 0f40400000;
	mul.rn.f32 	%f341, %f340, %f335;
	sub.rn.f32 	%f342, %f341, %f334;
	add.rn.f32 	%f343, %f332, %f342;
	sub.rn.f32 	%f344, %f343, %f332;
	sub.rn.f32 	%f345, %f344, %f342;
	add.s32 	%r217, %r278, 3;
	mul.hi.s32 	%r218, %r217, -1840700269;
	add.s32 	%r219, %r218, %r217;
	shr.u32 	%r220, %r219, 31;
	shr.s32 	%r221, %r219, 2;
	add.s32 	%r222, %r221, %r220;
	mul.lo.s32 	%r223, %r222, 7;
	sub.s32 	%r224, %r217, %r223;
	mul.wide.s32 	%rd109, %r224, 4;
	add.s64 	%rd110, %rd3, %rd109;
	ld.local.f32 	%f346, [%rd110];
	sub.rn.f32 	%f347, %f346, %f339;
	add.rn.f32 	%f348, %f337, %f347;
	sub.rn.f32 	%f349, %f348, %f337;
	sub.rn.f32 	%f350, %f349, %f347;
	mov.f32 	%f351, 0f40800000;
	mul.rn.f32 	%f352, %f351, %f346;
	sub.rn.f32 	%f353, %f352, %f345;
	add.rn.f32 	%f354, %f343, %f353;
	sub.rn.f32 	%f355, %f354, %f343;
	sub.rn.f32 	%f356, %f355, %f353;
	add.s32 	%r225, %r278, 4;
	mul.hi.s32 	%r226, %r225, -1840700269;
	add.s32 	%r227, %r226, %r225;
	shr.u32 	%r228, %r227, 31;
	shr.s32 	%r229, %r227, 2;
	add.s32 	%r230, %r229, %r228;
	mul.lo.s32 	%r231, %r230, 7;
	sub.s32 	%r232, %r225, %r231;
	mul.wide.s32 	%rd111, %r232, 4;
	add.s64 	%rd112, %rd3, %rd111;
	ld.local.f32 	%f357, [%rd112];
	sub.rn.f32 	%f358, %f357, %f350;
	add.rn.f32 	%f359, %f348, %f358;
	sub.rn.f32 	%f360, %f359, %f348;
	sub.rn.f32 	%f361, %f360, %f358;
	mov.f32 	%f362, 0f40A00000;
	mul.rn.f32 	%f363, %f362, %f357;
	sub.rn.f32 	%f364, %f363, %f356;
	add.rn.f32 	%f365, %f354, %f364;
	sub.rn.f32 	%f366, %f365, %f354;
	sub.rn.f32 	%f367, %f366, %f364;
	add.s32 	%r233, %r278, 5;
	mul.hi.s32 	%r234, %r233, -1840700269;
	add.s32 	%r235, %r234, %r233;
	shr.u32 	%r236, %r235, 31;
	shr.s32 	%r237, %r235, 2;
	add.s32 	%r238, %r237, %r236;
	mul.lo.s32 	%r239, %r238, 7;
	sub.s32 	%r240, %r233, %r239;
	mul.wide.s32 	%rd113, %r240, 4;
	add.s64 	%rd114, %rd3, %rd113;
	ld.local.f32 	%f368, [%rd114];
	sub.rn.f32 	%f369, %f368, %f361;
	add.rn.f32 	%f370, %f359, %f369;
	sub.rn.f32 	%f371, %f370, %f359;
	sub.rn.f32 	%f372, %f371, %f369;
	mov.f32 	%f373, 0f40C00000;
	mul.rn.f32 	%f374, %f373, %f368;
	sub.rn.f32 	%f375, %f374, %f367;
	add.rn.f32 	%f376, %f365, %f375;
	sub.rn.f32 	%f377, %f376, %f365;
	sub.rn.f32 	%f378, %f377, %f375;
	add.s32 	%r241, %r278, 6;
	mul.hi.s32 	%r242, %r241, -1840700269;
	add.s32 	%r243, %r242, %r241;
	shr.u32 	%r244, %r243, 31;
	shr.s32 	%r245, %r243, 2;
	add.s32 	%r246, %r245, %r244;
	mul.lo.s32 	%r247, %r246, 7;
	sub.s32 	%r248, %r241, %r247;
	mul.wide.s32 	%rd115, %r248, 4;
	add.s64 	%rd116, %rd3, %rd115;
	ld.local.f32 	%f379, [%rd116];
	sub.rn.f32 	%f380, %f379, %f372;
	add.rn.f32 	%f381, %f370, %f380;
	sub.rn.f32 	%f382, %f381, %f370;
	sub.rn.f32 	%f383, %f382, %f380;
	mov.f32 	%f384, 0f40E00000;
	mul.rn.f32 	%f385, %f384, %f379;
	sub.rn.f32 	%f386, %f385, %f378;
	add.rn.f32 	%f406, %f376, %f386;
	sub.rn.f32 	%f387, %f406, %f376;
	sub.rn.f32 	%f388, %f387, %f386;
	st.local.f32 	[%rd3+40], %f381;
	st.local.f32 	[%rd3+44], %f383;
	st.local.f32 	[%rd3+48], %f406;
	st.local.f32 	[%rd3+52], %f388;
$L__BB3_44:
	ld.param.u32 	%r264, [ehlers_pma_many_series_one_param_f32_param_1];
	add.s32 	%r283, %r283, 1;
	add.s32 	%r277, %r277, 1;
	setp.ne.s32 	%p42, %r277, 0;
	add.s32 	%r276, %r276, %r264;
	@%p42 bra 	$L__BB3_28;
$L__BB3_45:
	ret;

}
	// .globl	ehlers_pma_ms1p_tiled_f32_tx1_ty2
.visible .entry ehlers_pma_ms1p_tiled_f32_tx1_ty2(
	.param .u64 .ptr .align 1 ehlers_pma_ms1p_tiled_f32_tx1_ty2_param_0,
	.param .u32 ehlers_pma_ms1p_tiled_f32_tx1_ty2_param_1,
	.param .u32 ehlers_pma_ms1p_tiled_f32_tx1_ty2_param_2,
	.param .u64 .ptr .align 1 ehlers_pma_ms1p_tiled_f32_tx1_ty2_param_3,
	.param .u64 .ptr .align 1 ehlers_pma_ms1p_tiled_f32_tx1_ty2_param_4,
	.param .u64 .ptr .align 1 ehlers_pma_ms1p_tiled_f32_tx1_ty2_param_5
)
{
	.local .align 4 .b8 	__local_depot4[188];
	.reg .b64 	%SP;
	.reg .b64 	%SPL;
	.reg .pred 	%p<42>;
	.reg .b32 	%r<292>;
	.reg .b32 	%f<407>;
	.reg .b64 	%rd<117>;

	mov.u64 	%SPL, __local_depot4;
	ld.param.u32 	%r68, [ehlers_pma_ms1p_tiled_f32_tx1_ty2_param_1];
	ld.param.u32 	%r69, [ehlers_pma_ms1p_tiled_f32_tx1_ty2_param_2];
	ld.param.u64 	%rd9, [ehlers_pma_ms1p_tiled_f32_tx1_ty2_param_3];
	ld.param.u64 	%rd11, [ehlers_pma_ms1p_tiled_f32_tx1_ty2_param_5];
	cvta.to.global.u64 	%rd1, %rd11;
	add.u64 	%rd2, %SPL, 0;
	add.u64 	%rd3, %SPL, 56;
	add.u64 	%rd4, %SPL, 112;
	mov.u32 	%r70, %ctaid.x;
	shl.b32 	%r1, %r70, 1;
	mov.u32 	%r2, %tid.y;
	add.s32 	%r3, %r1, %r2;
	setp.ge.s32 	%p1, %r3, %r68;
	mov.u32 	%r71, %tid.x;
	setp.ne.s32 	%p2, %r71, 0;
	or.pred  	%p3, %p2, %p1;
	@%p3 bra 	$L__BB4_44;
	setp.eq.s64 	%p4, %rd9, 0;
	mov.b32 	%r266, 0;
	@%p4 bra 	$L__BB4_3;
	cvta.to.global.u64 	%rd15, %rd9;
	mul.wide.u32 	%rd16, %r3, 4;
	add.s64 	%rd17, %rd15, %rd16;
	ld.global.nc.u32 	%r266, [%rd17];
$L__BB4_3:
	max.s32 	%r284, %r266, 0;
	setp.ge.s32 	%p5, %r284, %r69;
	@%p5 bra 	$L__BB4_44;
	add.s32 	%r7, %r284, 7;
	add.s32 	%r8, %r284, 16;
	setp.ge.u32 	%p6, %r7, %r69;
	@%p6 bra 	$L__BB4_44;
	ld.param.u32 	%r257, [ehlers_pma_ms1p_tiled_f32_tx1_ty2_param_1];
	add.s32 	%r74, %r284, 13;
	min.u32 	%r9, %r69, %r74;
	and.b32  	%r10, %r9, 7;
	and.b32  	%r271, %r9, 2147483640;
	neg.s32 	%r268, %r271;
	shl.b32 	%r12, %r257, 3;
	mov.b32 	%r269, 0;
	mov.u32 	%r267, %r3;
$L__BB4_6:
	.pragma "nounroll";
	ld.param.u64 	%rd114, [ehlers_pma_ms1p_tiled_f32_tx1_ty2_param_4];
	ld.param.u32 	%r258, [ehlers_pma_ms1p_tiled_f32_tx1_ty2_param_1];
	cvta.to.global.u64 	%rd5, %rd114;
	mul.wide.s32 	%rd18, %r267, 4;
	add.s64 	%rd19, %rd5, %rd18;
	mov.b32 	%r76, 2143289344;
	st.global.u32 	[%rd19], %r76;
	mul.wide.s32 	%rd6, %r258, 4;
	add.s64 	%rd20, %rd19, %rd6;
	st.global.u32 	[%rd20], %r76;
	add.s64 	%rd21, %rd20, %rd6;
	st.global.u32 	[%rd21], %r76;
	add.s64 	%rd22, %rd21, %rd6;
	st.global.u32 	[%rd22], %r76;
	add.s64 	%rd23, %rd22, %rd6;
	st.global.u32 	[%rd23], %r76;
	add.s64 	%rd24, %rd23, %rd6;
	st.global.u32 	[%rd24], %r76;
	add.s64 	%rd25, %rd24, %rd6;
	st.global.u32 	[%rd25], %r76;
	add.s64 	%rd7, %rd25, %rd6;
	st.global.u32 	[%rd7], %r76;
	add.s32 	%r269, %r269, 8;
	add.s32 	%r268, %r268, 8;
	add.s32 	%r267, %r267, %r12;
	setp.ne.s32 	%p7, %r268, 0;
	@%p7 bra 	$L__BB4_6;
	setp.eq.s32 	%p8, %r10, 0;
	@%p8 bra 	$L__BB4_15;
	and.b32  	%r19, %r9, 3;
	setp.lt.u32 	%p9, %r10, 4;
	@%p9 bra 	$L__BB4_10;
	add.s64 	%rd26, %rd7, %rd6;
	mov.b32 	%r77, 2143289344;
	st.global.u32 	[%rd26], %r77;
	add.s64 	%rd27, %rd26, %rd6;
	st.global.u32 	[%rd27], %r77;
	add.s64 	%rd28, %rd27, %rd6;
	st.global.u32 	[%rd28], %r77;
	add.s64 	%rd29, %rd28, %rd6;
	st.global.u32 	[%rd29], %r77;
	add.s32 	%r271, %r269, 4;
$L__BB4_10:
	setp.eq.s32 	%p10, %r19, 0;
	@%p10 bra 	$L__BB4_15;
	setp.eq.s32 	%p11, %r19, 1;
	@%p11 bra 	$L__BB4_13;
	ld.param.u32 	%r259, [ehlers_pma_ms1p_tiled_f32_tx1_ty2_param_1];
	mad.lo.s32 	%r78, %r271, %r259, %r3;
	mul.wide.s32 	%rd30, %r78, 4;
	add.s64 	%rd31, %rd5, %rd30;
	mov.b32 	%r79, 2143289344;
	st.global.u32 	[%rd31], %r79;
	add.s64 	%rd32, %rd31, %rd6;
	st.global.u32 	[%rd32], %r79;
	add.s32 	%r271, %r271, 2;
$L__BB4_13:
	and.b32  	%r80, %r9, 1;
	setp.eq.b32 	%p12, %r80, 1;
	not.pred 	%p13, %p12;
	@%p13 bra 	$L__BB4_15;
	ld.param.u32 	%r260, [ehlers_pma_ms1p_tiled_f32_tx1_ty2_param_1];
	mad.lo.s32 	%r81, %r271, %r260, %r3;
	mul.wide.s32 	%rd33, %r81, 4;
	add.s64 	%rd34, %rd5, %rd33;
	mov.b32 	%r82, 2143289344;
	st.global.u32 	[%rd34], %r82;
$L__BB4_15:
	min.s32 	%r84, %r69, %r8;
	max.s32 	%r25, %r84, 1;
	and.b32  	%r26, %r25, 7;
	setp.lt.s32 	%p14, %r84, 8;
	mov.b32 	%r272, 0;
	@%p14 bra 	$L__BB4_18;
	and.b32  	%r272, %r25, 2147483640;
	neg.s32 	%r276, %r272;
	mov.u32 	%r275, %r3;
$L__BB4_17:
	.pragma "nounroll";
	mul.wide.s32 	%rd35, %r275, 4;
	add.s64 	%rd36, %rd1, %rd35;
	mov.b32 	%r85, 2143289344;
	st.global.u32 	[%rd36], %r85;
	add.s64 	%rd37, %rd36, %rd6;
	st.global.u32 	[%rd37], %r85;
	add.s64 	%rd38, %rd37, %rd6;
	st.global.u32 	[%rd38], %r85;
	add.s64 	%rd39, %rd38, %rd6;
	st.global.u32 	[%rd39], %r85;
	add.s64 	%rd40, %rd39, %rd6;
	st.global.u32 	[%rd40], %r85;
	add.s64 	%rd41, %rd40, %rd6;
	st.global.u32 	[%rd41], %r85;
	add.s64 	%rd42, %rd41, %rd6;
	st.global.u32 	[%rd42], %r85;
	add.s64 	%rd43, %rd42, %rd6;
	st.global.u32 	[%rd43], %r85;
	add.s32 	%r276, %r276, 8;
	add.s32 	%r275, %r275, %r12;
	setp.eq.s32 	%p15, %r276, 0;
	@%p15 bra 	$L__BB4_18;
	bra.uni 	$L__BB4_17;
$L__BB4_18:
	setp.eq.s32 	%p16, %r26, 0;
	@%p16 bra 	$L__BB4_26;
	and.b32  	%r30, %r25, 3;
	setp.lt.u32 	%p17, %r26, 4;
	@%p17 bra 	$L__BB4_21;
	ld.param.u32 	%r261, [ehlers_pma_ms1p_tiled_f32_tx1_ty2_param_1];
	mad.lo.s32 	%r86, %r272, %r261, %r3;
	mul.wide.s32 	%rd44, %r86, 4;
	add.s64 	%rd45, %rd1, %rd44;
	mov.b32 	%r87, 2143289344;
	st.global.u32 	[%rd45], %r87;
	add.s64 	%rd46, %rd45, %rd6;
	st.global.u32 	[%rd46], %r87;
	add.s64 	%rd47, %rd46, %rd6;
	st.global.u32 	[%rd47], %r87;
	add.s64 	%rd48, %rd47, %rd6;
	st.global.u32 	[%rd48], %r87;
	add.s32 	%r272, %r272, 4;
$L__BB4_21:
	setp.eq.s32 	%p18, %r30, 0;
	@%p18 bra 	$L__BB4_26;
	setp.eq.s32 	%p19, %r30, 1;
	@%p19 bra 	$L__BB4_24;
	ld.param.u32 	%r262, [ehlers_pma_ms1p_tiled_f32_tx1_ty2_param_1];
	mad.lo.s32 	%r88, %r272, %r262, %r3;
	mul.wide.s32 	%rd49, %r88, 4;
	add.s64 	%rd50, %rd1, %rd49;
	mov.b32 	%r89, 2143289344;
	st.global.u32 	[%rd50], %r89;
	add.s64 	%rd51, %rd50, %rd6;
	st.global.u32 	[%rd51], %r89;
	add.s32 	%r272, %r272, 2;
$L__BB4_24:
	and.b32  	%r90, %r25, 1;
	setp.eq.b32 	%p20, %r90, 1;
	not.pred 	%p21, %p20;
	@%p21 bra 	$L__BB4_26;
	ld.param.u32 	%r263, [ehlers_pma_ms1p_tiled_f32_tx1_ty2_param_1];
	mad.lo.s32 	%r91, %r272, %r263, %r3;
	mul.wide.s32 	%rd52, %r91, 4;
	add.s64 	%rd53, %rd1, %rd52;
	mov.b32 	%r92, 2143289344;
	st.global.u32 	[%rd53], %r92;
$L__BB4_26:
	ld.param.u32 	%r264, [ehlers_pma_ms1p_tiled_f32_tx1_ty2_param_1];
	mov.b32 	%r279, 0;
	st.local.u32 	[%rd2], %r279;
	st.local.u32 	[%rd2+4], %r279;
	st.local.u32 	[%rd2+8], %r279;
	st.local.u32 	[%rd2+12], %r279;
	st.local.u32 	[%rd2+16], %r279;
	st.local.u32 	[%rd2+20], %r279;
	st.local.u32 	[%rd2+24], %r279;
	st.local.u32 	[%rd2+28], %r279;
	st.local.u32 	[%rd2+32], %r279;
	st.local.u32 	[%rd2+36], %r279;
	st.local.u32 	[%rd2+44], %r279;
	st.local.u32 	[%rd2+40], %r279;
	st.local.u32 	[%rd2+52], %r279;
	st.local.u32 	[%rd2+48], %r279;
	st.local.u32 	[%rd3], %r279;
	st.local.u32 	[%rd3+4], %r279;
	st.local.u32 	[%rd3+8], %r279;
	st.local.u32 	[%rd3+12], %r279;
	st.local.u32 	[%rd3+16], %r279;
	st.local.u32 	[%rd3+20], %r279;
	st.local.u32 	[%rd3+24], %r279;
	st.local.u32 	[%rd3+28], %r279;
	st.local.u32 	[%rd3+32], %r279;
	st.local.u32 	[%rd3+36], %r279;
	st.local.u32 	[%rd3+44], %r279;
	st.local.u32 	[%rd3+40], %r279;
	st.local.u32 	[%rd3+52], %r279;
	st.local.u32 	[%rd3+48], %r279;
	st.local.u32 	[%rd4], %r279;
	st.local.u32 	[%rd4+4], %r279;
	st.local.u32 	[%rd4+8], %r279;
	st.local.u32 	[%rd4+12], %r279;
	st.local.u32 	[%rd4+16], %r279;
	st.local.u32 	[%rd4+20], %r279;
	st.local.u32 	[%rd4+24], %r279;
	st.local.u32 	[%rd4+28], %r279;
	st.local.u32 	[%rd4+32], %r279;
	st.local.u32 	[%rd4+36], %r279;
	st.local.u32 	[%rd4+40], %r279;
	st.local.u32 	[%rd4+56], %r279;
	st.local.u32 	[%rd4+52], %r279;
	st.local.u32 	[%rd4+48], %r279;
	st.local.u32 	[%rd4+44], %r279;
	st.local.u32 	[%rd4+72], %r279;
	st.local.u32 	[%rd4+68], %r279;
	st.local.u32 	[%rd4+64], %r279;
	st.local.u32 	[%rd4+60], %r279;
	sub.s32 	%r278, %r284, %r69;
	mad.lo.s32 	%r94, %r264, %r284, %r2;
	add.s32 	%r277, %r94, %r1;
	mov.f32 	%f406, 0f00000000;
	mov.u32 	%r287, %r279;
	mov.u32 	%r281, %r279;
	mov.u32 	%r289, %r279;
	mov.u32 	%r283, %r279;
$L__BB4_27:
	ld.local.u32 	%r49, [%rd2+32];
	setp.lt.s32 	%p22, %r49, 7;
	mov.f32 	%f23, 0f3D124925;
	mul.rn.f32 	%f24, %f406, %f23;
	selp.f32 	%f2, 0f7FC00000, %f24, %p22;
	setp.lt.u32 	%p23, %r284, %r7;
	@%p23 bra 	$L__BB4_39;
	setp.gt.s32 	%p24, %r283, 6;
	@%p24 bra 	$L__BB4_30;
	mul.wide.s32 	%rd70, %r289, 4;
	add.s64 	%rd71, %rd3, %rd70;
	st.local.f32 	[%rd71], %f2;
	ld.local.u32 	%r155, [%rd3+28];
	add.s32 	%r156, %r155, 1;
	setp.eq.s32 	%p27, %r156, 7;
	selp.b32 	%r289, 0, %r156, %p27;
	st.local.u32 	[%rd3+28], %r289;
	ld.local.u32 	%r157, [%rd3+32];
	add.s32 	%r158, %r157, 1;
	st.local.u32 	[%rd3+32], %r158;
	ld.local.f32 	%f121, [%rd3+40];
	ld.local.f32 	%f122, [%rd3+44];
	sub.rn.f32 	%f123, %f2, %f122;
	add.rn.f32 	%f124, %f121, %f123;
	sub.rn.f32 	%f125, %f124, %f121;
	sub.rn.f32 	%f126, %f125, %f123;
	st.local.f32 	[%rd3+44], %f126;
	st.local.f32 	[%rd3+40], %f124;
	cvt.rn.f32.s32 	%f127, %r158;
	mul.rn.f32 	%f128, %f127, %f2;
	ld.local.f32 	%f129, [%rd3+48];
	ld.local.f32 	%f130, [%rd3+52];
	sub.rn.f32 	%f131, %f128, %f130;
	add.rn.f32 	%f403, %f129, %f131;
	sub.rn.f32 	%f132, %f403, %f129;
	sub.rn.f32 	%f133, %f132, %f131;
	st.local.f32 	[%rd3+52], %f133;
	st.local.f32 	[%rd3+48], %f403;
	bra.uni 	$L__BB4_32;
$L__BB4_30:
	mul.wide.s32 	%rd54, %r289, 4;
	add.s64 	%rd55, %rd3, %rd54;
	ld.local.f32 	%f25, [%rd55];
	st.local.f32 	[%rd55], %f2;
	ld.local.u32 	%r95, [%rd3+28];
	add.s32 	%r96, %r95, 1;
	setp.eq.s32 	%p25, %r96, 7;
	selp.b32 	%r289, 0, %r96, %p25;
	st.local.u32 	[%rd3+28], %r289;
	ld.local.f32 	%f26, [%rd3+40];
	neg.f32 	%f27, %f26;
	fma.rn.f32 	%f28, %f2, 0f40E00000, %f27;
	ld.local.f32 	%f29, [%rd3+48];
	ld.local.f32 	%f30, [%rd3+52];
	sub.rn.f32 	%f31, %f28, %f30;
	add.rn.f32 	%f403, %f29, %f31;
	sub.rn.f32 	%f32, %f403, %f29;
	sub.rn.f32 	%f33, %f32, %f31;
	st.local.f32 	[%rd3+52], %f33;
	st.local.f32 	[%rd3+48], %f403;
	ld.local.f32 	%f34, [%rd3+44];
	sub.rn.f32 	%f35, %f2, %f34;
	add.rn.f32 	%f36, %f26, %f35;
	sub.rn.f32 	%f37, %f36, %f26;
	sub.rn.f32 	%f38, %f37, %f35;
	neg.f32 	%f39, %f25;
	sub.rn.f32 	%f40, %f39, %f38;
	add.rn.f32 	%f41, %f36, %f40;
	sub.rn.f32 	%f42, %f41, %f36;
	sub.rn.f32 	%f43, %f42, %f40;
	st.local.f32 	[%rd3+44], %f43;
	st.local.f32 	[%rd3+40], %f41;
	ld.local.u32 	%r97, [%rd3+36];
	add.s32 	%r98, %r97, 1;
	st.local.u32 	[%rd3+36], %r98;
	and.b32  	%r99, %r98, 1023;
	setp.ne.s32 	%p26, %r99, 0;
	@%p26 bra 	$L__BB4_32;
	mul.hi.s32 	%r100, %r289, -1840700269;
	add.s32 	%r101, %r100, %r289;
	shr.u32 	%r102, %r101, 31;
	shr.s32 	%r103, %r101, 2;
	add.s32 	%r104, %r103, %r102;
	mul.lo.s32 	%r105, %r104, 7;
	sub.s32 	%r106, %r289, %r105;
	mul.wide.s32 	%rd56, %r106, 4;
	add.s64 	%rd57, %rd3, %rd56;
	ld.local.f32 	%f44, [%rd57];
	mov.f32 	%f45, 0f00000000;
	sub.rn.f32 	%f46, %f44, %f45;
	add.rn.f32 	%f47, %f45, %f46;
	sub.rn.f32 	%f48, %f47, %f45;
	sub.rn.f32 	%f49, %f48, %f46;
	mov.f32 	%f50, 0f3F800000;
	mul.rn.f32 	%f51, %f50, %f44;
	sub.rn.f32 	%f52, %f51, %f45;
	add.rn.f32 	%f53, %f45, %f52;
	sub.rn.f32 	%f54, %f53, %f45;
	sub.rn.f32 	%f55, %f54, %f52;
	add.s32 	%r107, %r289, 1;
	mul.hi.s32 	%r108, %r107, -1840700269;
	add.s32 	%r109, %r108, %r107;
	shr.u32 	%r110, %r109, 31;
	shr.s32 	%r111, %r109, 2;
	add.s32 	%r112, %r111, %r110;
	mul.lo.s32 	%r113, %r112, 7;
	sub.s32 	%r114, %r107, %r113;
	mul.wide.s32 	%rd58, %r114, 4;
	add.s64 	%rd59, %rd3, %rd58;
	ld.local.f32 	%f56, [%rd59];
	sub.rn.f32 	%f57, %f56, %f49;
	add.rn.f32 	%f58, %f47, %f57;
	sub.rn.f32 	%f59, %f58, %f47;
	sub.rn.f32 	%f60, %f59, %f57;
	mov.f32 	%f61, 0f40000000;
	mul.rn.f32 	%f62, %f61, %f56;
	sub.rn.f32 	%f63, %f62, %f55;
	add.rn.f32 	%f64, %f53, %f63;
	sub.rn.f32 	%f65, %f64, %f53;
	sub.rn.f32 	%f66, %f65, %f63;
	add.s32 	%r115, %r289, 2;
	mul.hi.s32 	%r116, %r115, -1840700269;
	add.s32 	%r117, %r116, %r115;
	shr.u32 	%r118, %r117, 31;
	shr.s32 	%r119, %r117, 2;
	add.s32 	%r120, %r119, %r118;
	mul.lo.s32 	%r121, %r120, 7;
	sub.s32 	%r122, %r115, %r121;
	mul.wide.s32 	%rd60, %r122, 4;
	add.s64 	%rd61, %rd3, %rd60;
	ld.local.f32 	%f67, [%rd61];
	sub.rn.f32 	%f68, %f67, %f60;
	add.rn.f32 	%f69, %f58, %f68;
	sub.rn.f32 	%f70, %f69, %f58;
	sub.rn.f32 	%f71, %f70, %f68;
	mov.f32 	%f72, 0f40400000;
	mul.rn.f32 	%f73, %f72, %f67;
	sub.rn.f32 	%f74, %f73, %f66;
	add.rn.f32 	%f75, %f64, %f74;
	sub.rn.f32 	%f76, %f75, %f64;
	sub.rn.f32 	%f77, %f76, %f74;
	add.s32 	%r123, %r289, 3;
	mul.hi.s32 	%r124, %r123, -1840700269;
	add.s32 	%r125, %r124, %r123;
	shr.u32 	%r126, %r125, 31;
	shr.s32 	%r127, %r125, 2;
	add.s32 	%r128, %r127, %r126;
	mul.lo.s32 	%r129, %r128, 7;
	sub.s32 	%r130, %r123, %r129;
	mul.wide.s32 	%rd62, %r130, 4;
	add.s64 	%rd63, %rd3, %rd62;
	ld.local.f32 	%f78, [%rd63];
	sub.rn.f32 	%f79, %f78, %f71;
	add.rn.f32 	%f80, %f69, %f79;
	sub.rn.f32 	%f81, %f80, %f69;
	sub.rn.f32 	%f82, %f81, %f79;
	mov.f32 	%f83, 0f40800000;
	mul.rn.f32 	%f84, %f83, %f78;
	sub.rn.f32 	%f85, %f84, %f77;
	add.rn.f32 	%f86, %f75, %f85;
	sub.rn.f32 	%f87, %f86, %f75;
	sub.rn.f32 	%f88, %f87, %f85;
	add.s32 	%r131, %r289, 4;
	mul.hi.s32 	%r132, %r131, -1840700269;
	add.s32 	%r133, %r132, %r131;
	shr.u32 	%r134, %r133, 31;
	shr.s32 	%r135, %r133, 2;
	add.s32 	%r136, %r135, %r134;
	mul.lo.s32 	%r137, %r136, 7;
	sub.s32 	%r138, %r131, %r137;
	mul.wide.s32 	%rd64, %r138, 4;
	add.s64 	%rd65, %rd3, %rd64;
	ld.local.f32 	%f89, [%rd65];
	sub.rn.f32 	%f90, %f89, %f82;
	add.rn.f32 	%f91, %f80, %f90;
	sub.rn.f32 	%f92, %f91, %f80;
	sub.rn.f32 	%f93, %f92, %f90;
	mov.f32 	%f94, 0f40A00000;
	mul.rn.f32 	%f95, %f94, %f89;
	sub.rn.f32 	%f96, %f95, %f88;
	add.rn.f32 	%f97, %f86, %f96;
	sub.rn.f32 	%f98, %f97, %f86;
	sub.rn.f32 	%f99, %f98, %f96;
	add.s32 	%r139, %r289, 5;
	mul.hi.s32 	%r140, %r139, -1840700269;
	add.s32 	%r141, %r140, %r139;
	shr.u32 	%r142, %r141, 31;
	shr.s32 	%r143, %r141, 2;
	add.s32 	%r144, %r143, %r142;
	mul.lo.s32 	%r145, %r144, 7;
	sub.s32 	%r146, %r139, %r145;
	mul.wide.s32 	%rd66, %r146, 4;
	add.s64 	%rd67, %rd3, %rd66;
	ld.local.f32 	%f100, [%rd67];
	sub.rn.f32 	%f101, %f100, %f93;
	add.rn.f32 	%f102, %f91, %f101;
	sub.rn.f32 	%f103, %f102, %f91;
	sub.rn.f32 	%f104, %f103, %f101;
	mov.f32 	%f105, 0f40C00000;
	mul.rn.f32 	%f106, %f105, %f100;
	sub.rn.f32 	%f107, %f106, %f99;
	add.rn.f32 	%f108, %f97, %f107;
	sub.rn.f32 	%f109, %f108, %f97;
	sub.rn.f32 	%f110, %f109, %f107;
	add.s32 	%r147, %r289, 6;
	mul.hi.s32 	%r148, %r147, -1840700269;
	add.s32 	%r149, %r148, %r147;
	shr.u32 	%r150, %r149, 31;
	shr.s32 	%r151, %r149, 2;
	add.s32 	%r152, %r151, %r150;
	mul.lo.s32 	%r153, %r152, 7;
	sub.s32 	%r154, %r147, %r153;
	mul.wide.s32 	%rd68, %r154, 4;
	add.s64 	%rd69, %rd3, %rd68;
	ld.local.f32 	%f111, [%rd69];
	sub.rn.f32 	%f112, %f111, %f104;
	add.rn.f32 	%f113, %f102, %f112;
	sub.rn.f32 	%f114, %f113, %f102;
	sub.rn.f32 	%f115, %f114, %f112;
	mov.f32 	%f116, 0f40E00000;
	mul.rn.f32 	%f117, %f116, %f111;
	sub.rn.f32 	%f118, %f117, %f110;
	add.rn.f32 	%f403, %f108, %f118;
	sub.rn.f32 	%f119, %f403, %f108;
	sub.rn.f32 	%f120, %f119, %f118;
	st.local.f32 	[%rd3+40], %f113;
	st.local.f32 	[%rd3+44], %f115;
	st.local.f32 	[%rd3+48], %f403;
	st.local.f32 	[%rd3+52], %f120;
$L__BB4_32:
	ld.local.u32 	%r283, [%rd3+32];
	setp.lt.s32 	%p28, %r283, 7;
	@%p28 bra 	$L__BB4_39;
	ld.param.u64 	%rd115, [ehlers_pma_ms1p_tiled_f32_tx1_ty2_param_4];
	mov.f32 	%f134, 0f3D124925;
	mul.rn.f32 	%f135, %f403, %f134;
	setp.lt.s32 	%p29, %r289, 1;
	selp.b32 	%r159, 6, -1, %p29;
	add.s32 	%r160, %r159, %r289;
	mul.wide.s32 	%rd72, %r160, 4;
	add.s64 	%rd73, %rd3, %rd72;
	ld.local.f32 	%f136, [%rd73];
	add.rn.f32 	%f137, %f136, %f136;
	neg.f32 	%f138, %f135;
	add.rn.f32 	%f7, %f137, %f138;
	sub.rn.f32 	%f139, %f7, %f137;
	sub.rn.f32 	%f140, %f7, %f139;
	sub.rn.f32 	%f141, %f137, %f140;
	sub.rn.f32 	%f142, %f138, %f139;
	add.rn.f32 	%f8, %f141, %f142;
	add.rn.f32 	%f143, %f7, %f8;
	cvta.to.global.u64 	%rd74, %rd115;
	mul.wide.u32 	%rd75, %r277, 4;
	add.s64 	%rd76, %rd74, %rd75;
	st.global.f32 	[%rd76], %f143;
	setp.gt.s32 	%p30, %r281, 3;
	@%p30 bra 	$L__BB4_35;
	mul.wide.s32 	%rd87, %r287, 8;
	add.s64 	%rd88, %rd4, %rd87;
	st.local.f32 	[%rd88], %f7;
	st.local.f32 	[%rd88+4], %f8;
	ld.local.u32 	%r189, [%rd4+32];
	add.s32 	%r190, %r189, 1;
	setp.eq.s32 	%p33, %r190, 4;
	selp.b32 	%r287, 0, %r190, %p33;
	st.local.u32 	[%rd4+32], %r287;
	ld.local.u32 	%r191, [%rd4+36];
	add.s32 	%r192, %r191, 1;
	st.local.u32 	[%rd4+36], %r192;
	ld.local.f32 	%f265, [%rd4+44];
	ld.local.f32 	%f266, [%rd4+48];
	sub.rn.f32 	%f267, %f7, %f266;
	add.rn.f32 	%f268, %f265, %f267;
	sub.rn.f32 	%f269, %f268, %f265;
	sub.rn.f32 	%f270, %f269, %f267;
	st.local.f32 	[%rd4+48], %f270;
	st.local.f32 	[%rd4+44], %f268;
	cvt.rn.f32.s32 	%f271, %r192;
	mul.rn.f32 	%f272, %f271, %f7;
	ld.local.f32 	%f273, [%rd4+52];
	ld.local.f32 	%f274, [%rd4+56];
	sub.rn.f32 	%f275, %f272, %f274;
	add.rn.f32 	%f405, %f273, %f275;
	sub.rn.f32 	%f276, %f405, %f273;
	sub.rn.f32 	%f277, %f276, %f275;
	st.local.f32 	[%rd4+56], %f277;
	st.local.f32 	[%rd4+52], %f405;
	ld.local.f32 	%f278, [%rd4+60];
	ld.local.f32 	%f279, [%rd4+64];
	sub.rn.f32 	%f280, %f8, %f279;
	add.rn.f32 	%f281, %f278, %f280;
	sub.rn.f32 	%f282, %f281, %f278;
	sub.rn.f32 	%f283, %f282, %f280;
	st.local.f32 	[%rd4+64], %f283;
	st.local.f32 	[%rd4+60], %f281;
	mul.rn.f32 	%f284, %f271, %f8;
	ld.local.f32 	%f285, [%rd4+68];
	ld.local.f32 	%f286, [%rd4+72];
	sub.rn.f32 	%f287, %f284, %f286;
	add.rn.f32 	%f404, %f285, %f287;
	sub.rn.f32 	%f288, %f404, %f285;
	sub.rn.f32 	%f289, %f288, %f287;
	st.local.f32 	[%rd4+72], %f289;
	st.local.f32 	[%rd4+68], %f404;
	bra.uni 	$L__BB4_37;
$L__BB4_35:
	mul.wide.s32 	%rd77, %r287, 8;
	add.s64 	%rd78, %rd4, %rd77;
	ld.local.f32 	%f144, [%rd78];
	ld.local.f32 	%f145, [%rd78+4];
	st.local.f32 	[%rd78], %f7;
	st.local.f32 	[%rd78+4], %f8;
	ld.local.u32 	%r161, [%rd4+32];
	add.s32 	%r162, %r161, 1;
	setp.eq.s32 	%p31, %r162, 4;
	selp.b32 	%r287, 0, %r162, %p31;
	st.local.u32 	[%rd4+32], %r287;
	ld.local.f32 	%f146, [%rd4+44];
	ld.local.f32 	%f147, [%rd4+60];
	neg.f32 	%f148, %f146;
	fma.rn.f32 	%f149, %f7, 0f40800000, %f148;
	ld.local.f32 	%f150, [%rd4+52];
	ld.local.f32 	%f151, [%rd4+56];
	sub.rn.f32 	%f152, %f149, %f151;
	add.rn.f32 	%f405, %f150, %f152;
	sub.rn.f32 	%f153, %f405, %f150;
	sub.rn.f32 	%f154, %f153, %f152;
	st.local.f32 	[%rd4+56], %f154;
	st.local.f32 	[%rd4+52], %f405;
	ld.local.f32 	%f155, [%rd4+48];
	sub.rn.f32 	%f156, %f7, %f155;
	add.rn.f32 	%f157, %f146, %f156;
	sub.rn.f32 	%f158, %f157, %f146;
	sub.rn.f32 	%f159, %f158, %f156;
	neg.f32 	%f160, %f144;
	sub.rn.f32 	%f161, %f160, %f159;
	add.rn.f32 	%f162, %f157, %f161;
	sub.rn.f32 	%f163, %f162, %f157;
	sub.rn.f32 	%f164, %f163, %f161;
	st.local.f32 	[%rd4+48], %f164;
	st.local.f32 	[%rd4+44], %f162;
	neg.f32 	%f165, %f147;
	fma.rn.f32 	%f166, %f8, 0f40800000, %f165;
	ld.local.f32 	%f167, [%rd4+68];
	ld.local.f32 	%f168, [%rd4+72];
	sub.rn.f32 	%f169, %f166, %f168;
	add.rn.f32 	%f404, %f167, %f169;
	sub.rn.f32 	%f170, %f404, %f167;
	sub.rn.f32 	%f171, %f170, %f169;
	st.local.f32 	[%rd4+72], %f171;
	st.local.f32 	[%rd4+68], %f404;
	ld.local.f32 	%f172, [%rd4+64];
	sub.rn.f32 	%f173, %f8, %f172;
	add.rn.f32 	%f174, %f147, %f173;
	sub.rn.f32 	%f175, %f174, %f147;
	sub.rn.f32 	%f176, %f175, %f173;
	neg.f32 	%f177, %f145;
	sub.rn.f32 	%f178, %f177, %f176;
	add.rn.f32 	%f179, %f174, %f178;
	sub.rn.f32 	%f180, %f179, %f174;
	sub.rn.f32 	%f181, %f180, %f178;
	st.local.f32 	[%rd4+64], %f181;
	st.local.f32 	[%rd4+60], %f179;
	ld.local.u32 	%r163, [%rd4+40];
	add.s32 	%r164, %r163, 1;
	st.local.u32 	[%rd4+40], %r164;
	and.b32  	%r165, %r164, 1023;
	setp.ne.s32 	%p32, %r165, 0;
	@%p32 bra 	$L__BB4_37;
	shr.s32 	%r166, %r287, 31;
	shr.u32 	%r167, %r166, 30;
	add.s32 	%r168, %r287, %r167;
	and.b32  	%r169, %r168, -4;
	sub.s32 	%r170, %r287, %r169;
	mul.wide.s32 	%rd79, %r170, 8;
	add.s64 	%rd80, %rd4, %rd79;
	ld.local.f32 	%f182, [%rd80];
	ld.local.f32 	%f183, [%rd80+4];
	mov.f32 	%f184, 0f00000000;
	sub.rn.f32 	%f185, %f182, %f184;
	add.rn.f32 	%f186, %f184, %f185;
	sub.rn.f32 	%f187, %f186, %f184;
	sub.rn.f32 	%f188, %f187, %f185;
	mov.f32 	%f189, 0f3F800000;
	mul.rn.f32 	%f190, %f189, %f182;
	sub.rn.f32 	%f191, %f190, %f184;
	add.rn.f32 	%f192, %f184, %f191;
	sub.rn.f32 	%f193, %f192, %f184;
	sub.rn.f32 	%f194, %f193, %f191;
	sub.rn.f32 	%f195, %f183, %f184;
	add.rn.f32 	%f196, %f184, %f195;
	sub.rn.f32 	%f197, %f196, %f184;
	sub.rn.f32 	%f198, %f197, %f195;
	mul.rn.f32 	%f199, %f189, %f183;
	sub.rn.f32 	%f200, %f199, %f184;
	add.rn.f32 	%f201, %f184, %f200;
	sub.rn.f32 	%f202, %f201, %f184;
	sub.rn.f32 	%f203, %f202, %f200;
	add.s32 	%r171, %r287, 1;
	shr.s32 	%r172, %r171, 31;
	shr.u32 	%r173, %r172, 30;
	add.s32 	%r174, %r171, %r173;
	and.b32  	%r175, %r174, -4;
	sub.s32 	%r176, %r171, %r175;
	mul.wide.s32 	%rd81, %r176, 8;
	add.s64 	%rd82, %rd4, %rd81;
	ld.local.f32 	%f204, [%rd82];
	ld.local.f32 	%f205, [%rd82+4];
	sub.rn.f32 	%f206, %f204, %f188;
	add.rn.f32 	%f207, %f186, %f206;
	sub.rn.f32 	%f208, %f207, %f186;
	sub.rn.f32 	%f209, %f208, %f206;
	mov.f32 	%f210, 0f40000000;
	mul.rn.f32 	%f211, %f210, %f204;
	sub.rn.f32 	%f212, %f211, %f194;
	add.rn.f32 	%f213, %f192, %f212;
	sub.rn.f32 	%f214, %f213, %f192;
	sub.rn.f32 	%f215, %f214, %f212;
	sub.rn.f32 	%f216, %f205, %f198;
	add.rn.f32 	%f217, %f196, %f216;
	sub.rn.f32 	%f218, %f217, %f196;
	sub.rn.f32 	%f219, %f218, %f216;
	mul.rn.f32 	%f220, %f210, %f205;
	sub.rn.f32 	%f221, %f220, %f203;
	add.rn.f32 	%f222, %f201, %f221;
	sub.rn.f32 	%f223, %f222, %f201;
	sub.rn.f32 	%f224, %f223, %f221;
	add.s32 	%r177, %r287, 2;
	shr.s32 	%r178, %r177, 31;
	shr.u32 	%r179, %r178, 30;
	add.s32 	%r180, %r177, %r179;
	and.b32  	%r181, %r180, -4;
	sub.s32 	%r182, %r177, %r181;
	mul.wide.s32 	%rd83, %r182, 8;
	add.s64 	%rd84, %rd4, %rd83;
	ld.local.f32 	%f225, [%rd84];
	ld.local.f32 	%f226, [%rd84+4];
	sub.rn.f32 	%f227, %f225, %f209;
	add.rn.f32 	%f228, %f207, %f227;
	sub.rn.f32 	%f229, %f228, %f207;
	sub.rn.f32 	%f230, %f229, %f227;
	mov.f32 	%f231, 0f40400000;
	mul.rn.f32 	%f232, %f231, %f225;
	sub.rn.f32 	%f233, %f232, %f215;
	add.rn.f32 	%f234, %f213, %f233;
	sub.rn.f32 	%f235, %f234, %f213;
	sub.rn.f32 	%f236, %f235, %f233;
	sub.rn.f32 	%f237, %f226, %f219;
	add.rn.f32 	%f238, %f217, %f237;
	sub.rn.f32 	%f239, %f238, %f217;
	sub.rn.f32 	%f240, %f239, %f237;
	mul.rn.f32 	%f241, %f231, %f226;
	sub.rn.f32 	%f242, %f241, %f224;
	add.rn.f32 	%f243, %f222, %f242;
	sub.rn.f32 	%f244, %f243, %f222;
	sub.rn.f32 	%f245, %f244, %f242;
	add.s32 	%r183, %r287, 3;
	shr.s32 	%r184, %r183, 31;
	shr.u32 	%r185, %r184, 30;
	add.s32 	%r186, %r183, %r185;
	and.b32  	%r187, %r186, -4;
	sub.s32 	%r188, %r183, %r187;
	mul.wide.s32 	%rd85, %r188, 8;
	add.s64 	%rd86, %rd4, %rd85;
	ld.local.f32 	%f246, [%rd86];
	ld.local.f32 	%f247, [%rd86+4];
	sub.rn.f32 	%f248, %f246, %f230;
	add.rn.f32 	%f249, %f228, %f248;
	sub.rn.f32 	%f250, %f249, %f228;
	sub.rn.f32 	%f251, %f250, %f248;
	mov.f32 	%f252, 0f40800000;
	mul.rn.f32 	%f253, %f252, %f246;
	sub.rn.f32 	%f254, %f253, %f236;
	add.rn.f32 	%f405, %f234, %f254;
	sub.rn.f32 	%f255, %f405, %f234;
	sub.rn.f32 	%f256, %f255, %f254;
	sub.rn.f32 	%f257, %f247, %f240;
	add.rn.f32 	%f258, %f238, %f257;
	sub.rn.f32 	%f259, %f258, %f238;
	sub.rn.f32 	%f260, %f259, %f257;
	mul.rn.f32 	%f261, %f252, %f247;
	sub.rn.f32 	%f262, %f261, %f245;
	add.rn.f32 	%f404, %f243, %f262;
	sub.rn.f32 	%f263, %f404, %f243;
	sub.rn.f32 	%f264, %f263, %f262;
	st.local.f32 	[%rd4+44], %f249;
	st.local.f32 	[%rd4+48], %f251;
	st.local.f32 	[%rd4+52], %f405;
	st.local.f32 	[%rd4+56], %f256;
	st.local.f32 	[%rd4+60], %f258;
	st.local.f32 	[%rd4+64], %f260;
	st.local.f32 	[%rd4+68], %f404;
	st.local.f32 	[%rd4+72], %f264;
$L__BB4_37:
	ld.local.u32 	%r281, [%rd4+36];
	setp.lt.s32 	%p34, %r281, 4;
	setp.lt.u32 	%p35, %r284, %r8;
	or.pred  	%p36, %p34, %p35;
	@%p36 bra 	$L__BB4_39;
	ld.param.u64 	%rd116, [ehlers_pma_ms1p_tiled_f32_tx1_ty2_param_5];
	add.rn.f32 	%f290, %f405, %f404;
	mov.f32 	%f291, 0f3DCCCCCD;
	mul.rn.f32 	%f292, %f290, %f291;
	cvta.to.global.u64 	%rd89, %rd116;
	add.s64 	%rd91, %rd89, %rd75;
	st.global.f32 	[%rd91], %f292;
$L__BB4_39:
	ld.param.u64 	%rd113, [ehlers_pma_ms1p_tiled_f32_tx1_ty2_param_0];
	setp.gt.s32 	%p37, %r49, 6;
	cvta.to.global.u64 	%rd92, %rd113;
	mul.wide.u32 	%rd93, %r277, 4;
	add.s64 	%rd94, %rd92, %rd93;
	ld.global.nc.f32 	%f17, [%rd94];
	@%p37 bra 	$L__BB4_41;
	mul.wide.s32 	%rd111, %r279, 4;
	add.s64 	%rd112, %rd2, %rd111;
	st.local.f32 	[%rd112], %f17;
	ld.local.u32 	%r253, [%rd2+28];
	add.s32 	%r254, %r253, 1;
	setp.eq.s32 	%p40, %r254, 7;
	selp.b32 	%r279, 0, %r254, %p40;
	st.local.u32 	[%rd2+28], %r279;
	ld.local.u32 	%r255, [%rd2+32];
	add.s32 	%r256, %r255, 1;
	st.local.u32 	[%rd2+32], %r256;
	ld.local.f32 	%f389, [%rd2+40];
	ld.local.f32 	%f390, [%rd2+44];
	sub.rn.f32 	%f391, %f17, %f390;
	add.rn.f32 	%f392, %f389, %f391;
	sub.rn.f32 	%f393, %f392, %f389;
	sub.rn.f32 	%f394, %f393, %f391;
	st.local.f32 	[%rd2+44], %f394;
	st.local.f32 	[%rd2+40], %f392;
	cvt.rn.f32.s32 	%f395, %r256;
	mul.rn.f32 	%f396, %f395, %f17;
	ld.local.f32 	%f397, [%rd2+48];
	ld.local.f32 	%f398, [%rd2+52];
	sub.rn.f32 	%f399, %f396, %f398;
	add.rn.f32 	%f406, %f397, %f399;
	sub.rn.f32 	%f400, %f406, %f397;
	sub.rn.f32 	%f401, %f400, %f399;
	st.local.f32 	[%rd2+52], %f401;
	st.local.f32 	[%rd2+48], %f406;
	bra.uni 	$L__BB4_43;
$L__BB4_41:
	mul.wide.s32 	%rd95, %r279, 4;
	add.s64 	%rd96, %rd2, %rd95;
	ld.local.f32 	%f293, [%rd96];
	st.local.f32 	[%rd96], %f17;
	ld.local.u32 	%r193, [%rd2+28];
	add.s32 	%r194, %r193, 1;
	setp.eq.s32 	%p38, %r194, 7;
	selp.b32 	%r279, 0, %r194, %p38;
	st.local.u32 	[%rd2+28], %r279;
	ld.local.f32 	%f294, [%rd2+40];
	neg.f32 	%f295, %f294;
	fma.rn.f32 	%f296, %f17, 0f40E00000, %f295;
	ld.local.f32 	%f297, [%rd2+48];
	ld.local.f32 	%f298, [%rd2+52];
	sub.rn.f32 	%f299, %f296, %f298;
	add.rn.f32 	%f406, %f297, %f299;
	sub.rn.f32 	%f300, %f406, %f297;
	sub.rn.f32 	%f301, %f300, %f299;
	st.local.f32 	[%rd2+52], %f301;
	st.local.f32 	[%rd2+48], %f406;
	ld.local.f32 	%f302, [%rd2+44];
	sub.rn.f32 	%f303, %f17, %f302;
	add.rn.f32 	%f304, %f294, %f303;
	sub.rn.f32 	%f305, %f304, %f294;
	sub.rn.f32 	%f306, %f305, %f303;
	neg.f32 	%f307, %f293;
	sub.rn.f32 	%f308, %f307, %f306;
	add.rn.f32 	%f309, %f304, %f308;
	sub.rn.f32 	%f310, %f309, %f304;
	sub.rn.f32 	%f311, %f310, %f308;
	st.local.f32 	[%rd2+44], %f311;
	st.local.f32 	[%rd2+40], %f309;
	ld.local.u32 	%r195, [%rd2+36];
	add.s32 	%r196, %r195, 1;
	st.local.u32 	[%rd2+36], %r196;
	and.b32  	%r197, %r196, 1023;
	setp.ne.s32 	%p39, %r197, 0;
	@%p39 bra 	$L__BB4_43;
	mul.hi.s32 	%r198, %r279, -1840700269;
	add.s32 	%r199, %r198, %r279;
	shr.u32 	%r200, %r199, 31;
	shr.s32 	%r201, %r199, 2;
	add.s32 	%r202, %r201, %r200;
	mul.lo.s32 	%r203, %r202, 7;
	sub.s32 	%r204, %r279, %r203;
	mul.wide.s32 	%rd97, %r204, 4;
	add.s64 	%rd98, %rd2, %rd97;
	ld.local.f32 	%f312, [%rd98];
	mov.f32 	%f313, 0f00000000;
	sub.rn.f32 	%f314, %f312, %f313;
	add.rn.f32 	%f315, %f313, %f314;
	sub.rn.f32 	%f316, %f315, %f313;
	sub.rn.f32 	%f317, %f316, %f314;
	mov.f32 	%f318, 0f3F800000;
	mul.rn.f32 	%f319, %f318, %f312;
	sub.rn.f32 	%f320, %f319, %f313;
	add.rn.f32 	%f321, %f313, %f320;
	sub.rn.f32 	%f322, %f321, %f313;
	sub.rn.f32 	%f323, %f322, %f320;
	add.s32 	%r205, %r279, 1;
	mul.hi.s32 	%r206, %r205, -1840700269;
	add.s32 	%r207, %r206, %r205;
	shr.u32 	%r208, %r207, 31;
	shr.s32 	%r209, %r207, 2;
	add.s32 	%r210, %r209, %r208;
	mul.lo.s32 	%r211, %r210, 7;
	sub.s32 	%r212, %r205, %r211;
	mul.wide.s32 	%rd99, %r212, 4;
	add.s64 	%rd100, %rd2, %rd99;
	ld.local.f32 	%f324, [%rd100];
	sub.rn.f32 	%f325, %f324, %f317;
	add.rn.f32 	%f326, %f315, %f325;
	sub.rn.f32 	%f327, %f326, %f315;
	sub.rn.f32 	%f328, %f327, %f325;
	mov.f32 	%f329, 0f40000000;
	mul.rn.f32 	%f330, %f329, %f324;
	sub.rn.f32 	%f331, %f330, %f323;
	add.rn.f32 	%f332, %f321, %f331;
	sub.rn.f32 	%f333, %f332, %f321;
	sub.rn.f32 	%f334, %f333, %f331;
	add.s32 	%r213, %r279, 2;
	mul.hi.s32 	%r214, %r213, -1840700269;
	add.s32 	%r215, %r214, %r213;
	shr.u32 	%r216, %r215, 31;
	shr.s32 	%r217, %r215, 2;
	add.s32 	%r218, %r217, %r216;
	mul.lo.s32 	%r219, %r218, 7;
	sub.s32 	%r220, %r213, %r219;
	mul.wide.s32 	%rd101, %r220, 4;
	add.s64 	%rd102, %rd2, %rd101;
	ld.local.f32 	%f335, [%rd102];
	sub.rn.f32 	%f336, %f335, %f328;
	add.rn.f32 	%f337, %f326, %f336;
	sub.rn.f32 	%f338, %f337, %f326;
	sub.rn.f32 	%f339, %f338, %f336;
	mov.f32 	%f340, 0f40400000;
	mul.rn.f32 	%f341, %f340, %f335;
	sub.rn.f32 	%f342, %f341, %f334;
	add.rn.f32 	%f343, %f332, %f342;
	sub.rn.f32 	%f344, %f343, %f332;
	sub.rn.f32 	%f345, %f344, %f342;
	add.s32 	%r221, %r279, 3;
	mul.hi.s32 	%r222, %r221, -1840700269;
	add.s32 	%r223, %r222, %r221;
	shr.u32 	%r224, %r223, 31;
	shr.s32 	%r225, %r223, 2;
	add.s32 	%r226, %r225, %r224;
	mul.lo.s32 	%r227, %r226, 7;
	sub.s32 	%r228, %r221, %r227;
	mul.wide.s32 	%rd103, %r228, 4;
	add.s64 	%rd104, %rd2, %rd103;
	ld.local.f32 	%f346, [%rd104];
	sub.rn.f32 	%f347, %f346, %f339;
	add.rn.f32 	%f348, %f337, %f347;
	sub.rn.f32 	%f349, %f348, %f337;
	sub.rn.f32 	%f350, %f349, %f347;
	mov.f32 	%f351, 0f40800000;
	mul.rn.f32 	%f352, %f351, %f346;
	sub.rn.f32 	%f353, %f352, %f345;
	add.rn.f32 	%f354, %f343, %f353;
	sub.rn.f32 	%f355, %f354, %f343;
	sub.rn.f32 	%f356, %f355, %f353;
	add.s32 	%r229, %r279, 4;
	mul.hi.s32 	%r230, %r229, -1840700269;
	add.s32 	%r231, %r230, %r229;
	shr.u32 	%r232, %r231, 31;
	shr.s32 	%r233, %r231, 2;
	add.s32 	%r234, %r233, %r232;
	mul.lo.s32 	%r235, %r234, 7;
	sub.s32 	%r236, %r229, %r235;
	mul.wide.s32 	%rd105, %r236, 4;
	add.s64 	%rd106, %rd2, %rd105;
	ld.local.f32 	%f357, [%rd106];
	sub.rn.f32 	%f358, %f357, %f350;
	add.rn.f32 	%f359, %f348, %f358;
	sub.rn.f32 	%f360, %f359, %f348;
	sub.rn.f32 	%f361, %f360, %f358;
	mov.f32 	%f362, 0f40A00000;
	mul.rn.f32 	%f363, %f362, %f357;
	sub.rn.f32 	%f364, %f363, %f356;
	add.rn.f32 	%f365, %f354, %f364;
	sub.rn.f32 	%f366, %f365, %f354;
	sub.rn.f32 	%f367, %f366, %f364;
	add.s32 	%r237, %r279, 5;
	mul.hi.s32 	%r238, %r237, -1840700269;
	add.s32 	%r239, %r238, %r237;
	shr.u32 	%r240, %r239, 31;
	shr.s32 	%r241, %r239, 2;
	add.s32 	%r242, %r241, %r240;
	mul.lo.s32 	%r243, %r242, 7;
	sub.s32 	%r244, %r237, %r243;
	mul.wide.s32 	%rd107, %r244, 4;
	add.s64 	%rd108, %rd2, %rd107;
	ld.local.f32 	%f368, [%rd108];
	sub.rn.f32 	%f369, %f368, %f361;
	add.rn.f32 	%f370, %f359, %f369;
	sub.rn.f32 	%f371, %f370, %f359;
	sub.rn.f32 	%f372, %f371, %f369;
	mov.f32 	%f373, 0f40C00000;
	mul.rn.f32 	%f374, %f373, %f368;
	sub.rn.f32 	%f375, %f374, %f367;
	add.rn.f32 	%f376, %f365, %f375;
	sub.rn.f32 	%f377, %f376, %f365;
	sub.rn.f32 	%f378, %f377, %f375;
	add.s32 	%r245, %r279, 6;
	mul.hi.s32 	%r246, %r245, -1840700269;
	add.s32 	%r247, %r246, %r245;
	shr.u32 	%r248, %r247, 31;
	shr.s32 	%r249, %r247, 2;
	add.s32 	%r250, %r249, %r248;
	mul.lo.s32 	%r251, %r250, 7;
	sub.s32 	%r252, %r245, %r251;
	mul.wide.s32 	%rd109, %r252, 4;
	add.s64 	%rd110, %rd2, %rd109;
	ld.local.f32 	%f379, [%rd110];
	sub.rn.f32 	%f380, %f379, %f372;
	add.rn.f32 	%f381, %f370, %f380;
	sub.rn.f32 	%f382, %f381, %f370;
	sub.rn.f32 	%f383, %f382, %f380;
	mov.f32 	%f384, 0f40E00000;
	mul.rn.f32 	%f385, %f384, %f379;
	sub.rn.f32 	%f386, %f385, %f378;
	add.rn.f32 	%f406, %f376, %f386;
	sub.rn.f32 	%f387, %f406, %f376;
	sub.rn.f32 	%f388, %f387, %f386;
	st.local.f32 	[%rd2+40], %f381;
	st.local.f32 	[%rd2+44], %f383;
	st.local.f32 	[%rd2+48], %f406;
	st.local.f32 	[%rd2+52], %f388;
$L__BB4_43:
	ld.param.u32 	%r265, [ehlers_pma_ms1p_tiled_f32_tx1_ty2_param_1];
	add.s32 	%r284, %r284, 1;
	add.s32 	%r278, %r278, 1;
	setp.ne.s32 	%p41, %r278, 0;
	add.s32 	%r277, %r277, %r265;
	@%p41 bra 	$L__BB4_27;
$L__BB4_44:
	ret;

}
	// .globl	ehlers_pma_ms1p_tiled_f32_tx1_ty4
.visible .entry ehlers_pma_ms1p_tiled_f32_tx1_ty4(
	.param .u64 .ptr .align 1 ehlers_pma_ms1p_tiled_f32_tx1_ty4_param_0,
	.param .u32 ehlers_pma_ms1p_tiled_f32_tx1_ty4_param_1,
	.param .u32 ehlers_pma_ms1p_tiled_f32_tx1_ty4_param_2,
	.param .u64 .ptr .align 1 ehlers_pma_ms1p_tiled_f32_tx1_ty4_param_3,
	.param .u64 .ptr .align 1 ehlers_pma_ms1p_tiled_f32_tx1_ty4_param_4,
	.param .u64 .ptr .align 1 ehlers_pma_ms1p_tiled_f32_tx1_ty4_param_5
)
{
	.local .align 4 .b8 	__local_depot5[188];
	.reg .b64 	%SP;
	.reg .b64 	%SPL;
	.reg .pred 	%p<42>;
	.reg .b32 	%r<292>;
	.reg .b32 	%f<407>;
	.reg .b64 	%rd<117>;

	mov.u64 	%SPL, __local_depot5;
	ld.param.u32 	%r68, [ehlers_pma_ms1p_tiled_f32_tx1_ty4_param_1];
	ld.param.u32 	%r69, [ehlers_pma_ms1p_tiled_f32_tx1_ty4_param_2];
	ld.param.u64 	%rd9, [ehlers_pma_ms1p_tiled_f32_tx1_ty4_param_3];
	ld.param.u64 	%rd11, [ehlers_pma_ms1p_tiled_f32_tx1_ty4_param_5];
	cvta.to.global.u64 	%rd1, %rd11;
	add.u64 	%rd2, %SPL, 0;
	add.u64 	%rd3, %SPL, 56;
	add.u64 	%rd4, %SPL, 112;
	mov.u32 	%r70, %ctaid.x;
	shl.b32 	%r1, %r70, 2;
	mov.u32 	%r2, %tid.y;
	add.s32 	%r3, %r1, %r2;
	setp.ge.s32 	%p1, %r3, %r68;
	mov.u32 	%r71, %tid.x;
	setp.ne.s32 	%p2, %r71, 0;
	or.pred  	%p3, %p2, %p1;
	@%p3 bra 	$L__BB5_44;
	setp.eq.s64 	%p4, %rd9, 0;
	mov.b32 	%r266, 0;
	@%p4 bra 	$L__BB5_3;
	cvta.to.global.u64 	%rd15, %rd9;
	mul.wide.u32 	%rd16, %r3, 4;
	add.s64 	%rd17, %rd15, %rd16;
	ld.global.nc.u32 	%r266, [%rd17];
$L__BB5_3:
	max.s32 	%r284, %r266, 0;
	setp.ge.s32 	%p5, %r284, %r69;
	@%p5 bra 	$L__BB5_44;
	add.s32 	%r7, %r284, 7;
	add.s32 	%r8, %r284, 16;
	setp.ge.u32 	%p6, %r7, %r69;
	@%p6 bra 	$L__BB5_44;
	ld.param.u32 	%r257, [ehlers_pma_ms1p_tiled_f32_tx1_ty4_param_1];
	add.s32 	%r74, %r284, 13;
	min.u32 	%r9, %r69, %r74;
	and.b32  	%r10, %r9, 7;
	and.b32  	%r271, %r9, 2147483640;
	neg.s32 	%r268, %r271;
	shl.b32 	%r12, %r257, 3;
	mov.b32 	%r269, 0;
	mov.u32 	%r267, %r3;
$L__BB5_6:
	.pragma "nounroll";
	ld.param.u64 	%rd114, [ehlers_pma_ms1p_tiled_f32_tx1_ty4_param_4];
	ld.param.u32 	%r258, [ehlers_pma_ms1p_tiled_f32_tx1_ty4_param_1];
	cvta.to.global.u64 	%rd5, %rd114;
	mul.wide.s32 	%rd18, %r267, 4;
	add.s64 	%rd19, %rd5, %rd18;
	mov.b32 	%r76, 2143289344;
	st.global.u32 	[%rd19], %r76;
	mul.wide.s32 	%rd6, %r258, 4;
	add.s64 	%rd20, %rd19, %rd6;
	st.global.u32 	[%rd20], %r76;
	add.s64 	%rd21, %rd20, %rd6;
	st.global.u32 	[%rd21], %r76;
	add.s64 	%rd22, %rd21, %rd6;
	st.global.u32 	[%rd22], %r76;
	add.s64 	%rd23, %rd22, %rd6;
	st.global.u32 	[%rd23], %r76;
	add.s64 	%rd24, %rd23, %rd6;
	st.global.u32 	[%rd24], %r76;
	add.s64 	%rd25, %rd24, %rd6;
	st.global.u32 	[%rd25], %r76;
	add.s64 	%rd7, %rd25, %rd6;
	st.global.u32 	[%rd7], %r76;
	add.s32 	%r269, %r269, 8;
	add.s32 	%r268, %r268, 8;
	add.s32 	%r267, %r267, %r12;
	setp.ne.s32 	%p7, %r268, 0;
	@%p7 bra 	$L__BB5_6;
	setp.eq.s32 	%p8, %r10, 0;
	@%p8 bra 	$L__BB5_15;
	and.b32  	%r19, %r9, 3;
	setp.lt.u32 	%p9, %r10, 4;
	@%p9 bra 	$L__BB5_10;
	add.s64 	%rd26, %rd7, %rd6;
	mov.b32 	%r77, 2143289344;
	st.global.u32 	[%rd26], %r77;
	add.s64 	%rd27, %rd26, %rd6;
	st.global.u32 	[%rd27], %r77;
	add.s64 	%rd28, %rd27, %rd6;
	st.global.u32 	[%rd28], %r77;
	add.s64 	%rd29, %rd28, %rd6;
	st.global.u32 	[%rd29], %r77;
	add.s32 	%r271, %r269, 4;
$L__BB5_10:
	setp.eq.s32 	%p10, %r19, 0;
	@%p10 bra 	$L__BB5_15;
	setp.eq.s32 	%p11, %r19, 1;
	@%p11 bra 	$L__BB5_13;
	ld.param.u32 	%r259, [ehlers_pma_ms1p_tiled_f32_tx1_ty4_param_1];
	mad.lo.s32 	%r78, %r271, %r259, %r3;
	mul.wide.s32 	%rd30, %r78, 4;
	add.s64 	%rd31, %rd5, %rd30;
	mov.b32 	%r79, 2143289344;
	st.global.u32 	[%rd31], %r79;
	add.s64 	%rd32, %rd31, %rd6;
	st.global.u32 	[%rd32], %r79;
	add.s32 	%r271, %r271, 2;
$L__BB5_13:
	and.b32  	%r80, %r9, 1;
	setp.eq.b32 	%p12, %r80, 1;
	not.pred 	%p13, %p12;
	@%p13 bra 	$L__BB5_15;
	ld.param.u32 	%r260, [ehlers_pma_ms1p_tiled_f32_tx1_ty4_param_1];
	mad.lo.s32 	%r81, %r271, %r260, %r3;
	mul.wide.s32 	%rd33, %r81, 4;
	add.s64 	%rd34, %rd5, %rd33;
	mov.b32 	%r82, 2143289344;
	st.global.u32 	[%rd34], %r82;
$L__BB5_15:
	min.s32 	%r84, %r69, %r8;
	max.s32 	%r25, %r84, 1;
	and.b32  	%r26, %r25, 7;
	setp.lt.s32 	%p14, %r84, 8;
	mov.b32 	%r272, 0;
	@%p14 bra 	$L__BB5_18;
	and.b32  	%r272, %r25, 2147483640;
	neg.s32 	%r276, %r272;
	mov.u32 	%r275, %r3;
$L__BB5_17:
	.pragma "nounroll";
	mul.wide.s32 	%rd35, %r275, 4;
	add.s64 	%rd36, %rd1, %rd35;
	mov.b32 	%r85, 2143289344;
	st.global.u32 	[%rd36], %r85;
	add.s64 	%rd37, %rd36, %rd6;
	st.global.u32 	[%rd37], %r85;
	add.s64 	%rd38, %rd37, %rd6;
	st.global.u32 	[%rd38], %r85;
	add.s64 	%rd39, %rd38, %rd6;
	st.global.u32 	[%rd39], %r85;
	add.s64 	%rd40, %rd39, %rd6;
	st.global.u32 	[%rd40], %r85;
	add.s64 	%rd41, %rd40, %rd6;
	st.global.u32 	[%rd41], %r85;
	add.s64 	%rd42, %rd41, %rd6;
	st.global.u32 	[%rd42], %r85;
	add.s64 	%rd43, %rd42, %rd6;
	st.global.u32 	[%rd43], %r85;
	add.s32 	%r276, %r276, 8;
	add.s32 	%r275, %r275, %r12;
	setp.eq.s32 	%p15, %r276, 0;
	@%p15 bra 	$L__BB5_18;
	bra.uni 	$L__BB5_17;
$L__BB5_18:
	setp.eq.s32 	%p16, %r26, 0;
	@%p16 bra 	$L__BB5_26;
	and.b32  	%r30, %r25, 3;
	setp.lt.u32 	%p17, %r26, 4;
	@%p17 bra 	$L__BB5_21;
	ld.param.u32 	%r261, [ehlers_pma_ms1p_tiled_f32_tx1_ty4_param_1];
	mad.lo.s32 	%r86, %r272, %r261, %r3;
	mul.wide.s32 	%rd44, %r86, 4;
	add.s64 	%rd45, %rd1, %rd44;
	mov.b32 	%r87, 2143289344;
	st.global.u32 	[%rd45], %r87;
	add.s64 	%rd46, %rd45, %rd6;
	st.global.u32 	[%rd46], %r87;
	add.s64 	%rd47, %rd46, %rd6;
	st.global.u32 	[%rd47], %r87;
	add.s64 	%rd48, %rd47, %rd6;
	st.global.u32 	[%rd48], %r87;
	add.s32 	%r272, %r272, 4;
$L__BB5_21:
	setp.eq.s32 	%p18, %r30, 0;
	@%p18 bra 	$L__BB5_26;
	setp.eq.s32 	%p19, %r30, 1;
	@%p19 bra 	$L__BB5_24;
	ld.param.u32 	%r262, [ehlers_pma_ms1p_tiled_f32_tx1_ty4_param_1];
	mad.lo.s32 	%r88, %r272, %r262, %r3;
	mul.wide.s32 	%rd49, %r88, 4;
	add.s64 	%rd50, %rd1, %rd49;
	mov.b32 	%r89, 2143289344;
	st.global.u32 	[%rd50], %r89;
	add.s64 	%rd51, %rd50, %rd6;
	st.global.u32 	[%rd51], %r89;
	add.s32 	%r272, %r272, 2;
$L__BB5_24:
	and.b32  	%r90, %r25, 1;
	setp.eq.b32 	%p20, %r90, 1;
	not.pred 	%p21, %p20;
	@%p21 bra 	$L__BB5_26;
	ld.param.u32 	%r263, [ehlers_pma_ms1p_tiled_f32_tx1_ty4_param_1];
	mad.lo.s32 	%r91, %r272, %r263, %r3;
	mul.wide.s32 	%rd52, %r91, 4;
	add.s64 	%rd53, %rd1, %rd52;
	mov.b32 	%r92, 2143289344;
	st.global.u32 	[%rd53], %r92;
$L__BB5_26:
	ld.param.u32 	%r264, [ehlers_pma_ms1p_tiled_f32_tx1_ty4_param_1];
	mov.b32 	%r279, 0;
	st.local.u32 	[%rd2], %r279;
	st.local.u32 	[%rd2+4], %r279;
	st.local.u32 	[%rd2+8], %r279;
	st.local.u32 	[%rd2+12], %r279;
	st.local.u32 	[%rd2+16], %r279;
	st.local.u32 	[%rd2+20], %r279;
	st.local.u32 	[%rd2+24], %r279;
	st.local.u32 	[%rd2+28], %r279;
	st.local.u32 	[%rd2+32], %r279;
	st.local.u32 	[%rd2+36], %r279;
	st.local.u32 	[%rd2+44], %r279;
	st.local.u32 	[%rd2+40], %r279;
	st.local.u32 	[%rd2+52], %r279;
	st.local.u32 	[%rd2+48], %r279;
	st.local.u32 	[%rd3], %r279;
	st.local.u32 	[%rd3+4], %r279;
	st.local.u32 	[%rd3+8], %r279;
	st.local.u32 	[%rd3+12], %r279;
	st.local.u32 	[%rd3+16], %r279;
	st.local.u32 	[%rd3+20], %r279;
	st.local.u32 	[%rd3+24], %r279;
	st.local.u32 	[%rd3+28], %r279;
	st.local.u32 	[%rd3+32], %r279;
	st.local.u32 	[%rd3+36], %r279;
	st.local.u32 	[%rd3+44], %r279;
	st.local.u32 	[%rd3+40], %r279;
	st.local.u32 	[%rd3+52], %r279;
	st.local.u32 	[%rd3+48], %r279;
	st.local.u32 	[%rd4], %r279;
	st.local.u32 	[%rd4+4], %r279;
	st.local.u32 	[%rd4+8], %r279;
	st.local.u32 	[%rd4+12], %r279;
	st.local.u32 	[%rd4+16], %r279;
	st.local.u32 	[%rd4+20], %r279;
	st.local.u32 	[%rd4+24], %r279;
	st.local.u32 	[%rd4+28], %r279;
	st.local.u32 	[%rd4+32], %r279;
	st.local.u32 	[%rd4+36], %r279;
	st.local.u32 	[%rd4+40], %r279;
	st.local.u32 	[%rd4+56], %r279;
	st.local.u32 	[%rd4+52], %r279;
	st.local.u32 	[%rd4+48], %r279;
	st.local.u32 	[%rd4+44], %r279;
	st.local.u32 	[%rd4+72], %r279;
	st.local.u32 	[%rd4+68], %r279;
	st.local.u32 	[%rd4+64], %r279;
	st.local.u32 	[%rd4+60], %r279;
	sub.s32 	%r278, %r284, %r69;
	mad.lo.s32 	%r94, %r264, %r284, %r2;
	add.s32 	%r277, %r94, %r1;
	mov.f32 	%f406, 0f00000000;
	mov.u32 	%r287, %r279;
	mov.u32 	%r281, %r279;
	mov.u32 	%r289, %r279;
	mov.u32 	%r283, %r279;
$L__BB5_27:
	ld.local.u32 	%r49, [%rd2+32];
	setp.lt.s32 	%p22, %r49, 7;
	mov.f32 	%f23, 0f3D124925;
	mul.rn.f32 	%f24, %f406, %f23;
	selp.f32 	%f2, 0f7FC00000, %f24, %p22;
	setp.lt.u32 	%p23, %r284, %r7;
	@%p23 bra 	$L__BB5_39;
	setp.gt.s32 	%p24, %r283, 6;
	@%p24 bra 	$L__BB5_30;
	mul.wide.s32 	%rd70, %r289, 4;
	add.s64 	%rd71, %rd3, %rd70;
	st.local.f32 	[%rd71], %f2;
	ld.local.u32 	%r155, [%rd3+28];
	add.s32 	%r156, %r155, 1;
	setp.eq.s32 	%p27, %r156, 7;
	selp.b32 	%r289, 0, %r156, %p27;
	st.local.u32 	[%rd3+28], %r289;
	ld.local.u32 	%r157, [%rd3+32];
	add.s32 	%r158, %r157, 1;
	st.local.u32 	[%rd3+32], %r158;
	ld.local.f32 	%f121, [%rd3+40];
	ld.local.f32 	%f122, [%rd3+44];
	sub.rn.f32 	%f123, %f2, %f122;
	add.rn.f32 	%f124, %f121, %f123;
	sub.rn.f32 	%f125, %f124, %f121;
	sub.rn.f32 	%f126, %f125, %f123;
	st.local.f32 	[%rd3+44], %f126;
	st.local.f32 	[%rd3+40], %f124;
	cvt.rn.f32.s32 	%f127, %r158;
	mul.rn.f32 	%f128, %f127, %f2;
	ld.local.f32 	%f129, [%rd3+48];
	ld.local.f32 	%f130, [%rd3+52];
	sub.rn.f32 	%f131, %f128, %f130;
	add.rn.f32 	%f403, %f129, %f131;
	sub.rn.f32 	%f132, %f403, %f129;
	sub.rn.f32 	%f133, %f132, %f131;
	st.local.f32 	[%rd3+52], %f133;
	st.local.f32 	[%rd3+48], %f403;
	bra.uni 	$L__BB5_32;
$L__BB5_30:
	mul.wide.s32 	%rd54, %r289, 4;
	add.s64 	%rd55, %rd3, %rd54;
	ld.local.f32 	%f25, [%rd55];
	st.local.f32 	[%rd55], %f2;
	ld.local.u32 	%r95, [%rd3+28];
	add.s32 	%r96, %r95, 1;
	setp.eq.s32 	%p25, %r96, 7;
	selp.b32 	%r289, 0, %r96, %p25;
	st.local.u32 	[%rd3+28], %r289;
	ld.local.f32 	%f26, [%rd3+40];
	neg.f32 	%f27, %f26;
	fma.rn.f32 	%f28, %f2, 0f40E00000, %f27;
	ld.local.f32 	%f29, [%rd3+48];
	ld.local.f32 	%f30, [%rd3+52];
	sub.rn.f32 	%f31, %f28, %f30;
	add.rn.f32 	%f403, %f29, %f31;
	sub.rn.f32 	%f32, %f403, %f29;
	sub.rn.f32 	%f33, %f32, %f31;
	st.local.f32 	[%rd3+52], %f33;
	st.local.f32 	[%rd3+48], %f403;
	ld.local.f32 	%f34, [%rd3+44];
	sub.rn.f32 	%f35, %f2, %f34;
	add.rn.f32 	%f36, %f26, %f35;
	sub.rn.f32 	%f37, %f36, %f26;
	sub.rn.f32 	%f38, %f37, %f35;
	neg.f32 	%f39, %f25;
	sub.rn.f32 	%f40, %f39, %f38;
	add.rn.f32 	%f41, %f36, %f40;
	sub.rn.f32 	%f42, %f41, %f36;
	sub.rn.f32 	%f43, %f42, %f40;
	st.local.f32 	[%rd3+44], %f43;
	st.local.f32 	[%rd3+40], %f41;
	ld.local.u32 	%r97, [%rd3+36];
	add.s32 	%r98, %r97, 1;
	st.local.u32 	[%rd3+36], %r98;
	and.b32  	%r99, %r98, 1023;
	setp.ne.s32 	%p26, %r99, 0;
	@%p26 bra 	$L__BB5_32;
	mul.hi.s32 	%r100, %r289, -1840700269;
	add.s32 	%r101, %r100, %r289;
	shr.u32 	%r102, %r101, 31;
	shr.s32 	%r103, %r101, 2;
	add.s32 	%r104, %r103, %r102;
	mul.lo.s32 	%r105, %r104, 7;
	sub.s32 	%r106, %r289, %r105;
	mul.wide.s32 	%rd56, %r106, 4;
	add.s64 	%rd57, %rd3, %rd56;
	ld.local.f32 	%f44, [%rd57];
	mov.f32 	%f45, 0f00000000;
	sub.rn.f32 	%f46, %f44, %f45;
	add.rn.f32 	%f47, %f45, %f46;
	sub.rn.f32 	%f48, %f47, %f45;
	sub.rn.f32 	%f49, %f48, %f46;
	mov.f32 	%f50, 0f3F800000;
	mul.rn.f32 	%f51, %f50, %f44;
	sub.rn.f32 	%f52, %f51, %f45;
	add.rn.f32 	%f53, %f45, %f52;
	sub.rn.f32 	%f54, %f53, %f45;
	sub.rn.f32 	%f55, %f54, %f52;
	add.s32 	%r107, %r289, 1;
	mul.hi.s32 	%r108, %r107, -1840700269;
	add.s32 	%r109, %r108, %r107;
	shr.u32 	%r110, %r109, 31;
	shr.s32 	%r111, %r109, 2;
	add.s32 	%r112, %r111, %r110;
	mul.lo.s32 	%r113, %r112, 7;
	sub.s32 	%r114, %r107, %r113;
	mul.wide.s32 	%rd58, %r114, 4;
	add.s64 	%rd59, %rd3, %rd58;
	ld.local.f32 	%f56, [%rd59];
	sub.rn.f32 	%f57, %f56, %f49;
	add.rn.f32 	%f58, %f47, %f57;
	sub.rn.f32 	%f59, %f58, %f47;
	sub.rn.f32 	%f60, %f59, %f57;
	mov.f32 	%f61, 0f40000000;
	mul.rn.f32 	%f62, %f61, %f56;
	sub.rn.f32 	%f63, %f62, %f55;
	add.rn.f32 	%f64, %f53, %f63;
	sub.rn.f32 	%f65, %f64, %f53;
	sub.rn.f32 	%f66, %f65, %f63;
	add.s32 	%r115, %r289, 2;
	mul.hi.s32 	%r116, %r115, -1840700269;
	add.s32 	%r117, %r116, %r115;
	shr.u32 	%r118, %r117, 31;
	shr.s32 	%r119, %r117, 2;
	add.s32 	%r120, %r119, %r118;
	mul.lo.s32 	%r121, %r120, 7;
	sub.s32 	%r122, %r115, %r121;
	mul.wide.s32 	%rd60, %r122, 4;
	add.s64 	%rd61, %rd3, %rd60;
	ld.local.f32 	%f67, [%rd61];
	sub.rn.f32 	%f68, %f67, %f60;
	add.rn.f32 	%f69, %f58, %f68;
	sub.rn.f32 	%f70, %f69, %f58;
	sub.rn.f32 	%f71, %f70, %f68;
	mov.f32 	%f72, 0f40400000;
	mul.rn.f32 	%f73, %f72, %f67;
	sub.rn.f32 	%f74, %f73, %f66;
	add.rn.f32 	%f75, %f64, %f74;
	sub.rn.f32 	%f76, %f75, %f64;
	sub.rn.f32 	%f77, %f76, %f74;
	add.s32 	%r123, %r289, 3;
	mul.hi.s32 	%r124, %r123, -1840700269;
	add.s32 	%r125, %r124, %r123;
	shr.u32 	%r126, %r125, 31;
	shr.s32 	%r127, %r125, 2;
	add.s32 	%r128, %r127, %r126;
	mul.lo.s32 	%r129, %r128, 7;
	sub.s32 	%r130, %r123, %r129;
	mul.wide.s32 	%rd62, %r130, 4;
	add.s64 	%rd63, %rd3, %rd62;
	ld.local.f32 	%f78, [%rd63];
	sub.rn.f32 	%f79, %f78, %f71;
	add.rn.f32 	%f80, %f69, %f79;
	sub.rn.f32 	%f81, %f80, %f69;
	sub.rn.f32 	%f82, %f81, %f79;
	mov.f32 	%f83, 0f40800000;
	mul.rn.f32 	%f84, %f83, %f78;
	sub.rn.f32 	%f85, %f84, %f77;
	add.rn.f32 	%f86, %f75, %f85;
	sub.rn.f32 	%f87, %f86, %f75;
	sub.rn.f32 	%f88, %f87, %f85;
	add.s32 	%r131, %r289, 4;
	mul.hi.s32 	%r132, %r131, -1840700269;
	add.s32 	%r133, %r132, %r131;
	shr.u32 	%r134, %r133, 31;
	shr.s32 	%r135, %r133, 2;
	add.s32 	%r136, %r135, %r134;
	mul.lo.s32 	%r137, %r136, 7;
	sub.s32 	%r138, %r131, %r137;
	mul.wide.s32 	%rd64, %r138, 4;
	add.s64 	%rd65, %rd3, %rd64;
	ld.local.f32 	%f89, [%rd65];
	sub.rn.f32 	%f90, %f89, %f82;
	add.rn.f32 	%f91, %f80, %f90;
	sub.rn.f32 	%f92, %f91, %f80;
	sub.rn.f32 	%f93, %f92, %f90;
	mov.f32 	%f94, 0f40A00000;
	mul.rn.f32 	%f95, %f94, %f89;
	sub.rn.f32 	%f96, %f95, %f88;
	add.rn.f32 	%f97, %f86, %f96;
	sub.rn.f32 	%f98, %f97, %f86;
	sub.rn.f32 	%f99, %f98, %f96;
	add.s32 	%r139, %r289, 5;
	mul.hi.s32 	%r140, %r139, -1840700269;
	add.s32 	%r141, %r140, %r139;
	shr.u32 	%r142, %r141, 31;
	shr.s32 	%r143, %r141, 2;
	add.s32 	%r144, %r143, %r142;
	mul.lo.s32 	%r145, %r144, 7;
	sub.s32 	%r146, %r139, %r145;
	mul.wide.s32 	%rd66, %r146, 4;
	add.s64 	%rd67, %rd3, %rd66;
	ld.local.f32 	%f100, [%rd67];
	sub.rn.f32 	%f101, %f100, %f93;
	add.rn.f32 	%f102, %f91, %f101;
	sub.rn.f32 	%f103, %f102, %f91;
	sub.rn.f32 	%f104, %f103, %f101;
	mov.f32 	%f105, 0f40C00000;
	mul.rn.f32 	%f106, %f105, %f100;
	sub.rn.f32 	%f107, %f106, %f99;
	add.rn.f32 	%f108, %f97, %f107;
	sub.rn.f32 	%f109, %f108, %f97;
	sub.rn.f32 	%f110, %f109, %f107;
	add.s32 	%r147, %r289, 6;
	mul.hi.s32 	%r148, %r147, -1840700269;
	add.s32 	%r149, %r148, %r147;
	shr.u32 	%r150, %r149, 31;
	shr.s32 	%r151, %r149, 2;
	add.s32 	%r152, %r151, %r150;
	mul.lo.s32 	%r153, %r152, 7;
	sub.s32 	%r154, %r147, %r153;
	mul.wide.s32 	%rd68, %r154, 4;
	add.s64 	%rd69, %rd3, %rd68;
	ld.local.f32 	%f111, [%rd69];
	sub.rn.f32 	%f112, %f111, %f104;
	add.rn.f32 	%f113, %f102, %f112;
	sub.rn.f32 	%f114, %f113, %f102;
	sub.rn.f32 	%f115, %f114, %f112;
	mov.f32 	%f116, 0f40E00000;
	mul.rn.f32 	%f117, %f116, %f111;
	sub.rn.f32 	%f118, %f117, %f110;
	add.rn.f32 	%f403, %f108, %f118;
	sub.rn.f32 	%f119, %f403, %f108;
	sub.rn.f32 	%f120, %f119, %f118;
	st.local.f32 	[%rd3+40], %f113;
	st.local.f32 	[%rd3+44], %f115;
	st.local.f32 	[%rd3+48], %f403;
	st.local.f32 	[%rd3+52], %f120;
$L__BB5_32:
	ld.local.u32 	%r283, [%rd3+32];
	setp.lt.s32 	%p28, %r283, 7;
	@%p28 bra 	$L__BB5_39;
	ld.param.u64 	%rd115, [ehlers_pma_ms1p_tiled_f32_tx1_ty4_param_4];
	mov.f32 	%f134, 0f3D124925;
	mul.rn.f32 	%f135, %f403, %f134;
	setp.lt.s32 	%p29, %r289, 1;
	selp.b32 	%r159, 6, -1, %p29;
	add.s32 	%r160, %r159, %r289;
	mul.wide.s32 	%rd72, %r160, 4;
	add.s64 	%rd73, %rd3, %rd72;
	ld.local.f32 	%f136, [%rd73];
	add.rn.f32 	%f137, %f136, %f136;
	neg.f32 	%f138, %f135;
	add.rn.f32 	%f7, %f137, %f138;
	sub.rn.f32 	%f139, %f7, %f137;
	sub.rn.f32 	%f140, %f7, %f139;
	sub.rn.f32 	%f141, %f137, %f140;
	sub.rn.f32 	%f142, %f138, %f139;
	add.rn.f32 	%f8, %f141, %f142;
	add.rn.f32 	%f143, %f7, %f8;
	cvta.to.global.u64 	%rd74, %rd115;
	mul.wide.u32 	%rd75, %r277, 4;
	add.s64 	%rd76, %rd74, %rd75;
	st.global.f32 	[%rd76], %f143;
	setp.gt.s32 	%p30, %r281, 3;
	@%p30 bra 	$L__BB5_35;
	mul.wide.s32 	%rd87, %r287, 8;
	add.s64 	%rd88, %rd4, %rd87;
	st.local.f32 	[%rd88], %f7;
	st.local.f32 	[%rd88+4], %f8;
	ld.local.u32 	%r189, [%rd4+32];
	add.s32 	%r190, %r189, 1;
	setp.eq.s32 	%p33, %r190, 4;
	selp.b32 	%r287, 0, %r190, %p33;
	st.local.u32 	[%rd4+32], %r287;
	ld.local.u32 	%r191, [%rd4+36];
	add.s32 	%r192, %r191, 1;
	st.local.u32 	[%rd4+36], %r192;
	ld.local.f32 	%f265, [%rd4+44];
	ld.local.f32 	%f266, [%rd4+48];
	sub.rn.f32 	%f267, %f7, %f266;
	add.rn.f32 	%f268, %f265, %f267;
	sub.rn.f32 	%f269, %f268, %f265;
	sub.rn.f32 	%f270, %f269, %f267;
	st.local.f32 	[%rd4+48], %f270;
	st.local.f32 	[%rd4+44], %f268;
	cvt.rn.f32.s32 	%f271, %r192;
	mul.rn.f32 	%f272, %f271, %f7;
	ld.local.f32 	%f273, [%rd4+52];
	ld.local.f32 	%f274, [%rd4+56];
	sub.rn.f32 	%f275, %f272, %f274;
	add.rn.f32 	%f405, %f273, %f275;
	sub.rn.f32 	%f276, %f405, %f273;
	sub.rn.f32 	%f277, %f276, %f275;
	st.local.f32 	[%rd4+56], %f277;
	st.local.f32 	[%rd4+52], %f405;
	ld.local.f32 	%f278, [%rd4+60];
	ld.local.f32 	%f279, [%rd4+64];
	sub.rn.f32 	%f280, %f8, %f279;
	add.rn.f32 	%f281, %f278, %f280;
	sub.rn.f32 	%f282, %f281, %f278;
	sub.rn.f32 	%f283, %f282, %f280;
	st.local.f32 	[%rd4+64], %f283;
	st.local.f32 	[%rd4+60], %f281;
	mul.rn.f32 	%f284, %f271, %f8;
	ld.local.f32 	%f285, [%rd4+68];
	ld.local.f32 	%f286, [%rd4+72];
	sub.rn.f32 	%f287, %f284, %f286;
	add.rn.f32 	%f404, %f285, %f287;
	sub.rn.f32 	%f288, %f404, %f285;
	sub.rn.f32 	%f289, %f288, %f287;
	st.local.f32 	[%rd4+72], %f289;
	st.local.f32 	[%rd4+68], %f404;
	bra.uni 	$L__BB5_37;
$L__BB5_35:
	mul.wide.s32 	%rd77, %r287, 8;
	add.s64 	%rd78, %rd4, %rd77;
	ld.local.f32 	%f144, [%rd78];
	ld.local.f32 	%f145, [%rd78+4];
	st.local.f32 	[%rd78], %f7;
	st.local.f32 	[%rd78+4], %f8;
	ld.local.u32 	%r161, [%rd4+32];
	add.s32 	%r162, %r161, 1;
	setp.eq.s32 	%p31, %r162, 4;
	selp.b32 	%r287, 0, %r162, %p31;
	st.local.u32 	[%rd4+32], %r287;
	ld.local.f32 	%f146, [%rd4+44];
	ld.local.f32 	%f147, [%rd4+60];
	neg.f32 	%f148, %f146;
	fma.rn.f32 	%f149, %f7, 0f40800000, %f148;
	ld.local.f32 	%f150, [%rd4+52];
	ld.local.f32 	%f151, [%rd4+56];
	sub.rn.f32 	%f152, %f149, %f151;
	add.rn.f32 	%f405, %f150, %f152;
	sub.rn.f32 	%f153, %f405, %f150;
	sub.rn.f32 	%f154, %f153, %f152;
	st.local.f32 	[%rd4+56], %f154;
	st.local.f32 	[%rd4+52], %f405;
	ld.local.f32 	%f155, [%rd4+48];
	sub.rn.f32 	%f156, %f7, %f155;
	add.rn.f32 	%f157, %f146, %f156;
	sub.rn.f32 	%f158, %f157, %f146;
	sub.rn.f32 	%f159, %f158, %f156;
	neg.f32 	%f160, %f144;
	sub.rn.f32 	%f161, %f160, %f159;
	add.rn.f32 	%f162, %f157, %f161;
	sub.rn.f32 	%f163, %f162, %f157;
	sub.rn.f32 	%f164, %f163, %f161;
	st.local.f32 	[%rd4+48], %f164;
	st.local.f32 	[%rd4+44], %f162;
	neg.f32 	%f165, %f147;
	fma.rn.f32 	%f166, %f8, 0f40800000, %f165;
	ld.local.f32 	%f167, [%rd4+68];
	ld.local.f32 	%f168, [%rd4+72];
	sub.rn.f32 	%f169, %f166, %f168;
	add.rn.f32 	%f404, %f167, %f169;
	sub.rn.f32 	%f170, %f404, %f167;
	sub.rn.f32 	%f171, %f170, %f169;
	st.local.f32 	[%rd4+72], %f171;
	st.local.f32 	[%rd4+68], %f404;
	ld.local.f32 	%f172, [%rd4+64];
	sub.rn.f32 	%f173, %f8, %f172;
	add.rn.f32 	%f174, %f147, %f173;
	sub.rn.f32 	%f175, %f174, %f147;
	sub.rn.f32 	%f176, %f175, %f173;
	neg.f32 	%f177, %f145;
	sub.rn.f32 	%f178, %f177, %f176;
	add.rn.f32 	%f179, %f174, %f178;
	sub.rn.f32 	%f180, %f179, %f174;
	sub.rn.f32 	%f181, %f180, %f178;
	st.local.f32 	[%rd4+64], %f181;
	st.local.f32 	[%rd4+60], %f179;
	ld.local.u32 	%r163, [%rd4+40];
	add.s32 	%r164, %r163, 1;
	st.local.u32 	[%rd4+40], %r164;
	and.b32  	%r165, %r164, 1023;
	setp.ne.s32 	%p32, %r165, 0;
	@%p32 bra 	$L__BB5_37;
	shr.s32 	%r166, %r287, 31;
	shr.u32 	%r167, %r166, 30;
	add.s32 	%r168, %r287, %r167;
	and.b32  	%r169, %r168, -4;
	sub.s32 	%r170, %r287, %r169;
	mul.wide.s32 	%rd79, %r170, 8;
	add.s64 	%rd80, %rd4, %rd79;
	ld.local.f32 	%f182, [%rd80];
	ld.local.f32 	%f183, [%rd80+4];
	mov.f32 	%f184, 0f00000000;
	sub.rn.f32 	%f185, %f182, %f184;
	add.rn.f32 	%f186, %f184, %f185;
	sub.rn.f32 	%f187, %f186, %f184;
	sub.rn.f32 	%f188, %f187, %f185;
	mov.f32 	%f189, 0f3F800000;
	mul.rn.f32 	%f190, %f189, %f182;
	sub.rn.f32 	%f191, %f190, %f184;
	add.rn.f32 	%f192, %f184, %f191;
	sub.rn.f32 	%f193, %f192, %f184;
	sub.rn.f32 	%f194, %f193, %f191;
	sub.rn.f32 	%f195, %f183, %f184;
	add.rn.f32 	%f196, %f184, %f195;
	sub.rn.f32 	%f197, %f196, %f184;
	sub.rn.f32 	%f198, %f197, %f195;
	mul.rn.f32 	%f199, %f189, %f183;
	sub.rn.f32 	%f200, %f199, %f184;
	add.rn.f32 	%f201, %f184, %f200;
	sub.rn.f32 	%f202, %f201, %f184;
	sub.rn.f32 	%f203, %f202, %f200;
	add.s32 	%r171, %r287, 1;
	shr.s32 	%r172, %r171, 31;
	shr.u32 	%r173, %r172, 30;
	add.s32 	%r174, %r171, %r173;
	and.b32  	%r175, %r174, -4;
	sub.s32 	%r176, %r171, %r175;
	mul.wide.s32 	%rd81, %r176, 8;
	add.s64 	%rd82, %rd4, %rd81;
	ld.local.f32 	%f204, [%rd82];
	ld.local.f32 	%f205, [%rd82+4];
	sub.rn.f32 	%f206, %f204, %f188;
	add.rn.f32 	%f207, %f186, %f206;
	sub.rn.f32 	%f208, %f207, %f186;
	sub.rn.f32 	%f209, %f208, %f206;
	mov.f32 	%f210, 0f40000000;
	mul.rn.f32 	%f211, %f210, %f204;
	sub.rn.f32 	%f212, %f211, %f194;
	add.rn.f32 	%f213, %f192, %f212;
	sub.rn.f32 	%f214, %f213, %f192;
	sub.rn.f32 	%f215, %f214, %f212;
	sub.rn.f32 	%f216, %f205, %f198;
	add.rn.f32 	%f217, %f196, %f216;
	sub.rn.f32 	%f218, %f217, %f196;
	sub.rn.f32 	%f219, %f218, %f216;
	mul.rn.f32 	%f220, %f210, %f205;
	sub.rn.f32 	%f221, %f220, %f203;
	add.rn.f32 	%f222, %f201, %f221;
	sub.rn.f32 	%f223, %f222, %f201;
	sub.rn.f32 	%f224, %f223, %f221;
	add.s32 	%r177, %r287, 2;
	shr.s32 	%r178, %r177, 31;
	shr.u32 	%r179, %r178, 30;
	add.s32 	%r180, %r177, %r179;
	and.b32  	%r181, %r180, -4;
	sub.s32 	%r182, %r177, %r181;
	mul.wide.s32 	%rd83, %r182, 8;
	add.s64 	%rd84, %rd4, %rd83;
	ld.local.f32 	%f225, [%rd84];
	ld.local.f32 	%f226, [%rd84+4];
	sub.rn.f32 	%f227, %f225, %f209;
	add.rn.f32 	%f228, %f207, %f227;
	sub.rn.f32 	%f229, %f228, %f207;
	sub.rn.f32 	%f230, %f229, %f227;
	mov.f32 	%f231, 0f40400000;
	mul.rn.f32 	%f232, %f231, %f225;
	sub.rn.f32 	%f233, %f232, %f215;
	add.rn.f32 	%f234, %f213, %f233;
	sub.rn.f32 	%f235, %f234, %f213;
	sub.rn.f32 	%f236, %f235, %f233;
	sub.rn.f32 	%f237, %f226, %f219;
	add.rn.f32 	%f238, %f217, %f237;
	sub.rn.f32 	%f239, %f238, %f217;
	sub.rn.f32 	%f240, %f239, %f237;
	mul.rn.f32 	%f241, %f231, %f226;
	sub.rn.f32 	%f242, %f241, %f224;
	add.rn.f32 	%f243, %f222, %f242;
	sub.rn.f32 	%f244, %f243, %f222;
	sub.rn.f32 	%f245, %f244, %f242;
	add.s32 	%r183, %r287, 3;
	shr.s32 	%r184, %r183, 31;
	shr.u32 	%r185, %r184, 30;
	add.s32 	%r186, %r183, %r185;
	and.b32  	%r187, %r186, -4;
	sub.s32 	%r188, %r183, %r187;
	mul.wide.s32 	%rd85, %r188, 8;
	add.s64 	%rd86, %rd4, %rd85;
	ld.local.f32 	%f246, [%rd86];
	ld.local.f32 	%f247, [%rd86+4];
	sub.rn.f32 	%f248, %f246, %f230;
	add.rn.f32 	%f249, %f228, %f248;
	sub.rn.f32 	%f250, %f249, %f228;
	sub.rn.f32 	%f251, %f250, %f248;
	mov.f32 	%f252, 0f40800000;
	mul.rn.f32 	%f253, %f252, %f246;
	sub.rn.f32 	%f254, %f253, %f236;
	add.rn.f32 	%f405, %f234, %f254;
	sub.rn.f32 	%f255, %f405, %f234;
	sub.rn.f32 	%f256, %f255, %f254;
	sub.rn.f32 	%f257, %f247, %f240;
	add.rn.f32 	%f258, %f238, %f257;
	sub.rn.f32 	%f259, %f258, %f238;
	sub.rn.f32 	%f260, %f259, %f257;
	mul.rn.f32 	%f261, %f252, %f247;
	sub.rn.f32 	%f262, %f261, %f245;
	add.rn.f32 	%f404, %f243, %f262;
	sub.rn.f32 	%f263, %f404, %f243;
	sub.rn.f32 	%f264, %f263, %f262;
	st.local.f32 	[%rd4+44], %f249;
	st.local.f32 	[%rd4+48], %f251;
	st.local.f32 	[%rd4+52], %f405;
	st.local.f32 	[%rd4+56], %f256;
	st.local.f32 	[%rd4+60], %f258;
	st.local.f32 	[%rd4+64], %f260;
	st.local.f32 	[%rd4+68], %f404;
	st.local.f32 	[%rd4+72], %f264;
$L__BB5_37:
	ld.local.u32 	%r281, [%rd4+36];
	setp.lt.s32 	%p34, %r281, 4;
	setp.lt.u32 	%p35, %r284, %r8;
	or.pred  	%p36, %p34, %p35;
	@%p36 bra 	$L__BB5_39;
	ld.param.u64 	%rd116, [ehlers_pma_ms1p_tiled_f32_tx1_ty4_param_5];
	add.rn.f32 	%f290, %f405, %f404;
	mov.f32 	%f291, 0f3DCCCCCD;
	mul.rn.f32 	%f292, %f290, %f291;
	cvta.to.global.u64 	%rd89, %rd116;
	add.s64 	%rd91, %rd89, %rd75;
	st.global.f32 	[%rd91], %f292;
$L__BB5_39:
	ld.param.u64 	%rd113, [ehlers_pma_ms1p_tiled_f32_tx1_ty4_param_0];
	setp.gt.s32 	%p37, %r49, 6;
	cvta.to.global.u64 	%rd92, %rd113;
	mul.wide.u32 	%rd93, %r277, 4;
	add.s64 	%rd94, %rd92, %rd93;
	ld.global.nc.f32 	%f17, [%rd94];
	@%p37 bra 	$L__BB5_41;
	mul.wide.s32 	%rd111, %r279, 4;
	add.s64 	%rd112, %rd2, %rd111;
	st.local.f32 	[%rd112], %f17;
	ld.local.u32 	%r253, [%rd2+28];
	add.s32 	%r254, %r253, 1;
	setp.eq.s32 	%p40, %r254, 7;
	selp.b32 	%r279, 0, %r254, %p40;
	st.local.u32 	[%rd2+28], %r279;
	ld.local.u32 	%r255, [%rd2+32];
	add.s32 	%r256, %r255, 1;
	st.local.u32 	[%rd2+32], %r256;
	ld.local.f32 	%f389, [%rd2+40];
	ld.local.f32 	%f390, [%rd2+44];
	sub.rn.f32 	%f391, %f17, %f390;
	add.rn.f32 	%f392, %f389, %f391;
	sub.rn.f32 	%f393, %f392, %f389;
	sub.rn.f32 	%f394, %f393, %f391;
	st.local.f32 	[%rd2+44], %f394;
	st.local.f32 	[%rd2+40], %f392;
	cvt.rn.f32.s32 	%f395, %r256;
	mul.rn.f32 	%f396, %f395, %f17;
	ld.local.f32 	%f397, [%rd2+48];
	ld.local.f32 	%f398, [%rd2+52];
	sub.rn.f32 	%f399, %f396, %f398;
	add.rn.f32 	%f406, %f397, %f399;
	sub.rn.f32 	%f400, %f406, %f397;
	sub.rn.f32 	%f401, %f400, %f399;
	st.local.f32 	[%rd2+52], %f401;
	st.local.f32 	[%rd2+48], %f406;
	bra.uni 	$L__BB5_43;
$L__BB5_41:
	mul.wide.s32 	%rd95, %r279, 4;
	add.s64 	%rd96, %rd2, %rd95;
	ld.local.f32 	%f293, [%rd96];
	st.local.f32 	[%rd96], %f17;
	ld.local.u32 	%r193, [%rd2+28];
	add.s32 	%r194, %r193, 1;
	setp.eq.s32 	%p38, %r194, 7;
	selp.b32 	%r279, 0, %r194, %p38;
	st.local.u32 	[%rd2+28], %r279;
	ld.local.f32 	%f294, [%rd2+40];
	neg.f32 	%f295, %f294;
	fma.rn.f32 	%f296, %f17, 0f40E00000, %f295;
	ld.local.f32 	%f297, [%rd2+48];
	ld.local.f32 	%f298, [%rd2+52];
	sub.rn.f32 	%f299, %f296, %f298;
	add.rn.f32 	%f406, %f297, %f299;
	sub.rn.f32 	%f300, %f406, %f297;
	sub.rn.f32 	%f301, %f300, %f299;
	st.local.f32 	[%rd2+52], %f301;
	st.local.f32 	[%rd2+48], %f406;
	ld.local.f32 	%f302, [%rd2+44];
	sub.rn.f32 	%f303, %f17, %f302;
	add.rn.f32 	%f304, %f294, %f303;
	sub.rn.f32 	%f305, %f304, %f294;
	sub.rn.f32 	%f306, %f305, %f303;
	neg.f32 	%f307, %f293;
	sub.rn.f32 	%f308, %f307, %f306;
	add.rn.f32 	%f309, %f304, %f308;
	sub.rn.f32 	%f310, %f309, %f304;
	sub.rn.f32 	%f311, %f310, %f308;
	st.local.f32 	[%rd2+44], %f311;
	st.local.f32 	[%rd2+40], %f309;
	ld.local.u32 	%r195, [%rd2+36];
	add.s32 	%r196, %r195, 1;
	st.local.u32 	[%rd2+36], %r196;
	and.b32  	%r197, %r196, 1023;
	setp.ne.s32 	%p39, %r197, 0;
	@%p39 bra 	$L__BB5_43;
	mul.hi.s32 	%r198, %r279, -1840700269;
	add.s32 	%r199, %r198, %r279;
	shr.u32 	%r200, %r199, 31;
	shr.s32 	%r201, %r199, 2;
	add.s32 	%r202, %r201, %r200;
	mul.lo.s32 	%r203, %r202, 7;
	sub.s32 	%r204, %r279, %r203;
	mul.wide.s32 	%rd97, %r204, 4;
	add.s64 	%rd98, %rd2, %rd97;
	ld.local.f32 	%f312, [%rd98];
	mov.f32 	%f313, 0f00000000;
	sub.rn.f32 	%f314, %f312, %f313;
	add.rn.f32 	%f315, %f313, %f314;
	sub.rn.f32 	%f316, %f315, %f313;
	sub.rn.f32 	%f317, %f316, %f314;
	mov.f32 	%f318, 0f3F800000;
	mul.rn.f32 	%f319, %f318, %f312;
	sub.rn.f32 	%f320, %f319, %f313;
	add.rn.f32 	%f321, %f313, %f320;
	sub.rn.f32 	%f322, %f321, %f313;
	sub.rn.f32 	%f323, %f322, %f320;
	add.s32 	%r205, %r279, 1;
	mul.hi.s32 	%r206, %r205, -1840700269;
	add.s32 	%r207, %r206, %r205;
	shr.u32 	%r208, %r207, 31;
	shr.s32 	%r209, %r207, 2;
	add.s32 	%r210, %r209, %r208;
	mul.lo.s32 	%r211, %r210, 7;
	sub.s32 	%r212, %r205, %r211;
	mul.wide.s32 	%rd99, %r212, 4;
	add.s64 	%rd100, %rd2, %rd99;
	ld.local.f32 	%f324, [%rd100];
	sub.rn.f32 	%f325, %f324, %f317;
	add.rn.f32 	%f326, %f315, %f325;
	sub.rn.f32 	%f327, %f326, %f315;
	sub.rn.f32 	%f328, %f327, %f325;
	mov.f32 	%f329, 0f40000000;
	mul.rn.f32 	%f330, %f329, %f324;
	sub.rn.f32 	%f331, %f330, %f323;
	add.rn.f32 	%f332, %f321, %f331;
	sub.rn.f32 	%f333, %f332, %f321;
	sub.rn.f32 	%f334, %f333, %f331;
	add.s32 	%r213, %r279, 2;
	mul.hi.s32 	%r214, %r213, -1840700269;
	add.s32 	%r215, %r214, %r213;
	shr.u32 	%r216, %r215, 31;
	shr.s32 	%r217, %r215, 2;
	add.s32 	%r218, %r217, %r216;
	mul.lo.s32 	%r219, %r218, 7;
	sub.s32 	%r220, %r213, %r219;
	mul.wide.s32 	%rd101, %r220, 4;
	add.s64 	%rd102, %rd2, %rd101;
	ld.local.f32 	%f335, [%rd102];
	sub.rn.f32 	%f336, %f335, %f328;
	add.rn.f32 	%f337, %f326, %f336;
	sub.rn.f32 	%f338, %f337, %f326;
	sub.rn.f32 	%f339, %f338, %f336;
	mov.f32 	%f340, 0f40400000;
	mul.rn.f32 	%f341, %f340, %f335;
	sub.rn.f32 	%f342, %f341, %f334;
	add.rn.f32 	%f343, %f332, %f342;
	sub.rn.f32 	%f344, %f343, %f332;
	sub.rn.f32 	%f345, %f344, %f342;
	add.s32 	%r221, %r279, 3;
	mul.hi.s32 	%r222, %r221, -1840700269;
	add.s32 	%r223, %r222, %r221;
	shr.u32 	%r224, %r223, 31;
	shr.s32 	%r225, %r223, 2;
	add.s32 	%r226, %r225, %r224;
	mul.lo.s32 	%r227, %r226, 7;
	sub.s32 	%r228, %r221, %r227;
	mul.wide.s32 	%rd103, %r228, 4;
	add.s64 	%rd104, %rd2, %rd103;
	ld.local.f32 	%f346, [%rd104];
	sub.rn.f32 	%f347, %f346, %f339;
	add.rn.f32 	%f348, %f337, %f347;
	sub.rn.f32 	%f349, %f348, %f337;
	sub.rn.f32 	%f350, %f349, %f347;
	mov.f32 	%f351, 0f40800000;
	mul.rn.f32 	%f352, %f351, %f346;
	sub.rn.f32 	%f353, %f352, %f345;
	add.rn.f32 	%f354, %f343, %f353;
	sub.rn.f32 	%f355, %f354, %f343;
	sub.rn.f32 	%f356, %f355, %f353;
	add.s32 	%r229, %r279, 4;
	mul.hi.s32 	%r230, %r229, -1840700269;
	add.s32 	%r231, %r230, %r229;
	shr.u32 	%r232, %r231, 31;
	shr.s32 	%r233, %r231, 2;
	add.s32 	%r234, %r233, %r232;
	mul.lo.s32 	%r235, %r234, 7;
	sub.s32 	%r236, %r229, %r235;
	mul.wide.s32 	%rd105, %r236, 4;
	add.s64 	%rd106, %rd2, %rd105;
	ld.local.f32 	%f357, [%rd106];
	sub.rn.f32 	%f358, %f357, %f350;
	add.rn.f32 	%f359, %f348, %f358;
	sub.rn.f32 	%f360, %f359, %f348;
	sub.rn.f32 	%f361, %f360, %f358;
	mov.f32 	%f362, 0f40A00000;
	mul.rn.f32 	%f363, %f362, %f357;
	sub.rn.f32 	%f364, %f363, %f356;
	add.rn.f32 	%f365, %f354, %f364;
	sub.rn.f32 	%f366, %f365, %f354;
	sub.rn.f32 	%f367, %f366, %f364;
	add.s32 	%r237, %r279, 5;
	mul.hi.s32 	%r238, %r237, -1840700269;
	add.s32 	%r239, %r238, %r237;
	shr.u32 	%r240, %r239, 31;
	shr.s32 	%r241, %r239, 2;
	add.s32 	%r242, %r241, %r240;
	mul.lo.s32 	%r243, %r242, 7;
	sub.s32 	%r244, %r237, %r243;
	mul.wide.s32 	%rd107, %r244, 4;
	add.s64 	%rd108, %rd2, %rd107;
	ld.local.f32 	%f368, [%rd108];
	sub.rn.f32 	%f369, %f368, %f361;
	add.rn.f32 	%f370, %f359, %f369;
	sub.rn.f32 	%f371, %f370, %f359;
	sub.rn.f32 	%f372, %f371, %f369;
	mov.f32 	%f373, 0f40C00000;
	mul.rn.f32 	%f374, %f373, %f368;
	sub.rn.f32 	%f375, %f374, %f367;
	add.rn.f32 	%f376, %f365, %f375;
	sub.rn.f32 	%f377, %f376, %f365;
	sub.rn.f32 	%f378, %f377, %f375;
	add.s32 	%r245, %r279, 6;
	mul.hi.s32 	%r246, %r245, -1840700269;
	add.s32 	%r247, %r246, %r245;
	shr.u32 	%r248, %r247, 31;
	shr.s32 	%r249, %r247, 2;
	add.s32 	%r250, %r249, %r248;
	mul.lo.s32 	%r251, %r250, 7;
	sub.s32 	%r252, %r245, %r251;
	mul.wide.s32 	%rd109, %r252, 4;
	add.s64 	%rd110, %rd2, %rd109;
	ld.local.f32 	%f379, [%rd110];
	sub.rn.f32 	%f380, %f379, %f372;
	add.rn.f32 	%f381, %f370, %f380;
	sub.rn.f32 	%f382, %f381, %f370;
	sub.rn.f32 	%f383, %f382, %f380;
	mov.f32 	%f384, 0f40E00000;
	mul.rn.f32 	%f385, %f384, %f379;
	sub.rn.f32 	%f386, %f385, %f378;
	add.rn.f32 	%f406, %f376, %f386;
	sub.rn.f32 	%f387, %f406, %f376;
	sub.rn.f32 	%f388, %f387, %f386;
	st.local.f32 	[%rd2+40], %f381;
	st.local.f32 	[%rd2+44], %f383;
	st.local.f32 	[%rd2+48], %f406;
	st.local.f32 	[%rd2+52], %f388;
$L__BB5_43:
	ld.param.u32 	%r265, [ehlers_pma_ms1p_tiled_f32_tx1_ty4_param_1];
	add.s32 	%r284, %r284, 1;
	add.s32 	%r278, %r278, 1;
	setp.ne.s32 	%p41, %r278, 0;
	add.s32 	%r277, %r277, %r265;
	@%p41 bra 	$L__BB5_27;
$L__BB5_44:
	ret;

}


// ===== COMPILED SASS (sm_100) =====

	.target	sm_100

	.elftype	@"ET_EXEC"


//--------------------- .note.nv.tkinfo           --------------------------
	.section	.note.nv.tkinfo,"",@"SHT_NOTE"
	.sectionflags	@"SHF_NOTE_NV_TKINFO"
	.tkinfo
        /*0018*/ 	.word	0x00000002
        /*0030*/ 	.string	""
        /*0030*/ 	.string	"ptxas"
        /*0030*/ 	.string	"Cuda compilation tools, release 13.0, V13.0.88"
        /*0030*/ 	.string	"Build cuda_13.0.r13.0/compiler.36424714_0"
        /*0030*/ 	.string	"-arch sm_100 -m 64 "



//--------------------- .note.nv.cuinfo           --------------------------
	.section	.note.nv.cuinfo,"",@"SHT_NOTE"
	.sectionflags	@"SHF_NOTE_NV_CUINFO"
        /*0018*/ 	.short	0x0002
        /*001a*/ 	.short	0x0064
        /*001c*/ 	.short	0x0082
	.zero		2


//--------------------- .nv.info                  --------------------------
	.section	.nv.info,"",@"SHT_CUDA_INFO"
	.align	4


	//----- nvinfo : EIATTR_REGCOUNT
	.align		4
        /*0000*/ 	.byte	0x04, 0x2f
        /*0002*/ 	.short	(.L_1 - .L_0)
	.align		4
.L_0:
        /*0004*/ 	.word	index@(ehlers_pma_batch_f32)
        /*0008*/ 	.word	0x0000001c


	//----- nvinfo : EIATTR_FRAME_SIZE
	.align		4
.L_1:
        /*000c*/ 	.byte	0x04, 0x11
        /*000e*/ 	.short	(.L_3 - .L_2)
	.align		4
.L_2:
        /*0010*/ 	.word	index@(ehlers_pma_batch_f32)
        /*0014*/ 	.word	0x000000c0


	//----- nvinfo : EIATTR_REGCOUNT
	.align		4
.L_3:
        /*0018*/ 	.byte	0x04, 0x2f
        /*001a*/ 	.short	(.L_5 - .L_4)
	.align		4
.L_4:
        /*001c*/ 	.word	index@(ehlers_pma_batch_tiled_f32_tile128)
        /*0020*/ 	.word	0x0000001c


	//----- nvinfo : EIATTR_FRAME_SIZE
	.align		4
.L_5:
        /*0024*/ 	.byte	0x04, 0x11
        /*0026*/ 	.short	(.L_7 - .L_6)
	.align		4
.L_6:
        /*0028*/ 	.word	index@(ehlers_pma_batch_tiled_f32_tile128)
        /*002c*/ 	.word	0x000000c0


	//----- nvinfo : EIATTR_REGCOUNT
	.align		4
.L_7:
        /*0030*/ 	.byte	0x04, 0x2f
        /*0032*/ 	.short	(.L_9 - .L_8)
	.align		4
.L_8:
        /*0034*/ 	.word	index@(ehlers_pma_batch_tiled_f32_tile256)
        /*0038*/ 	.word	0x0000001c


	//----- nvinfo : EIATTR_FRAME_SIZE
	.align		4
.L_9:
        /*003c*/ 	.byte	0x04, 0x11
        /*003e*/ 	.short	(.L_11 - .L_10)
	.align		4
.L_10:
        /*0040*/ 	.word	index@(ehlers_pma_batch_tiled_f32_tile256)
        /*0044*/ 	.word	0x000000c0


	//----- nvinfo : EIATTR_REGCOUNT
	.align		4
.L_11:
        /*0048*/ 	.byte	0x04, 0x2f
        /*004a*/ 	.short	(.L_13 - .L_12)
	.align		4
.L_12:
        /*004c*/ 	.word	index@(ehlers_pma_many_series_one_param_f32)
        /*0050*/ 	.word	0x00000020


	//----- nvinfo : EIATTR_FRAME_SIZE
	.align		4
.L_13:
        /*0054*/ 	.byte	0x04, 0x11
        /*0056*/ 	.short	(.L_15 - .L_14)
	.align		4
.L_14:
        /*0058*/ 	.word	index@(ehlers_pma_many_series_one_param_f32)
        /*005c*/ 	.word	0x000000c0


	//----- nvinfo : EIATTR_REGCOUNT
	.align		4
.L_15:
        /*0060*/ 	.byte	0x04, 0x2f
        /*0062*/ 	.short	(.L_17 - .L_16)
	.align		4
.L_16:
        /*0064*/ 	.word	index@(ehlers_pma_ms1p_tiled_f32_tx1_ty2)
        /*0068*/ 	.word	0x00000020


	//----- nvinfo : EIATTR_FRAME_SIZE
	.align		4
.L_17:
        /*006c*/ 	.byte	0x04, 0x11
        /*006e*/ 	.short	(.L_19 - .L_18)
	.align		4
.L_18:
        /*0070*/ 	.word	index@(ehlers_pma_ms1p_tiled_f32_tx1_ty2)
        /*0074*/ 	.word	0x000000c0


	//----- nvinfo : EIATTR_REGCOUNT
	.align		4
.L_19:
        /*0078*/ 	.byte	0x04, 0x2f
        /*007a*/ 	.short	(.L_21 - .L_20)
	.align		4
.L_20:
        /*007c*/ 	.word	index@(ehlers_pma_ms1p_tiled_f32_tx1_ty4)
        /*0080*/ 	.word	0x00000020


	//----- nvinfo : EIATTR_FRAME_SIZE
	.align		4
.L_21:
        /*0084*/ 	.byte	0x04, 0x11
        /*0086*/ 	.short	(.L_23 - .L_22)
	.align		4
.L_22:
        /*0088*/ 	.word	index@(ehlers_pma_ms1p_tiled_f32_tx1_ty4)
        /*008c*/ 	.word	0x000000c0


	//----- nvinfo : EIATTR_MIN_STACK_SIZE
	.align		4
.L_23:
        /*0090*/ 	.byte	0x04, 0x12
        /*0092*/ 	.short	(.L_25 - .L_24)
	.align		4
.L_24:
        /*0094*/ 	.word	index@(ehlers_pma_ms1p_tiled_f32_tx1_ty4)
        /*0098*/ 	.word	0x000000c0


	//----- nvinfo : EIATTR_MIN_STACK_SIZE
	.align		4
.L_25:
        /*009c*/ 	.byte	0x04, 0x12
        /*009e*/ 	.short	(.L_27 - .L_26)
	.align		4
.L_26:
        /*00a0*/ 	.word	index@(ehlers_pma_ms1p_tiled_f32_tx1_ty2)
        /*00a4*/ 	.word	0x000000c0


	//----- nvinfo : EIATTR_MIN_STACK_SIZE
	.align		4
.L_27:
        /*00a8*/ 	.byte	0x04, 0x12
        /*00aa*/ 	.short	(.L_29 - .L_28)
	.align		4
.L_28:
        /*00ac*/ 	.word	index@(ehlers_pma_many_series_one_param_f32)
        /*00b0*/ 	.word	0x000000c0


	//----- nvinfo : EIATTR_MIN_STACK_SIZE
	.align		4
.L_29:
        /*00b4*/ 	.byte	0x04, 0x12
        /*00b6*/ 	.short	(.L_31 - .L_30)
	.align		4
.L_30:
        /*00b8*/ 	.word	index@(ehlers_pma_batch_tiled_f32_tile256)
        /*00bc*/ 	.word	0x000000c0


	//----- nvinfo : EIATTR_MIN_STACK_SIZE
	.align		4
.L_31:
        /*00c0*/ 	.byte	0x04, 0x12
        /*00c2*/ 	.short	(.L_33 - .L_32)
	.align		4
.L_32:
        /*00c4*/ 	.word	index@(ehlers_pma_batch_tiled_f32_tile128)
        /*00c8*/ 	.word	0x000000c0


	//----- nvinfo : EIATTR_MIN_STACK_SIZE
	.align		4
.L_33:
        /*00cc*/ 	.byte	0x04, 0x12
        /*00ce*/ 	.short	(.L_35 - .L_34)
	.align		4
.L_34:
        /*00d0*/ 	.word	index@(ehlers_pma_batch_f32)
        /*00d4*/ 	.word	0x000000c0
.L_35:


//--------------------- .nv.compat                --------------------------
	.section	.nv.compat,"",@"SHT_CUDA_COMPAT_INFO"
	.align	4
        /*0000*/ 	.byte	0x02, 0x09, 0x00, 0x00, 0x02, 0x02, 0x01, 0x00, 0x02, 0x05, 0x05, 0x00, 0x03, 0x07, 0x01, 0x01
        /*0010*/ 	.byte	0x02, 0x03, 0x00, 0x00, 0x02, 0x06, 0x01, 0x00, 0x04, 0x0b, 0x08, 0x00, 0x09, 0x00, 0x00, 0x00
        /*0020*/ 	.byte	0x00, 0x00, 0x00, 0x00


//--------------------- .nv.info.ehlers_pma_ms1p_tiled_f32_tx1_ty4 --------------------------
	.section	.nv.info.ehlers_pma_ms1p_tiled_f32_tx1_ty4,"",@"SHT_CUDA_INFO"
	.sectionflags	@""
	.align	4


	//----- nvinfo : EIATTR_CUDA_API_VERSION
	.align		4
        /*0000*/ 	.byte	0x04, 0x37
        /*0002*/ 	.short	(.L_37 - .L_36)
.L_36:
        /*0004*/ 	.word	0x00000082


	//----- nvinfo : EIATTR_KPARAM_INFO
	.align		4
.L_37:
        /*0008*/ 	.byte	0x04, 0x17
        /*000a*/ 	.short	(.L_39 - .L_38)
.L_38:
        /*000c*/ 	.word	0x00000000
        /*0010*/ 	.short	0x0005
        /*0012*/ 	.short	0x0020
        /*0014*/ 	.byte	0x00, 0xf5, 0x21, 0x00


	//----- nvinfo : EIATTR_KPARAM_INFO
	.align		4
.L_39:
        /*0018*/ 	.byte	0x04, 0x17
        /*001a*/ 	.short	(.L_41 - .L_40)
.L_40:
        /*001c*/ 	.word	0x00000000
        /*0020*/ 	.short	0x0004
        /*0022*/ 	.short	0x0018
        /*0024*/ 	.byte	0x00, 0xf5, 0x21, 0x00


	//----- nvinfo : EIATTR_KPARAM_INFO
	.align		4
.L_41:
        /*0028*/ 	.byte	0x04, 0x17
        /*002a*/ 	.short	(.L_43 - .L_42)
.L_42:
        /*002c*/ 	.word	0x00000000
        /*0030*/ 	.short	0x0003
        /*0032*/ 	.short	0x0010
        /*0034*/ 	.byte	0x00, 0xf5, 0x21, 0x00


	//----- nvinfo : EIATTR_KPARAM_INFO
	.align		4
.L_43:
        /*0038*/ 	.byte	0x04, 0x17
        /*003a*/ 	.short	(.L_45 - .L_44)
.L_44:
        /*003c*/ 	.word	0x00000000
        /*0040*/ 	.short	0x0002
        /*0042*/ 	.short	0x000c
        /*0044*/ 	.byte	0x00, 0xf0, 0x11, 0x00


	//----- nvinfo : EIATTR_KPARAM_INFO
	.align		4
.L_45:
        /*0048*/ 	.byte	0x04, 0x17
        /*004a*/ 	.short	(.L_47 - .L_46)
.L_46:
        /*004c*/ 	.word	0x00000000
        /*0050*/ 	.short	0x0001
        /*0052*/ 	.short	0x0008
        /*0054*/ 	.byte	0x00, 0xf0, 0x11, 0x00


	//----- nvinfo : EIATTR_KPARAM_INFO
	.align		4
.L_47:
        /*0058*/ 	.byte	0x04, 0x17
        /*005a*/ 	.short	(.L_49 - .L_48)
.L_48:
        /*005c*/ 	.word	0x00000000
        /*0060*/ 	.short	0x0000
        /*0062*/ 	.short	0x0000
        /*0064*/ 	.byte	0x00, 0xf5, 0x21, 0x00


	//----- nvinfo : EIATTR_SPARSE_MMA_MASK
	.align		4
.L_49:
        /*0068*/ 	.byte	0x03, 0x50
        /*006a*/ 	.short	0x0000


	//----- nvinfo : EIATTR_MAXREG_COUNT
	.align		4
        /*006c*/ 	.byte	0x03, 0x1b
        /*006e*/ 	.short	0x00ff


	//----- nvinfo : EIATTR_MERCURY_ISA_VERSION
	.align		4
        /*0070*/ 	.byte	0x03, 0x5f
        /*0072*/ 	.short	0x0101


	//----- nvinfo : EIATTR_VRC_CTA_INIT_COUNT
	.align		4
        /*0074*/ 	.byte	0x02, 0x4a
	.zero		1
	.zero		1


	//----- nvinfo : EIATTR_EXIT_INSTR_OFFSETS
	.align		4
        /*0078*/ 	.byte	0x04, 0x1c
        /*007a*/ 	.short	(.L_51 - .L_50)


	//   ....[0]....
.L_50:
        /*007c*/ 	.word	0x000000a0


	//   ....[1]....
        /*0080*/ 	.word	0x00000170


	//   ....[2]....
        /*0084*/ 	.word	0x000001a0


	//   ....[3]....
        /*0088*/ 	.word	0x000032c0


	//----- nvinfo : EIATTR_CRS_STACK_SIZE
	.align		4
.L_51:
        /*008c*/ 	.byte	0x04, 0x1e
        /*008e*/ 	.short	(.L_53 - .L_52)
.L_52:
        /*0090*/ 	.word	0x00000000


	//----- nvinfo : EIATTR_CBANK_PARAM_SIZE
	.align		4
.L_53:
        /*0094*/ 	.byte	0x03, 0x19
        /*0096*/ 	.short	0x0028


	//----- nvinfo : EIATTR_PARAM_CBANK
	.align		4
        /*0098*/ 	.byte	0x04, 0x0a
        /*009a*/ 	.short	(.L_55 - .L_54)
	.align		4
.L_54:
        /*009c*/ 	.word	index@(.nv.constant0.ehlers_pma_ms1p_tiled_f32_tx1_ty4)
        /*00a0*/ 	.short	0x0380
        /*00a2*/ 	.short	0x0028


	//----- nvinfo : EIATTR_SW_WAR
	.align		4
.L_55:
        /*00a4*/ 	.byte	0x04, 0x36
        /*00a6*/ 	.short	(.L_57 - .L_56)
.L_56:
        /*00a8*/ 	.word	0x00000008
.L_57:


//--------------------- .nv.info.ehlers_pma_ms1p_tiled_f32_tx1_ty2 --------------------------
	.section	.nv.info.ehlers_pma_ms1p_tiled_f32_tx1_ty2,"",@"SHT_CUDA_INFO"
	.sectionflags	@""
	.align	4


	//----- nvinfo : EIATTR_CUDA_API_VERSION
	.align		4
        /*0000*/ 	.byte	0x04, 0x37
        /*0002*/ 	.short	(.L_59 - .L_58)
.L_58:
        /*0004*/ 	.word	0x00000082


	//----- nvinfo : EIATTR_KPARAM_INFO
	.align		4
.L_59:
        /*0008*/ 	.byte	0x04, 0x17
        /*000a*/ 	.short	(.L_61 - .L_60)
.L_60:
        /*000c*/ 	.word	0x00000000
        /*0010*/ 	.short	0x0005
        /*0012*/ 	.short	0x0020
        /*0014*/ 	.byte	0x00, 0xf5, 0x21, 0x00


	//----- nvinfo : EIATTR_KPARAM_INFO
	.align		4
.L_61:
        /*0018*/ 	.byte	0x04, 0x17
        /*001a*/ 	.short	(.L_63 - .L_62)
.L_62:
        /*001c*/ 	.word	0x00000000
        /*0020*/ 	.short	0x0004
        /*0022*/ 	.short	0x0018
        /*0024*/ 	.byte	0x00, 0xf5, 0x21, 0x00


	//----- nvinfo : EIATTR_KPARAM_INFO
	.align		4
.L_63:
        /*0028*/ 	.byte	0x04, 0x17
        /*002a*/ 	.short	(.L_65 - .L_64)
.L_64:
        /*002c*/ 	.word	0x00000000
        /*0030*/ 	.short	0x0003
        /*0032*/ 	.short	0x0010
        /*0034*/ 	.byte	0x00, 0xf5, 0x21, 0x00


	//----- nvinfo : EIATTR_KPARAM_INFO
	.align		4
.L_65:
        /*0038*/ 	.byte	0x04, 0x17
        /*003a*/ 	.short	(.L_67 - .L_66)
.L_66:
        /*003c*/ 	.word	0x00000000
        /*0040*/ 	.short	0x0002
        /*0042*/ 	.short	0x000c
        /*0044*/ 	.byte	0x00, 0xf0, 0x11, 0x00


	//----- nvinfo : EIATTR_KPARAM_INFO
	.align		4
.L_67:
        /*0048*/ 	.byte	0x04, 0x17
        /*004a*/ 	.short	(.L_69 - .L_68)
.L_68:
        /*004c*/ 	.word	0x00000000
        /*0050*/ 	.short	0x0001
        /*0052*/ 	.short	0x0008
        /*0054*/ 	.byte	0x00, 0xf0, 0x11, 0x00


	//----- nvinfo : EIATTR_KPARAM_INFO
	.align		4
.L_69:
        /*0058*/ 	.byte	0x04, 0x17
        /*005a*/ 	.short	(.L_71 - .L_70)
.L_70:
        /*005c*/ 	.word	0x00000000
        /*0060*/ 	.short	0x0000
        /*0062*/ 	.short	0x0000
        /*0064*/ 	.byte	0x00, 0xf5, 0x21, 0x00


	//----- nvinfo : EIATTR_SPARSE_MMA_MASK
	.align		4
.L_71:
        /*0068*/ 	.byte	0x03, 0x50
        /*006a*/ 	.short	0x0000


	//----- nvinfo : EIATTR_MAXREG_COUNT
	.align		4
        /*006c*/ 	.byte	0x03, 0x1b
        /*006e*/ 	.short	0x00ff


	//----- nvinfo : EIATTR_MERCURY_ISA_VERSION
	.align		4
        /*0070*/ 	.byte	0x03, 0x5f
        /*0072*/ 	.short	0x0101


	//----- nvinfo : EIATTR_VRC_CTA_INIT_COUNT
	.align		4
        /*0074*/ 	.byte	0x02, 0x4a
	.zero		1
	.zero		1


	//----- nvinfo : EIATTR_EXIT_INSTR_OFFSETS
	.align		4
        /*0078*/ 	.byte	0x04, 0x1c
        /*007a*/ 	.short	(.L_73 - .L_72)


	//   ....[0]....
.L_72:
        /*007c*/ 	.word	0x000000a0


	//   ....[1]....
        /*0080*/ 	.word	0x00000170


	//   ....[2]....
        /*0084*/ 	.word	0x000001a0


	//   ....[3]....
        /*0088*/ 	.word	0x000032c0


	//----- nvinfo : EIATTR_CRS_STACK_SIZE
	.align		4
.L_73:
        /*008c*/ 	.byte	0x04, 0x1e
        /*008e*/ 	.short	(.L_75 - .L_74)
.L_74:
        /*0090*/ 	.word	0x00000000


	//----- nvinfo : EIATTR_CBANK_PARAM_SIZE
	.align		4
.L_75:
        /*0094*/ 	.byte	0x03, 0x19
        /*0096*/ 	.short	0x0028


	//----- nvinfo : EIATTR_PARAM_CBANK
	.align		4
        /*0098*/ 	.byte	0x04, 0x0a
        /*009a*/ 	.short	(.L_77 - .L_76)
	.align		4
.L_76:
        /*009c*/ 	.word	index@(.nv.constant0.ehlers_pma_ms1p_tiled_f32_tx1_ty2)
        /*00a0*/ 	.short	0x0380
        /*00a2*/ 	.short	0x0028


	//----- nvinfo : EIATTR_SW_WAR
	.align		4
.L_77:
        /*00a4*/ 	.byte	0x04, 0x36
        /*00a6*/ 	.short	(.L_79 - .L_78)
.L_78:
        /*00a8*/ 	.word	0x00000008
.L_79:


//--------------------- .nv.info.ehlers_pma_many_series_one_param_f32 --------------------------
	.section	.nv.info.ehlers_pma_many_series_one_param_f32,"",@"SHT_CUDA_INFO"
	.sectionflags	@""
	.align	4


	//----- nvinfo : EIATTR_CUDA_API_VERSION
	.align		4
        /*0000*/ 	.byte	0x04, 0x37
        /*0002*/ 	.short	(.L_81 - .L_80)
.L_80:
        /*0004*/ 	.word	0x00000082


	//----- nvinfo : EIATTR_KPARAM_INFO
	.align		4
.L_81:
        /*0008*/ 	.byte	0x04, 0x17
        /*000a*/ 	.short	(.L_83 - .L_82)
.L_82:
        /*000c*/ 	.word	0x00000000
        /*0010*/ 	.short	0x0005
        /*0012*/ 	.short	0x0020
        /*0014*/ 	.byte	0x00, 0xf5, 0x21, 0x00


	//----- nvinfo : EIATTR_KPARAM_INFO
	.align		4
.L_83:
        /*0018*/ 	.byte	0x04, 0x17
        /*001a*/ 	.short	(.L_85 - .L_84)
.L_84:
        /*001c*/ 	.word	0x00000000
        /*0020*/ 	.short	0x0004
        /*0022*/ 	.short	0x0018
        /*0024*/ 	.byte	0x00, 0xf5, 0x21, 0x00


	//----- nvinfo : EIATTR_KPARAM_INFO
	.align		4
.L_85:
        /*0028*/ 	.byte	0x04, 0x17
        /*002a*/ 	.short	(.L_87 - .L_86)
.L_86:
        /*002c*/ 	.word	0x00000000
        /*0030*/ 	.short	0x0003
        /*0032*/ 	.short	0x0010
        /*0034*/ 	.byte	0x00, 0xf5, 0x21, 0x00


	//----- nvinfo : EIATTR_KPARAM_INFO
	.align		4
.L_87:
        /*0038*/ 	.byte	0x04, 0x17
        /*003a*/ 	.short	(.L_89 - .L_88)
.L_88:
        /*003c*/ 	.word	0x00000000
        /*0040*/ 	.short	0x0002
        /*0042*/ 	.short	0x000c
        /*0044*/ 	.byte	0x00, 0xf0, 0x11, 0x00


	//----- nvinfo : EIATTR_KPARAM_INFO
	.align		4
.L_89:
        /*0048*/ 	.byte	0x04, 0x17
        /*004a*/ 	.short	(.L_91 - .L_90)
.L_90:
        /*004c*/ 	.word	0x00000000
        /*0050*/ 	.short	0x0001
        /*0052*/ 	.short	0x0008
        /*0054*/ 	.byte	0x00, 0xf0, 0x11, 0x00


	//----- nvinfo : EIATTR_KPARAM_INFO
	.align		4
.L_91:
        /*0058*/ 	.byte	0x04, 0x17
        /*005a*/ 	.short	(.L_93 - .L_92)
.L_92:
        /*005c*/ 	.word	0x00000000
        /*0060*/ 	.short	0x0000
        /*0062*/ 	.short	0x0000
        /*0064*/ 	.byte	0x00, 0xf5, 0x21, 0x00


	//----- nvinfo : EIATTR_SPARSE_MMA_MASK
	.align		4
.L_93:
        /*0068*/ 	.byte	0x03, 0x50
        /*006a*/ 	.short	0x0000


	//----- nvinfo : EIATTR_MAXREG_COUNT
	.align		4
        /*006c*/ 	.byte	0x03, 0x1b
        /*006e*/ 	.short	0x00ff


	//----- nvinfo : EIATTR_MERCURY_ISA_VERSION
	.align		4
        /*0070*/ 	.byte	0x03, 0x5f
        /*0072*/ 	.short	0x0101


	//----- nvinfo : EIATTR_VRC_CTA_INIT_COUNT
	.align		4
        /*0074*/ 	.byte	0x02, 0x4a
	.zero		1
	.zero		1


	//----- nvinfo : EIATTR_EXIT_INSTR_OFFSETS
	.align		4
        /*0078*/ 	.byte	0x04, 0x1c
        /*007a*/ 	.short	(.L_95 - .L_94)


	//   ....[0]....
.L_94:
        /*007c*/ 	.word	0x00000070


	//   ....[1]....
        /*0080*/ 	.word	0x00000140


	//   ....[2]....
        /*0084*/ 	.word	0x000009d0


	//   ....[3]....
        /*0088*/ 	.word	0x00003200


	//----- nvinfo : EIATTR_CBANK_PARAM_SIZE
	.align		4
.L_95:
        /*008c*/ 	.byte	0x03, 0x19
        /*008e*/ 	.short	0x0028


	//----- nvinfo : EIATTR_PARAM_CBANK
	.align		4
        /*0090*/ 	.byte	0x04, 0x0a
        /*0092*/ 	.short	(.L_97 - .L_96)
	.align		4
.L_96:
        /*0094*/ 	.word	index@(.nv.constant0.ehlers_pma_many_series_one_param_f32)
        /*0098*/ 	.short	0x0380
        /*009a*/ 	.short	0x0028


	//----- nvinfo : EIATTR_SW_WAR
	.align		4
.L_97:
        /*009c*/ 	.byte	0x04, 0x36
        /*009e*/ 	.short	(.L_99 - .L_98)
.L_98:
        /*00a0*/ 	.word	0x00000008
.L_99:


//--------------------- .nv.info.ehlers_pma_batch_tiled_f32_tile256 --------------------------
	.section	.nv.info.ehlers_pma_batch_tiled_f32_tile256,"",@"SHT_CUDA_INFO"
	.sectionflags	@""
	.align	4


	//----- nvinfo : EIATTR_CUDA_API_VERSION
	.align		4
        /*0000*/ 	.byte	0x04, 0x37
        /*0002*/ 	.short	(.L_101 - .L_100)
.L_100:
        /*0004*/ 	.word	0x00000082


	//----- nvinfo : EIATTR_KPARAM_INFO
	.align		4
.L_101:
        /*0008*/ 	.byte	0x04, 0x17
        /*000a*/ 	.short	(.L_103 - .L_102)
.L_102:
        /*000c*/ 	.word	0x00000000
        /*0010*/ 	.short	0x0005
        /*0012*/ 	.short	0x0020
        /*0014*/ 	.byte	0x00, 0xf5, 0x21, 0x00


	//----- nvinfo : EIATTR_KPARAM_INFO
	.align		4
.L_103:
        /*0018*/ 	.byte	0x04, 0x17
        /*001a*/ 	.short	(.L_105 - .L_104)
.L_104:
        /*001c*/ 	.word	0x00000000
        /*0020*/ 	.short	0x0004
        /*0022*/ 	.short	0x0018
        /*0024*/ 	.byte	0x00, 0xf5, 0x21, 0x00


	//----- nvinfo : EIATTR_KPARAM_INFO
	.align		4
.L_105:
        /*0028*/ 	.byte	0x04, 0x17
        /*002a*/ 	.short	(.L_107 - .L_106)
.L_106:
        /*002c*/ 	.word	0x00000000
        /*0030*/ 	.short	0x0003
        /*0032*/ 	.short	0x0010
        /*0034*/ 	.byte	0x00, 0xf0, 0x11, 0x00


	//----- nvinfo : EIATTR_KPARAM_INFO
	.align		4
.L_107:
        /*0038*/ 	.byte	0x04, 0x17
        /*003a*/ 	.short	(.L_109 - .L_108)
.L_108:
        /*003c*/ 	.word	0x00000000
        /*0040*/ 	.short	0x0002
        /*0042*/ 	.short	0x000c
        /*0044*/ 	.byte	0x00, 0xf0, 0x11, 0x00


	//----- nvinfo : EIATTR_KPARAM_INFO
	.align		4
.L_109:
        /*0048*/ 	.byte	0x04, 0x17
        /*004a*/ 	.short	(.L_111 - .L_110)
.L_110:
        /*004c*/ 	.word	0x00000000
        /*0050*/ 	.short	0x0001
        /*0052*/ 	.short	0x0008
        /*0054*/ 	.byte	0x00, 0xf0, 0x11, 0x00


	//----- nvinfo : EIATTR_KPARAM_INFO
	.align		4
.L_111:
        /*0058*/ 	.byte	0x04, 0x17
        /*005a*/ 	.short	(.L_113 - .L_112)
.L_112:
        /*005c*/ 	.word	0x00000000
        /*0060*/ 	.short	0x0000
        /*0062*/ 	.short	0x0000
        /*0064*/ 	.byte	0x00, 0xf5, 0x21, 0x00


	//----- nvinfo : EIATTR_SPARSE_MMA_MASK
	.align		4
.L_113:
        /*0068*/ 	.byte	0x03, 0x50
        /*006a*/ 	.short	0x0000


	//----- nvinfo : EIATTR_MAXREG_COUNT
	.align		4
        /*006c*/ 	.byte	0x03, 0x1b
        /*006e*/ 	.short	0x00ff


	//----- nvinfo : EIATTR_MERCURY_ISA_VERSION
	.align		4
        /*0070*/ 	.byte	0x03, 0x5f
        /*0072*/ 	.short	0x0101


	//----- nvinfo : EIATTR_VRC_CTA_INIT_COUNT
	.align		4
        /*0074*/ 	.byte	0x02, 0x4a
	.zero		1
	.zero		1


	//----- nvinfo : EIATTR_EXIT_INSTR_OFFSETS
	.align		4
        /*0078*/ 	.byte	0x04, 0x1c
        /*007a*/ 	.short	(.L_115 - .L_114)


	//   ....[0]....
.L_114:
        /*007c*/ 	.word	0x000000a0


	//   ....[1]....
        /*0080*/ 	.word	0x00000100


	//   ....[2]....
        /*0084*/ 	.word	0x00000cd0


	//   ....[3]....
        /*0088*/ 	.word	0x00003620


	//----- nvinfo : EIATTR_CBANK_PARAM_SIZE
	.align		4
.L_115:
        /*008c*/ 	.byte	0x03, 0x19
        /*008e*/ 	.short	0x0028


	//----- nvinfo : EIATTR_PARAM_CBANK
	.align		4
        /*0090*/ 	.byte	0x04, 0x0a
        /*0092*/ 	.short	(.L_117 - .L_116)
	.align		4
.L_116:
        /*0094*/ 	.word	index@(.nv.constant0.ehlers_pma_batch_tiled_f32_tile256)
        /*0098*/ 	.short	0x0380
        /*009a*/ 	.short	0x0028


	//----- nvinfo : EIATTR_SW_WAR
	.align		4
.L_117:
        /*009c*/ 	.byte	0x04, 0x36
        /*009e*/ 	.short	(.L_119 - .L_118)
.L_118:
        /*00a0*/ 	.word	0x00000008
.L_119:


//--------------------- .nv.info.ehlers_pma_batch_tiled_f32_tile128 --------------------------
	.section	.nv.info.ehlers_pma_batch_tiled_f32_tile128,"",@"SHT_CUDA_INFO"
	.sectionflags	@""
	.align	4


	//----- nvinfo : EIATTR_CUDA_API_VERSION
	.align		4
        /*0000*/ 	.byte	0x04, 0x37
        /*0002*/ 	.short	(.L_121 - .L_120)
.L_120:
        /*0004*/ 	.word	0x00000082


	//----- nvinfo : EIATTR_KPARAM_INFO
	.align		4
.L_121:
        /*0008*/ 	.byte	0x04, 0x17
        /*000a*/ 	.short	(.L_123 - .L_122)
.L_122:
        /*000c*/ 	.word	0x00000000
        /*0010*/ 	.short	0x0005
        /*0012*/ 	.short	0x0020
        /*0014*/ 	.byte	0x00, 0xf5, 0x21, 0x00


	//----- nvinfo : EIATTR_KPARAM_INFO
	.align		4
.L_123:
        /*0018*/ 	.byte	0x04, 0x17
        /*001a*/ 	.short	(.L_125 - .L_124)
.L_124:
        /*001c*/ 	.word	0x00000000
        /*0020*/ 	.short	0x0004
        /*0022*/ 	.short	0x0018
        /*0024*/ 	.byte	0x00, 0xf5, 0x21, 0x00


	//----- nvinfo : EIATTR_KPARAM_INFO
	.align		4
.L_125:
        /*0028*/ 	.byte	0x04, 0x17
        /*002a*/ 	.short	(.L_127 - .L_126)
.L_126:
        /*002c*/ 	.word	0x00000000
        /*0030*/ 	.short	0x0003
        /*0032*/ 	.short	0x0010
        /*0034*/ 	.byte	0x00, 0xf0, 0x11, 0x00


	//----- nvinfo : EIATTR_KPARAM_INFO
	.align		4
.L_127:
        /*0038*/ 	.byte	0x04, 0x17
        /*003a*/ 	.short	(.L_129 - .L_128)
.L_128:
        /*003c*/ 	.word	0x00000000
        /*0040*/ 	.short	0x0002
        /*0042*/ 	.short	0x000c
        /*0044*/ 	.byte	0x00, 0xf0, 0x11, 0x00


	//----- nvinfo : EIATTR_KPARAM_INFO
	.align		4
.L_129:
        /*0048*/ 	.byte	0x04, 0x17
        /*004a*/ 	.short	(.L_131 - .L_130)
.L_130:
        /*004c*/ 	.word	0x00000000
        /*0050*/ 	.short	0x0001
        /*0052*/ 	.short	0x0008
        /*0054*/ 	.byte	0x00, 0xf0, 0x11, 0x00


	//----- nvinfo : EIATTR_KPARAM_INFO
	.align		4
.L_131:
        /*0058*/ 	.byte	0x04, 0x17
        /*005a*/ 	.short	(.L_133 - .L_132)
.L_132:
        /*005c*/ 	.word	0x00000000
        /*0060*/ 	.short	0x0000
        /*0062*/ 	.short	0x0000
        /*0064*/ 	.byte	0x00, 0xf5, 0x21, 0x00


	//----- nvinfo : EIATTR_SPARSE_MMA_MASK
	.align		4
.L_133:
        /*0068*/ 	.byte	0x03, 0x50
        /*006a*/ 	.short	0x0000


	//----- nvinfo : EIATTR_MAXREG_COUNT
	.align		4
        /*006c*/ 	.byte	0x03, 0x1b
        /*006e*/ 	.short	0x00ff


	//----- nvinfo : EIATTR_MERCURY_ISA_VERSION
	.align		4
        /*0070*/ 	.byte	0x03, 0x5f
        /*0072*/ 	.short	0x0101


	//----- nvinfo : EIATTR_VRC_CTA_INIT_COUNT
	.align		4
        /*0074*/ 	.byte	0x02, 0x4a
	.zero		1
	.zero		1


	//----- nvinfo : EIATTR_EXIT_INSTR_OFFSETS
	.align		4
        /*0078*/ 	.byte	0x04, 0x1c
        /*007a*/ 	.short	(.L_135 - .L_134)


	//   ....[0]....
.L_134:
        /*007c*/ 	.word	0x000000a0


	//   ....[1]....
        /*0080*/ 	.word	0x00000100


	//   ....[2]....
        /*0084*/ 	.word	0x00000cd0


	//   ....[3]....
        /*0088*/ 	.word	0x00003620


	//----- nvinfo : EIATTR_CBANK_PARAM_SIZE
	.align		4
.L_135:
        /*008c*/ 	.byte	0x03, 0x19
        /*008e*/ 	.short	0x0028


	//----- nvinfo : EIATTR_PARAM_CBANK
	.align		4
        /*0090*/ 	.byte	0x04, 0x0a
        /*0092*/ 	.short	(.L_137 - .L_136)
	.align		4
.L_136:
        /*0094*/ 	.word	index@(.nv.constant0.ehlers_pma_batch_tiled_f32_tile128)
        /*0098*/ 	.short	0x0380
        /*009a*/ 	.short	0x0028


	//----- nvinfo : EIATTR_SW_WAR
	.align		4
.L_137:
        /*009c*/ 	.byte	0x04, 0x36
        /*009e*/ 	.short	(.L_139 - .L_138)
.L_138:
        /*00a0*/ 	.word	0x00000008
.L_139:


//--------------------- .nv.info.ehlers_pma_batch_f32 --------------------------
	.section	.nv.info.ehlers_pma_batch_f32,"",@"SHT_CUDA_INFO"
	.sectionflags	@""
	.align	4


	//----- nvinfo : EIATTR_CUDA_API_VERSION
	.align		4
        /*0000*/ 	.byte	0x04, 0x37
        /*0002*/ 	.short	(.L_141 - .L_140)
.L_140:
        /*0004*/ 	.word	0x00000082


	//----- nvinfo : EIATTR_KPARAM_INFO
	.align		4
.L_141:
        /*0008*/ 	.byte	0x04, 0x17
        /*000a*/ 	.short	(.L_143 - .L_142)
.L_142:
        /*000c*/ 	.word	0x00000000
        /*0010*/ 	.short	0x0005
        /*0012*/ 	.short	0x0020
        /*0014*/ 	.byte	0x00, 0xf5, 0x21, 0x00


	//----- nvinfo : EIATTR_KPARAM_INFO
	.align		4
.L_143:
        /*0018*/ 	.byte	0x04, 0x17
        /*001a*/ 	.short	(.L_145 - .L_144)
.L_144:
        /*001c*/ 	.word	0x00000000
        /*0020*/ 	.short	0x0004
        /*0022*/ 	.short	0x0018
        /*0024*/ 	.byte	0x00, 0xf5, 0x21, 0x00


	//----- nvinfo : EIATTR_KPARAM_INFO
	.align		4
.L_145:
        /*0028*/ 	.byte	0x04, 0x17
        /*002a*/ 	.short	(.L_147 - .L_146)
.L_146:
        /*002c*/ 	.word	0x00000000
        /*0030*/ 	.short	0x0003
        /*0032*/ 	.short	0x0010
        /*0034*/ 	.byte	0x00, 0xf0, 0x11, 0x00


	//----- nvinfo : EIATTR_KPARAM_INFO
	.align		4
.L_147:
        /*0038*/ 	.byte	0x04, 0x17
        /*003a*/ 	.short	(.L_149 - .L_148)
.L_148:
        /*003c*/ 	.word	0x00000000
        /*0040*/ 	.short	0x0002
        /*0042*/ 	.short	0x000c
        /*0044*/ 	.byte	0x00, 0xf0, 0x11, 0x00


	//----- nvinfo : EIATTR_KPARAM_INFO
	.align		4
.L_149:
        /*0048*/ 	.byte	0x04, 0x17
        /*004a*/ 	.short	(.L_151 - .L_150)
.L_150:
        /*004c*/ 	.word	0x00000000
        /*0050*/ 	.short	0x0001
        /*0052*/ 	.short	0x0008
        /*0054*/ 	.byte	0x00, 0xf0, 0x11, 0x00


	//----- nvinfo : EIATTR_KPARAM_INFO
	.align		4
.L_151:
        /*0058*/ 	.byte	0x04, 0x17
        /*005a*/ 	.short	(.L_153 - .L_152)
.L_152:
        /*005c*/ 	.word	0x00000000
        /*0060*/ 	.short	0x0000
        /*0062*/ 	.short	0x0000
        /*0064*/ 	.byte	0x00, 0xf5, 0x21, 0x00


	//----- nvinfo : EIATTR_SPARSE_MMA_MASK
	.align		4
.L_153:
        /*0068*/ 	.byte	0x03, 0x50
        /*006a*/ 	.short	0x0000


	//----- nvinfo : EIATTR_MAXREG_COUNT
	.align		4
        /*006c*/ 	.byte	0x03, 0x1b
        /*006e*/ 	.short	0x00ff


	//----- nvinfo : EIATTR_MERCURY_ISA_VERSION
	.align		4
        /*0070*/ 	.byte	0x03, 0x5f
        /*0072*/ 	.short	0x0101


	//----- nvinfo : EIATTR_VRC_CTA_INIT_COUNT
	.align		4
        /*0074*/ 	.byte	0x02, 0x4a
	.zero		1
	.zero		1


	//----- nvinfo : EIATTR_EXIT_INSTR_OFFSETS
	.align		4
        /*0078*/ 	.byte	0x04, 0x1c
        /*007a*/ 	.short	(.L_155 - .L_154)


	//   ....[0]....
.L_154:
        /*007c*/ 	.word	0x000000a0


	//   ....[1]....
        /*0080*/ 	.word	0x00000100


	//   ....[2]....
        /*0084*/ 	.word	0x00000cd0


	//   ....[3]....
        /*0088*/ 	.word	0x00003620


	//----- nvinfo : EIATTR_CBANK_PARAM_SIZE
	.align		4
.L_155:
        /*008c*/ 	.byte	0x03, 0x19
        /*008e*/ 	.short	0x0028


	//----- nvinfo : EIATTR_PARAM_CBANK
	.align		4
        /*0090*/ 	.byte	0x04, 0x0a
        /*0092*/ 	.short	(.L_157 - .L_156)
	.align		4
.L_156:
        /*0094*/ 	.word	index@(.nv.constant0.ehlers_pma_batch_f32)
        /*0098*/ 	.short	0x0380
        /*009a*/ 	.short	0x0028


	//----- nvinfo : EIATTR_SW_WAR
	.align		4
.L_157:
        /*009c*/ 	.byte	0x04, 0x36
        /*009e*/ 	.short	(.L_159 - .L_158)
.L_158:
        /*00a0*/ 	.word	0x00000008
.L_159:


//--------------------- .nv.callgraph             --------------------------
	.section	.nv.callgraph,"",@"SHT_CUDA_CALLGRAPH"
	.align	4
	.sectionentsize	8
	.align		4
        /*0000*/ 	.word	0x00000000
	.align		4
        /*0004*/ 	.word	0xffffffff
	.align		4
        /*0008*/ 	.word	0x00000000
	.align		4
        /*000c*/ 	.word	0xfffffffe
	.align		4
        /*0010*/ 	.word	0x00000000
	.align		4
        /*0014*/ 	.word	0xfffffffd
	.align		4
        /*0018*/ 	.word	0x00000000
	.align		4
        /*001c*/ 	.word	0xfffffffc


//--------------------- .text.ehlers_pma_ms1p_tiled_f32_tx1_ty4 --------------------------
	.section	.text.ehlers_pma_ms1p_tiled_f32_tx1_ty4,"ax",@progbits
	.align	128
        .global         ehlers_pma_ms1p_tiled_f32_tx1_ty4
        .type           ehlers_pma_ms1p_tiled_f32_tx1_ty4,@function
        .size           ehlers_pma_ms1p_tiled_f32_tx1_ty4,(.L_x_137 - ehlers_pma_ms1p_tiled_f32_tx1_ty4)
        .other          ehlers_pma_ms1p_tiled_f32_tx1_ty4,@"STO_CUDA_ENTRY STV_DEFAULT"
ehlers_pma_ms1p_tiled_f32_tx1_ty4:
.text.ehlers_pma_ms1p_tiled_f32_tx1_ty4:
[----:B------:R-:W0:Y:S01]  /*0000*/  LDC R1, c[0x0][0x37c] ;  /* 0x0000df00ff017b82 */ /* 0x000e220000000800 */
[----:B------:R-:W1:Y:S01]  /*0010*/  S2R R11, SR_CTAID.X ;  /* 0x00000000000b7919 */ /* 0x000e620000002500 */
[----:B------:R-:W2:Y:S01]  /*0020*/  LDCU UR4, c[0x0][0x388] ;  /* 0x00007100ff0477ac */ /* 0x000ea20008000800 */
[----:B0-----:R-:W-:Y:S01]  /*0030*/  IADD3 R1, PT, PT, R1, -0xc0, RZ ;  /* 0xffffff4001017810 */ /* 0x001fe20007ffe0ff */
[----:B------:R-:W1:Y:S01]  /*0040*/  S2R R2, SR_TID.Y ;  /* 0x0000000000027919 */ /* 0x000e620000002200 */
[----:B------:R-:W0:Y:S01]  /*0050*/  S2R R4, SR_TID.X ;  /* 0x0000000000047919 */ /* 0x000e220000002100 */
[----:B--2---:R-:W-:Y:S02]  /*0060*/  MOV R3, UR4 ;  /* 0x0000000400037c02 */ /* 0x004fe40008000f00 */
[----:B-1----:R-:W-:-:S04]  /*0070*/  LEA R0, R11, R2, 0x2 ;  /* 0x000000020b007211 */ /* 0x002fc800078e10ff */
[----:B------:R-:W-:-:S04]  /*0080*/  ISETP.GE.AND P0, PT, R0, R3, PT ;  /* 0x000000030000720c */ /* 0x000fc80003f06270 */
[----:B0-----:R-:W-:-:S13]  /*0090*/  ISETP.NE.OR P0, PT, R4, RZ, P0 ;  /* 0x000000ff0400720c */ /* 0x001fda0000705670 */
[----:B------:R-:W-:Y:S05]  /*00a0*/  @P0 EXIT ;  /* 0x000000000000094d */ /* 0x000fea0003800000 */
[----:B------:R-:W0:Y:S01]  /*00b0*/  LDCU.64 UR4, c[0x0][0x390] ;  /* 0x00007200ff0477ac */ /* 0x000e220008000a00 */
[----:B------:R-:W1:Y:S01]  /*00c0*/  LDC R5, c[0x0][0x38c] ;  /* 0x0000e300ff057b82 */ /* 0x000e620000000800 */
[----:B------:R-:W-:Y:S01]  /*00d0*/  HFMA2 R6, -RZ, RZ, 0, 0 ;  /* 0x00000000ff067431 */ /* 0x000fe200000001ff */
[----:B0-----:R-:W-:-:S04]  /*00e0*/  UISETP.NE.U32.AND UP0, UPT, UR4, URZ, UPT ;  /* 0x000000ff0400728c */ /* 0x001fc8000bf05070 */
[----:B------:R-:W-:Y:S01]  /*00f0*/  UISETP.NE.AND.EX UP0, UPT, UR5, URZ, UPT, UP0 ;  /* 0x000000ff0500728c */ /* 0x000fe2000bf05300 */
[----:B------:R-:W0:Y:S08]  /*0100*/  LDCU.64 UR4, c[0x0][0x358] ;  /* 0x00006b00ff0477ac */ /* 0x000e300008000a00 */
[----:B------:R-:W-:Y:S05]  /*0110*/  BRA.U !UP0, `(.L_x_0) ;  /* 0x00000001080c7547 */ /* 0x000fea000b800000 */
[----:B------:R-:W2:Y:S02]  /*0120*/  LDC.64 R6, c[0x0][0x390] ;  /* 0x0000e400ff067b82 */ /* 0x000ea40000000a00 */
[----:B--2---:R-:W-:-:S06]  /*0130*/  IMAD.WIDE.U32 R6, R0, 0x4, R6 ;  /* 0x0000000400067825 */ /* 0x004fcc00078e0006 */
[----:B0-----:R2:W5:Y:S02]  /*0140*/  LDG.E.CONSTANT R6, desc[UR4][R6.64] ;  /* 0x0000000406067981 */ /* 0x001564000c1e9900 */
.L_x_0:
[----:B-----5:R-:W-:-:S04]  /*0150*/  VIMNMX R18, PT, PT, RZ, R6, !PT ;  /* 0x00000006ff127248 */ /* 0x020fc80007fe0100 */
[----:B-1----:R-:W-:-:S13]  /*0160*/  ISETP.GE.AND P0, PT, R18, R5, PT ;  /* 0x000000051200720c */ /* 0x002fda0003f06270 */
[----:B0-----:R-:W-:Y:S05]  /*0170*/  @P0 EXIT ;  /* 0x000000000000094d */ /* 0x001fea0003800000 */
[----:B------:R-:W-:-:S04]  /*0180*/  IADD3 R17, PT, PT, R18, 0x7, RZ ;  /* 0x0000000712117810 */ /* 0x000fc80007ffe0ff */
[----:B------:R-:W-:-:S13]  /*0190*/  ISETP.GE.U32.AND P0, PT, R17, R5, PT ;  /* 0x000000051100720c */ /* 0x000fda0003f06070 */
[----:B------:R-:W-:Y:S05]  /*01a0*/  @P0 EXIT ;  /* 0x000000000000094d */ /* 0x000fea0003800000 */
[----:B--2---:R-:W0:Y:S01]  /*01b0*/  LDC.64 R6, c[0x0][0x398] ;  /* 0x0000e600ff067b82 */ /* 0x004e220000000a00 */
[C---:B------:R-:W-:Y:S01]  /*01c0*/  VIADDMNMX.U32 R10, R18.reuse, 0xd, R5, PT ;  /* 0x0000000d120a7846 */ /* 0x040fe20003800005 */
[----:B------:R-:W-:Y:S01]  /*01d0*/  BSSY.RECONVERGENT B0, `(.L_x_1) ;  /* 0x000001d000007945 */ /* 0x000fe20003800200 */
[----:B------:R-:W-:Y:S02]  /*01e0*/  IADD3 R16, PT, PT, R18, 0x10, RZ ;  /* 0x0000001012107810 */ /* 0x000fe40007ffe0ff */
[C---:B------:R-:W-:Y:S02]  /*01f0*/  LOP3.LUT R19, R10.reuse, 0x7ffffff8, RZ, 0xc0, !PT ;  /* 0x7ffffff80a137812 */ /* 0x040fe400078ec0ff */
[----:B------:R-:W-:Y:S02]  /*0200*/  MOV R26, RZ ;  /* 0x000000ff001a7202 */ /* 0x000fe40000000f00 */
[----:B------:R-:W-:Y:S02]  /*0210*/  MOV R24, R0 ;  /* 0x0000000000187202 */ /* 0x000fe40000000f00 */
[----:B------:R-:W-:-:S02]  /*0220*/  LOP3.LUT R25, R10, 0x7, RZ, 0xc0, !PT ;  /* 0x000000070a197812 */ /* 0x000fc400078ec0ff */
[----:B------:R-:W-:-:S07]  /*0230*/  IADD3 R27, PT, PT, -R19, RZ, RZ ;  /* 0x000000ff131b7210 */ /* 0x000fce0007ffe1ff */
.L_x_2:
[----:B0-2---:R-:W-:Y:S01]  /*0240*/  IMAD.WIDE R8, R24, 0x4, R6 ;  /* 0x0000000418087825 */ /* 0x005fe200078e0206 */
[----:B------:R-:W-:Y:S02]  /*0250*/  MOV R4, 0x7fc00000 ;  /* 0x7fc0000000047802 */ /* 0x000fe40000000f00 */
[----:B------:R-:W-:Y:S02]  /*0260*/  IADD3 R27, PT, PT, R27, 0x8, RZ ;  /* 0x000000081b1b7810 */ /* 0x000fe40007ffe0ff */
[----:B------:R-:W-:Y:S01]  /*0270*/  IADD3 R26, PT, PT, R26, 0x8, RZ ;  /* 0x000000081a1a7810 */ /* 0x000fe20007ffe0ff */
[----:B------:R-:W-:Y:S01]  /*0280*/  IMAD.WIDE R28, R3, 0x4, R8 ;  /* 0x00000004031c7825 */ /* 0x000fe200078e0208 */
[----:B------:R0:W-:Y:S01]  /*0290*/  STG.E desc[UR4][R8.64], R4 ;  /* 0x0000000408007986 */ /* 0x0001e2000c101904 */
[----:B------:R-:W-:Y:S02]  /*02a0*/  ISETP.NE.AND P0, PT, R27, RZ, PT ;  /* 0x000000ff1b00720c */ /* 0x000fe40003f05270 */
[C---:B------:R-:W-:Y:S01]  /*02b0*/  LEA R24, R3.reuse, R24, 0x3 ;  /* 0x0000001803187211 */ /* 0x040fe200078e18ff */
[----:B------:R-:W-:Y:S01]  /*02c0*/  STG.E desc[UR4][R28.64], R4 ;  /* 0x000000041c007986 */ /* 0x000fe2000c101904 */
[----:B------:R-:W-:-:S05]  /*02d0*/  IMAD.WIDE R20, R3, 0x4, R28 ;  /* 0x0000000403147825 */ /* 0x000fca00078e021c */
[----:B------:R-:W-:Y:S01]  /*02e0*/  STG.E desc[UR4][R20.64], R4 ;  /* 0x0000000414007986 */ /* 0x000fe2000c101904 */
[----:B------:R-:W-:-:S05]  /*02f0*/  IMAD.WIDE R14, R3, 0x4, R20 ;  /* 0x00000004030e7825 */ /* 0x000fca00078e0214 */
[----:B------:R-:W-:Y:S01]  /*0300*/  STG.E desc[UR4][R14.64], R4 ;  /* 0x000000040e007986 */ /* 0x000fe2000c101904 */
[----:B------:R-:W-:-:S05]  /*0310*/  IMAD.WIDE R12, R3, 0x4, R14 ;  /* 0x00000004030c7825 */ /* 0x000fca00078e020e */
[----:B------:R1:W-:Y:S01]  /*0320*/  STG.E desc[UR4][R12.64], R4 ;  /* 0x000000040c007986 */ /* 0x0003e2000c101904 */
[----:B0-----:R-:W-:-:S05]  /*0330*/  IMAD.WIDE R8, R3, 0x4, R12 ;  /* 0x0000000403087825 */ /* 0x001fca00078e020c */
[----:B------:R2:W-:Y:S01]  /*0340*/  STG.E desc[UR4][R8.64], R4 ;  /* 0x0000000408007986 */ /* 0x0005e2000c101904 */
[----:B------:R-:W-:-:S05]  /*0350*/  IMAD.WIDE R22, R3, 0x4, R8 ;  /* 0x0000000403167825 */ /* 0x000fca00078e0208 */
[----:B------:R2:W-:Y:S01]  /*0360*/  STG.E desc[UR4][R22.64], R4 ;  /* 0x0000000416007986 */ /* 0x0005e2000c101904 */
[----:B-1----:R-:W-:-:S05]  /*0370*/  IMAD.WIDE R12, R3, 0x4, R22 ;  /* 0x00000004030c7825 */ /* 0x002fca00078e0216 */
[----:B------:R2:W-:Y:S01]  /*0380*/  STG.E desc[UR4][R12.64], R4 ;  /* 0x000000040c007986 */ /* 0x0005e2000c101904 */
[----:B------:R-:W-:Y:S05]  /*0390*/  @P0 BRA `(.L_x_2) ;  /* 0xfffffffc00a80947 */ /* 0x000fea000383ffff */
[----:B------:R-:W-:Y:S05]  /*03a0*/  BSYNC.RECONVERGENT B0 ;  /* 0x0000000000007941 */ /* 0x000fea0003800200 */
.L_x_1:
[----:B------:R-:W-:Y:S01]  /*03b0*/  ISETP.NE.AND P0, PT, R25, RZ, PT ;  /* 0x000000ff1900720c */ /* 0x000fe20003f05270 */
[----:B------:R-:W-:-:S12]  /*03c0*/  BSSY.RECONVERGENT B0, `(.L_x_3) ;  /* 0x000001e000007945 */ /* 0x000fd80003800200 */
[----:B------:R-:W-:Y:S05]  /*03d0*/  @!P0 BRA `(.L_x_4) ;  /* 0x0000000000708947 */ /* 0x000fea0003800000 */
[----:B------:R-:W-:Y:S01]  /*03e0*/  ISETP.GE.U32.AND P0, PT, R25, 0x4, PT ;  /* 0x000000041900780c */ /* 0x000fe20003f06070 */
[----:B------:R-:W-:Y:S01]  /*03f0*/  BSSY.RECONVERGENT B1, `(.L_x_5) ;  /* 0x000000d000017945 */ /* 0x000fe20003800200 */
[----:B--2---:R-:W-:-:S04]  /*0400*/  LOP3.LUT R22, R10, 0x3, RZ, 0xc0, !PT ;  /* 0x000000030a167812 */ /* 0x004fc800078ec0ff */
[----:B------:R-:W-:-:S07]  /*0410*/  ISETP.NE.AND P1, PT, R22, RZ, PT ;  /* 0x000000ff1600720c */ /* 0x000fce0003f25270 */
[----:B------:R-:W-:Y:S06]  /*0420*/  @!P0 BRA `(.L_x_6) ;  /* 0x0000000000248947 */ /* 0x000fec0003800000 */
[----:B------:R-:W-:Y:S01]  /*0430*/  IMAD.WIDE R20, R3, 0x4, R12 ;  /* 0x0000000403147825 */ /* 0x000fe200078e020c */
[----:B------:R-:W-:-:S04]  /*0440*/  IADD3 R19, PT, PT, R26, 0x4, RZ ;  /* 0x000000041a137810 */ /* 0x000fc80007ffe0ff */
[----:B------:R0:W-:Y:S01]  /*0450*/  STG.E desc[UR4][R20.64], R4 ;  /* 0x0000000414007986 */ /* 0x0001e2000c101904 */
[----:B------:R-:W-:-:S05]  /*0460*/  IMAD.WIDE R14, R3, 0x4, R20 ;  /* 0x00000004030e7825 */ /* 0x000fca00078e0214 */
[----:B------:R0:W-:Y:S01]  /*0470*/  STG.E desc[UR4][R14.64], R4 ;  /* 0x000000040e007986 */ /* 0x0001e2000c101904 */
[----:B------:R-:W-:-:S05]  /*0480*/  IMAD.WIDE R12, R3, 0x4, R14 ;  /* 0x00000004030c7825 */ /* 0x000fca00078e020e */
[----:B------:R0:W-:Y:S01]  /*0490*/  STG.E desc[UR4][R12.64], R4 ;  /* 0x000000040c007986 */ /* 0x0001e2000c101904 */
[----:B------:R-:W-:-:S05]  /*04a0*/  IMAD.WIDE R8, R3, 0x4, R12 ;  /* 0x0000000403087825 */ /* 0x000fca00078e020c */
[----:B------:R0:W-:Y:S02]  /*04b0*/  STG.E desc[UR4][R8.64], R4 ;  /* 0x0000000408007986 */ /* 0x0001e4000c101904 */
.L_x_6:
[----:B------:R-:W-:Y:S05]  /*04c0*/  BSYNC.RECONVERGENT B1 ;  /* 0x0000000000017941 */ /* 0x000fea0003800200 */
.L_x_5:
[----:B------:R-:W-:Y:S05]  /*04d0*/  @!P1 BRA `(.L_x_4) ;  /* 0x0000000000309947 */ /* 0x000fea0003800000 */
[----:B------:R-:W-:Y:S02]  /*04e0*/  ISETP.NE.AND P0, PT, R22, 0x1, PT ;  /* 0x000000011600780c */ /* 0x000fe40003f05270 */
[----:B------:R-:W-:-:S04]  /*04f0*/  LOP3.LUT R10, R10, 0x1, RZ, 0xc0, !PT ;  /* 0x000000010a0a7812 */ /* 0x000fc800078ec0ff */
[----:B------:R-:W-:-:S07]  /*0500*/  ISETP.NE.U32.AND P1, PT, R10, 0x1, PT ;  /* 0x000000010a00780c */ /* 0x000fce0003f25070 */
[C---:B0-----:R-:W-:Y:S01]  /*0510*/  @P0 IMAD R9, R19.reuse, R3, R0 ;  /* 0x0000000313090224 */ /* 0x041fe200078e0200 */
[----:B------:R-:W-:-:S03]  /*0520*/  @P0 IADD3 R19, PT, PT, R19, 0x2, RZ ;  /* 0x0000000213130810 */ /* 0x000fc60007ffe0ff */
[----:B------:R-:W-:-:S04]  /*0530*/  @P0 IMAD.WIDE R8, R9, 0x4, R6 ;  /* 0x0000000409080825 */ /* 0x000fc800078e0206 */
[----:B------:R-:W-:Y:S01]  /*0540*/  @!P1 IMAD R19, R19, R3, R0 ;  /* 0x0000000313139224 */ /* 0x000fe200078e0200 */
[----:B------:R1:W-:Y:S01]  /*0550*/  @P0 STG.E desc[UR4][R8.64], R4 ;  /* 0x0000000408000986 */ /* 0x0003e2000c101904 */
[----:B------:R-:W-:-:S04]  /*0560*/  @P0 IMAD.WIDE R12, R3, 0x4, R8 ;  /* 0x00000004030c0825 */ /* 0x000fc800078e0208 */
[----:B------:R-:W-:Y:S01]  /*0570*/  @!P1 IMAD.WIDE R6, R19, 0x4, R6 ;  /* 0x0000000413069825 */ /* 0x000fe200078e0206 */
[----:B------:R1:W-:Y:S04]  /*0580*/  @P0 STG.E desc[UR4][R12.64], R4 ;  /* 0x000000040c000986 */ /* 0x0003e8000c101904 */
[----:B------:R1:W-:Y:S02]  /*0590*/  @!P1 STG.E desc[UR4][R6.64], R4 ;  /* 0x0000000406009986 */ /* 0x0003e4000c101904 */
.L_x_4:
[----:B------:R-:W-:Y:S05]  /*05a0*/  BSYNC.RECONVERGENT B0 ;  /* 0x0000000000007941 */ /* 0x000fea0003800200 */
.L_x_3:
[----:B------:R-:W-:Y:S01]  /*05b0*/  VIMNMX R5, PT, PT, R16, R5, PT ;  /* 0x0000000510057248 */ /* 0x000fe20003fe0100 */
[----:B------:R-:W-:Y:S03]  /*05c0*/  BSSY.RECONVERGENT B0, `(.L_x_7) ;  /* 0x0000020000007945 */ /* 0x000fe60003800200 */
[C---:B------:R-:W-:Y:S02]  /*05d0*/  ISETP.GE.AND P0, PT, R5.reuse, 0x8, PT ;  /* 0x000000080500780c */ /* 0x040fe40003f06270 */
[----:B------:R-:W-:Y:S01]  /*05e0*/  VIMNMX R19, PT, PT, R5, 0x1, !PT ;  /* 0x0000000105137848 */ /* 0x000fe20007fe0100 */
[----:B------:R-:W-:-:S03]  /*05f0*/  HFMA2 R5, -RZ, RZ, 0, 0 ;  /* 0x00000000ff057431 */ /* 0x000fc600000001ff */
[----:B------:R-:W-:-:S04]  /*0600*/  LOP3.LUT R10, R19, 0x7, RZ, 0xc0, !PT ;  /* 0x00000007130a7812 */ /* 0x000fc800078ec0ff */
[----:B------:R-:W-:-:S03]  /*0610*/  ISETP.NE.AND P1, PT, R10, RZ, PT ;  /* 0x000000ff0a00720c */ /* 0x000fc60003f25270 */
[----:B------:R-:W-:Y:S10]  /*0620*/  @!P0 BRA `(.L_x_8) ;  /* 0x0000000000648947 */ /* 0x000ff40003800000 */
[----:B------:R-:W3:Y:S01]  /*0630*/  LDC R3, c[0x0][0x388] ;  /* 0x0000e200ff037b82 */ /* 0x000ee20000000800 */
[----:B------:R-:W-:Y:S02]  /*0640*/  LOP3.LUT R5, R19, 0x7ffffff8, RZ, 0xc0, !PT ;  /* 0x7ffffff813057812 */ /* 0x000fe400078ec0ff */
[----:B------:R-:W-:Y:S02]  /*0650*/  MOV R26, R0 ;  /* 0x00000000001a7202 */ /* 0x000fe40000000f00 */
[----:B------:R-:W-:-:S03]  /*0660*/  IADD3 R27, PT, PT, -R5, RZ, RZ ;  /* 0x000000ff051b7210 */ /* 0x000fc60007ffe1ff */
[----:B-1----:R-:W1:Y:S04]  /*0670*/  LDC.64 R6, c[0x0][0x3a0] ;  /* 0x0000e800ff067b82 */ /* 0x002e680000000a00 */
.L_x_9:
[----:B012-4-:R-:W-:Y:S01]  /*0680*/  IMAD.WIDE R12, R26, 0x4, R6 ;  /* 0x000000041a0c7825 */ /* 0x017fe200078e0206 */
[----:B------:R-:W-:Y:S02]  /*0690*/  IADD3 R27, PT, PT, R27, 0x8, RZ ;  /* 0x000000081b1b7810 */ /* 0x000fe40007ffe0ff */
[C---:B---3--:R-:W-:Y:S02]  /*06a0*/  LEA R26, R3.reuse, R26, 0x3 ;  /* 0x0000001a031a7211 */ /* 0x048fe400078e18ff */
[----:B------:R0:W-:Y:S01]  /*06b0*/  STG.E desc[UR4][R12.64], R4 ;  /* 0x000000040c007986 */ /* 0x0001e2000c101904 */
[----:B------:R-:W-:Y:S01]  /*06c0*/  IMAD.WIDE R28, R3, 0x4, R12 ;  /* 0x00000004031c7825 */ /* 0x000fe200078e020c */
[----:B------:R-:W-:-:S04]  /*06d0*/  ISETP.NE.AND P0, PT, R27, RZ, PT ;  /* 0x000000ff1b00720c */ /* 0x000fc80003f05270 */
[----:B------:R4:W-:Y:S01]  /*06e0*/  STG.E desc[UR4][R28.64], R4 ;  /* 0x000000041c007986 */ /* 0x0009e2000c101904 */
[----:B------:R-:W-:-:S05]  /*06f0*/  IMAD.WIDE R22, R3, 0x4, R28 ;  /* 0x0000000403167825 */ /* 0x000fca00078e021c */
[----:B------:R4:W-:Y:S01]  /*0700*/  STG.E desc[UR4][R22.64], R4 ;  /* 0x0000000416007986 */ /* 0x0009e2000c101904 */
[----:B------:R-:W-:-:S05]  /*0710*/  IMAD.WIDE R8, R3, 0x4, R22 ;  /* 0x0000000403087825 */ /* 0x000fca00078e0216 */
[----:B------:R4:W-:Y:S01]  /*0720*/  STG.E desc[UR4][R8.64], R4 ;  /* 0x0000000408007986 */ /* 0x0009e2000c101904 */
[----:B0-----:R-:W-:-:S05]  /*0730*/  IMAD.WIDE R12, R3, 0x4, R8 ;  /* 0x00000004030c7825 */ /* 0x001fca00078e0208 */
[----:B------:R4:W-:Y:S01]  /*0740*/  STG.E desc[UR4][R12.64], R4 ;  /* 0x000000040c007986 */ /* 0x0009e2000c101904 */
[----:B------:R-:W-:-:S05]  /*0750*/  IMAD.WIDE R14, R3, 0x4, R12 ;  /* 0x00000004030e7825 */ /* 0x000fca00078e020c */
[----:B------:R4:W-:Y:S01]  /*0760*/  STG.E desc[UR4][R14.64], R4 ;  /* 0x000000040e007986 */ /* 0x0009e2000c101904 */
[----:B------:R-:W-:-:S05]  /*0770*/  IMAD.WIDE R20, R3, 0x4, R14 ;  /* 0x0000000403147825 */ /* 0x000fca00078e020e */
[----:B------:R4:W-:Y:S01]  /*0780*/  STG.E desc[UR4][R20.64], R4 ;  /* 0x0000000414007986 */ /* 0x0009e2000c101904 */
[----:B------:R-:W-:-:S05]  /*0790*/  IMAD.WIDE R24, R3, 0x4, R20 ;  /* 0x0000000403187825 */ /* 0x000fca00078e0214 */
[----:B------:R4:W-:Y:S01]  /*07a0*/  STG.E desc[UR4][R24.64], R4 ;  /* 0x0000000418007986 */ /* 0x0009e2000c101904 */
[----:B------:R-:W-:Y:S05]  /*07b0*/  @P0 BRA `(.L_x_9) ;  /* 0xfffffffc00b00947 */ /* 0x000fea000383ffff */
.L_x_8:
[----:B------:R-:W-:Y:S05]  /*07c0*/  BSYNC.RECONVERGENT B0 ;  /* 0x0000000000007941 */ /* 0x000fea0003800200 */
.L_x_7:
[----:B------:R-:W-:Y:S01]  /*07d0*/  BSSY.RECONVERGENT B0, `(.L_x_10) ;  /* 0x0000024000007945 */ /* 0x000fe20003800200 */
[C---:B0---4-:R-:W-:Y:S02]  /*07e0*/  IADD3 R15, PT, PT, R1.reuse, 0x70, RZ ;  /* 0x00000070010f7810 */ /* 0x051fe40007ffe0ff */
[----:B------:R-:W-:Y:S01]  /*07f0*/  IADD3 R14, PT, PT, R1, 0x38, RZ ;  /* 0x00000038010e7810 */ /* 0x000fe20007ffe0ff */
[----:B------:R-:W-:Y:S06]  /*0800*/  @!P1 BRA `(.L_x_11) ;  /* 0x0000000000809947 */ /* 0x000fec0003800000 */
[----:B------:R-:W-:Y:S01]  /*0810*/  ISETP.GE.U32.AND P0, PT, R10, 0x4, PT ;  /* 0x000000040a00780c */ /* 0x000fe20003f06070 */
[----:B------:R-:W-:Y:S01]  /*0820*/  BSSY.RECONVERGENT B1, `(.L_x_12) ;  /* 0x000000f000017945 */ /* 0x000fe20003800200 */
[----:B--2---:R-:W-:-:S04]  /*0830*/  LOP3.LUT R22, R19, 0x3, RZ, 0xc0, !PT ;  /* 0x0000000313167812 */ /* 0x004fc800078ec0ff */
[----:B------:R-:W-:-:S07]  /*0840*/  ISETP.NE.AND P1, PT, R22, RZ, PT ;  /* 0x000000ff1600720c */ /* 0x000fce0003f25270 */
[----:B------:R-:W-:Y:S06]  /*0850*/  @!P0 BRA `(.L_x_13) ;  /* 0x00000000002c8947 */ /* 0x000fec0003800000 */
[----:B------:R-:W0:Y:S01]  /*0860*/  LDC.64 R20, c[0x0][0x3a0] ;  /* 0x0000e800ff147b82 */ /* 0x000e220000000a00 */
[C---:B-1----:R-:W-:Y:S01]  /*0870*/  IMAD R7, R5.reuse, R3, R0 ;  /* 0x0000000305077224 */ /* 0x042fe200078e0200 */
[----:B------:R-:W-:-:S03]  /*0880*/  IADD3 R5, PT, PT, R5, 0x4, RZ ;  /* 0x0000000405057810 */ /* 0x000fc60007ffe0ff */
[----:B0-----:R-:W-:-:S05]  /*0890*/  IMAD.WIDE R20, R7, 0x4, R20 ;  /* 0x0000000407147825 */ /* 0x001fca00078e0214 */
[----:B------:R0:W-:Y:S01]  /*08a0*/  STG.E desc[UR4][R20.64], R4 ;  /* 0x0000000414007986 */ /* 0x0001e2000c101904 */
[----:B------:R-:W-:-:S05]  /*08b0*/  IMAD.WIDE R12, R3, 0x4, R20 ;  /* 0x00000004030c7825 */ /* 0x000fca00078e0214 */
[----:B------:R0:W-:Y:S01]  /*08c0*/  STG.E desc[UR4][R12.64], R4 ;  /* 0x000000040c007986 */ /* 0x0001e2000c101904 */
[----:B------:R-:W-:-:S05]  /*08d0*/  IMAD.WIDE R8, R3, 0x4, R12 ;  /* 0x0000000403087825 */ /* 0x000fca00078e020c */
[----:B------:R0:W-:Y:S01]  /*08e0*/  STG.E desc[UR4][R8.64], R4 ;  /* 0x0000000408007986 */ /* 0x0001e2000c101904 */
[----:B------:R-:W-:-:S05]  /*08f0*/  IMAD.WIDE R6, R3, 0x4, R8 ;  /* 0x0000000403067825 */ /* 0x000fca00078e0208 */
[----:B------:R0:W-:Y:S02]  /*0900*/  STG.E desc[UR4][R6.64], R4 ;  /* 0x0000000406007986 */ /* 0x0001e4000c101904 */
.L_x_13:
[----:B------:R-:W-:Y:S05]  /*0910*/  BSYNC.RECONVERGENT B1 ;  /* 0x0000000000017941 */ /* 0x000fea0003800200 */
.L_x_12:
[----:B------:R-:W-:Y:S05]  /*0920*/  @!P1 BRA `(.L_x_11) ;  /* 0x0000000000389947 */ /* 0x000fea0003800000 */
[----:B------:R-:W-:Y:S02]  /*0930*/  ISETP.NE.AND P0, PT, R22, 0x1, PT ;  /* 0x000000011600780c */ /* 0x000fe40003f05270 */
[----:B------:R-:W-:-:S04]  /*0940*/  LOP3.LUT R19, R19, 0x1, RZ, 0xc0, !PT ;  /* 0x0000000113137812 */ /* 0x000fc800078ec0ff */
[----:B------:R-:W-:-:S07]  /*0950*/  ISETP.NE.U32.AND P1, PT, R19, 0x1, PT ;  /* 0x000000011300780c */ /* 0x000fce0003f25070 */
[----:B01----:R-:W0:Y:S01]  /*0960*/  @P0 LDC.64 R6, c[0x0][0x3a0] ;  /* 0x0000e800ff060b82 */ /* 0x003e220000000a00 */
[C---:B------:R-:W-:Y:S01]  /*0970*/  @P0 IMAD R13, R5.reuse, R3, R0 ;  /* 0x00000003050d0224 */ /* 0x040fe200078e0200 */
[----:B------:R-:W-:-:S05]  /*0980*/  @P0 IADD3 R5, PT, PT, R5, 0x2, RZ ;  /* 0x0000000205050810 */ /* 0x000fca0007ffe0ff */
[----:B------:R-:W-:Y:S01]  /*0990*/  @!P1 IMAD R5, R5, R3, R0 ;  /* 0x0000000305059224 */ /* 0x000fe200078e0200 */
[----:B------:R-:W1:Y:S01]  /*09a0*/  @!P1 LDC.64 R8, c[0x0][0x3a0] ;  /* 0x0000e800ff089b82 */ /* 0x000e620000000a00 */
[----:B0-----:R-:W-:-:S05]  /*09b0*/  @P0 IMAD.WIDE R6, R13, 0x4, R6 ;  /* 0x000000040d060825 */ /* 0x001fca00078e0206 */
[----:B------:R3:W-:Y:S01]  /*09c0*/  @P0 STG.E desc[UR4][R6.64], R4 ;  /* 0x0000000406000986 */ /* 0x0007e2000c101904 */
[----:B------:R-:W-:-:S04]  /*09d0*/  @P0 IMAD.WIDE R12, R3, 0x4, R6 ;  /* 0x00000004030c0825 */ /* 0x000fc800078e0206 */
[----:B-1----:R-:W-:Y:S01]  /*09e0*/  @!P1 IMAD.WIDE R8, R5, 0x4, R8 ;  /* 0x0000000405089825 */ /* 0x002fe200078e0208 */
[----:B------:R3:W-:Y:S04]  /*09f0*/  @P0 STG.E desc[UR4][R12.64], R4 ;  /* 0x000000040c000986 */ /* 0x0007e8000c101904 */
[----:B------:R3:W-:Y:S02]  /*0a00*/  @!P1 STG.E desc[UR4][R8.64], R4 ;  /* 0x0000000408009986 */ /* 0x0007e4000c101904 */
.L_x_11:
[----:B------:R-:W-:Y:S05]  /*0a10*/  BSYNC.RECONVERGENT B0 ;  /* 0x0000000000007941 */ /* 0x000fea0003800200 */
.L_x_10:
[----:B------:R4:W-:Y:S01]  /*0a20*/  STL.64 [R1], RZ ;  /* 0x000000ff01007387 */ /* 0x0009e20000100a00 */
[----:B------:R-:W5:Y:S01]  /*0a30*/  LDCU UR6, c[0x0][0x38c] ;  /* 0x00007180ff0677ac */ /* 0x000f620008000800 */
[C---:B------:R-:W-:Y:S02]  /*0a40*/  IMAD R2, R18.reuse, R3, R2 ;  /* 0x0000000312027224 */ /* 0x040fe400078e0202 */
[----:B------:R-:W-:Y:S01]  /*0a50*/  HFMA2 R10, -RZ, RZ, 0, 0 ;  /* 0x00000000ff0a7431 */ /* 0x000fe200000001ff */
[----:B------:R4:W-:Y:S01]  /*0a60*/  STL.64 [R1+0x8], RZ ;  /* 0x000008ff01007387 */ /* 0x0009e20000100a00 */
[----:B0123--:R-:W-:Y:S02]  /*0a70*/  MOV R12, RZ ;  /* 0x000000ff000c7202 */ /* 0x00ffe40000000f00 */
[----:B------:R-:W-:Y:S02]  /*0a80*/  CS2R R20, SRZ ;  /* 0x0000000000147805 */ /* 0x000fe4000001ff00 */
[----:B------:R-:W-:Y:S01]  /*0a90*/  LEA R11, R11, R2, 0x2 ;  /* 0x000000020b0b7211 */ /* 0x000fe200078e10ff */
[----:B------:R4:W-:Y:S01]  /*0aa0*/  STL.64 [R1+0x10], RZ ;  /* 0x000010ff01007387 */ /* 0x0009e20000100a00 */
[----:B------:R-:W-:Y:S01]  /*0ab0*/  HFMA2 R2, -RZ, RZ, 0, 0 ;  /* 0x00000000ff027431 */ /* 0x000fe200000001ff */
[----:B------:R-:W-:Y:S01]  /*0ac0*/  MOV R19, RZ ;  /* 0x000000ff00137202 */ /* 0x000fe20000000f00 */
[----:B------:R-:W0:Y:S01]  /*0ad0*/  LDCU UR7, c[0x0][0x388] ;  /* 0x00007100ff0777ac */ /* 0x000e220008000800 */
[----:B------:R4:W-:Y:S04]  /*0ae0*/  STL.64 [R1+0x18], RZ ;  /* 0x000018ff01007387 */ /* 0x0009e80000100a00 */
[----:B------:R4:W-:Y:S01]  /*0af0*/  STL.64 [R1+0x20], RZ ;  /* 0x000020ff01007387 */ /* 0x0009e20000100a00 */
[----:B-----5:R-:W-:-:S03]  /*0b00*/  IADD3 R0, PT, PT, R18, -UR6, RZ ;  /* 0x8000000612007c10 */ /* 0x020fc6000fffe0ff */
[----:B------:R4:W-:Y:S04]  /*0b10*/  STL.64 [R1+0x28], RZ ;  /* 0x000028ff01007387 */ /* 0x0009e80000100a00 */
        /* <DEDUP_REMOVED lines=13> */
[----:B------:R4:W-:Y:S04]  /*0bf0*/  STL [R1+0x98], RZ ;  /* 0x000098ff01007387 */ /* 0x0009e80000100800 */
[----:B------:R4:W-:Y:S04]  /*0c00*/  STL [R1+0xa8], RZ ;  /* 0x0000a8ff01007387 */ /* 0x0009e80000100800 */
[----:B------:R4:W-:Y:S04]  /*0c10*/  STL.64 [R1+0xa0], RZ ;  /* 0x0000a0ff01007387 */ /* 0x0009e80000100a00 */
[----:B------:R4:W-:Y:S04]  /*0c20*/  STL [R1+0x9c], RZ ;  /* 0x00009cff01007387 */ /* 0x0009e80000100800 */
[----:B------:R4:W-:Y:S04]  /*0c30*/  STL [R1+0xb8], RZ ;  /* 0x0000b8ff01007387 */ /* 0x0009e80000100800 */
[----:B------:R4:W-:Y:S04]  /*0c40*/  STL.64 [R1+0xb0], RZ ;  /* 0x0000b0ff01007387 */ /* 0x0009e80000100a00 */
[----:B0-----:R4:W-:Y:S02]  /*0c50*/  STL [R1+0xac], RZ ;  /* 0x0000acff01007387 */ /* 0x0019e40000100800 */
.L_x_25:
[----:B------:R-:W2:Y:S01]  /*0c60*/  LDL R13, [R1+0x20] ;  /* 0x00002000010d7983 */ /* 0x000ea20000100800 */
[----:B------:R-:W-:Y:S01]  /*0c70*/  ISETP.GE.U32.AND P2, PT, R18, R17, PT ;  /* 0x000000111200720c */ /* 0x000fe20003f46070 */
[----:B------:R-:W-:Y:S01]  /*0c80*/  FMUL R8, R2, 0.035714287310838699341 ;  /* 0x3d12492502087820 */ /* 0x000fe20000400000 */
[----:B------:R-:W-:Y:S01]  /*0c90*/  IADD3 R0, PT, PT, R0, 0x1, RZ ;  /* 0x0000000100007810 */ /* 0x000fe20007ffe0ff */
[----:B------:R-:W-:Y:S03]  /*0ca0*/  BSSY.RECONVERGENT B0, `(.L_x_14) ;  /* 0x00001a6000007945 */ /* 0x000fe60003800200 */
[----:B------:R-:W-:Y:S02]  /*0cb0*/  ISETP.NE.AND P1, PT, R0, RZ, PT ;  /* 0x000000ff0000720c */ /* 0x000fe40003f25270 */
[----:B--2---:R-:W-:-:S04]  /*0cc0*/  ISETP.GE.AND P0, PT, R13, 0x7, PT ;  /* 0x000000070d00780c */ /* 0x004fc80003f06270 */
[----:B------:R-:W-:Y:S01]  /*0cd0*/  FSEL R8, R8, +QNAN , P0 ;  /* 0x7fc0000008087808 */ /* 0x000fe20000000000 */
[----:B01----:R-:W-:Y:S08]  /*0ce0*/  @!P2 BRA `(.L_x_15) ;  /* 0x000000180084a947 */ /* 0x003ff00003800000 */
[----:B------:R-:W-:Y:S01]  /*0cf0*/  ISETP.GT.AND P0, PT, R21, 0x6, PT ;  /* 0x000000061500780c */ /* 0x000fe20003f04270 */
[----:B------:R-:W-:-:S12]  /*0d00*/  BSSY.RECONVERGENT B1, `(.L_x_16) ;  /* 0x00000b3000017945 */ /* 0x000fd80003800200 */
[----:B------:R-:W-:Y:S05]  /*0d10*/  @P0 BRA `(.L_x_17) ;  /* 0x0000000000640947 */ /* 0x000fea0003800000 */
[----:B------:R-:W-:-:S05]  /*0d20*/  LEA R19, R19, R14, 0x2 ;  /* 0x0000000e13137211 */ /* 0x000fca00078e10ff */
[----:B------:R0:W-:Y:S04]  /*0d30*/  STL [R19], R8 ;  /* 0x0000000813007387 */ /* 0x0001e80000100800 */
[----:B------:R-:W2:Y:S04]  /*0d40*/  LDL R22, [R1+0x58] ;  /* 0x0000580001167983 */ /* 0x000ea80000100800 */
[----:B------:R-:W3:Y:S04]  /*0d50*/  LDL.64 R2, [R1+0x60] ;  /* 0x0000600001027983 */ /* 0x000ee80000100a00 */
[----:B------:R-:W5:Y:S04]  /*0d60*/  LDL.64 R4, [R1+0x68] ;  /* 0x0000680001047983 */ /* 0x000f680000100a00 */
[----:B------:R-:W0:Y:S01]  /*0d70*/  LDL R7, [R1+0x54] ;  /* 0x0000540001077983 */ /* 0x000e220000100800 */
[----:B--2---:R-:W-:-:S04]  /*0d80*/  IADD3 R22, PT, PT, R22, 0x1, RZ ;  /* 0x0000000116167810 */ /* 0x004fc80007ffe0ff */
[----:B------:R-:W-:Y:S01]  /*0d90*/  I2FP.F32.S32 R9, R22 ;  /* 0x0000001600097245 */ /* 0x000fe20000201400 */
[C---:B---3--:R-:W-:Y:S01]  /*0da0*/  FADD R3, R8.reuse, -R3 ;  /* 0x8000000308037221 */ /* 0x048fe20000000000 */
[----:B------:R2:W-:Y:S03]  /*0db0*/  STL [R1+0x58], R22 ;  /* 0x0000581601007387 */ /* 0x0005e60000100800 */
[----:B------:R-:W-:Y:S01]  /*0dc0*/  FMUL R6, R8, R9 ;  /* 0x0000000908067220 */ /* 0x000fe20000400000 */
[----:B0-----:R-:W-:-:S03]  /*0dd0*/  IADD3 R19, PT, PT, R7, 0x1, RZ ;  /* 0x0000000107137810 */ /* 0x001fc60007ffe0ff */
[----:B-----5:R-:W-:Y:S01]  /*0de0*/  FADD R5, R6, -R5 ;  /* 0x8000000506057221 */ /* 0x020fe20000000000 */
[----:B------:R-:W-:Y:S01]  /*0df0*/  FADD R6, R2, R3 ;  /* 0x0000000302067221 */ /* 0x000fe20000000000 */
[C---:B------:R-:W-:Y:S02]  /*0e00*/  ISETP.NE.AND P0, PT, R19.reuse, 0x7, PT ;  /* 0x000000071300780c */ /* 0x040fe40003f05270 */
[----:B------:R-:W-:Y:S01]  /*0e10*/  FADD R8, R4, R5 ;  /* 0x0000000504087221 */ /* 0x000fe20000000000 */
[----:B------:R-:W-:Y:S01]  /*0e20*/  FADD R2, -R2, R6 ;  /* 0x0000000602027221 */ /* 0x000fe20000000100 */
[----:B------:R-:W-:Y:S02]  /*0e30*/  SEL R19, R19, RZ, P0 ;  /* 0x000000ff13137207 */ /* 0x000fe40000000000 */
[----:B------:R-:W-:Y:S01]  /*0e40*/  FADD R4, -R4, R8 ;  /* 0x0000000804047221 */ /* 0x000fe20000000100 */
[----:B------:R-:W-:-:S03]  /*0e50*/  FADD R7, -R3, R2 ;  /* 0x0000000203077221 */ /* 0x000fc60000000100 */
[----:B------:R-:W-:Y:S01]  /*0e60*/  FADD R9, -R5, R4 ;  /* 0x0000000405097221 */ /* 0x000fe20000000100 */
[----:B------:R2:W-:Y:S04]  /*0e70*/  STL [R1+0x54], R19 ;  /* 0x0000541301007387 */ /* 0x0005e80000100800 */
[----:B------:R2:W-:Y:S04]  /*0e80*/  STL.64 [R1+0x60], R6 ;  /* 0x0000600601007387 */ /* 0x0005e80000100a00 */
[----:B------:R2:W-:Y:S01]  /*0e90*/  STL.64 [R1+0x68], R8 ;  /* 0x0000680801007387 */ /* 0x0005e20000100a00 */
[----:B------:R-:W-:Y:S05]  /*0ea0*/  BRA `(.L_x_18) ;  /* 0x0000000800607947 */ /* 0x000fea0003800000 */
.L_x_17:
[----:B------:R-:W-:-:S05]  /*0eb0*/  LEA R21, R19, R14, 0x2 ;  /* 0x0000000e13157211 */ /* 0x000fca00078e10ff */
[----:B------:R-:W2:Y:S04]  /*0ec0*/  LDL R22, [R21] ;  /* 0x0000000015167983 */ /* 0x000ea80000100800 */
[----:B------:R0:W-:Y:S04]  /*0ed0*/  STL [R21], R8 ;  /* 0x0000000815007387 */ /* 0x0001e80000100800 */
[----:B------:R-:W3:Y:S04]  /*0ee0*/  LDL R9, [R1+0x64] ;  /* 0x0000640001097983 */ /* 0x000ee80000100800 */
[----:B------:R-:W5:Y:S04]  /*0ef0*/  LDL R7, [R1+0x60] ;  /* 0x0000600001077983 */ /* 0x000f680000100800 */
[----:B------:R-:W4:Y:S04]  /*0f00*/  LDL.64 R4, [R1+0x68] ;  /* 0x0000680001047983 */ /* 0x000f280000100a00 */
[----:B------:R-:W4:Y:S04]  /*0f10*/  LDL R3, [R1+0x54] ;  /* 0x0000540001037983 */ /* 0x000f280000100800 */
[----:B------:R-:W4:Y:S01]  /*0f20*/  LDL R6, [R1+0x5c] ;  /* 0x00005c0001067983 */ /* 0x000f220000100800 */
[----:B---3--:R-:W-:-:S04]  /*0f30*/  FADD R2, R8, -R9 ;  /* 0x8000000908027221 */ /* 0x008fc80000000000 */
[----:B-----5:R-:W-:-:S04]  /*0f40*/  FADD R9, R7, R2 ;  /* 0x0000000207097221 */ /* 0x020fc80000000000 */
[----:B------:R-:W-:-:S04]  /*0f50*/  FADD R19, -R7, R9 ;  /* 0x0000000907137221 */ /* 0x000fc80000000100 */
[----:B------:R-:W-:Y:S01]  /*0f60*/  FADD R19, -R2, R19 ;  /* 0x0000001302137221 */ /* 0x000fe20000000100 */
[----:B------:R-:W-:-:S03]  /*0f70*/  FFMA R2, R8, 7, -R7 ;  /* 0x40e0000008027823 */ /* 0x000fc60000000807 */
[----:B--2---:R-:W-:Y:S01]  /*0f80*/  FADD R22, -R22, -R19 ;  /* 0x8000001316167221 */ /* 0x004fe20000000100 */
[----:B----4-:R-:W-:Y:S01]  /*0f90*/  FADD R5, R2, -R5 ;  /* 0x8000000502057221 */ /* 0x010fe20000000000 */
[----:B------:R-:W-:Y:S02]  /*0fa0*/  IADD3 R19, PT, PT, R3, 0x1, RZ ;  /* 0x0000000103137810 */ /* 0x000fe40007ffe0ff */
[----:B------:R-:W-:Y:S01]  /*0fb0*/  FADD R2, R9, R22 ;  /* 0x0000001609027221 */ /* 0x000fe20000000000 */
[C---:B0-----:R-:W-:Y:S01]  /*0fc0*/  FADD R8, R4.reuse, R5 ;  /* 0x0000000504087221 */ /* 0x041fe20000000000 */
[----:B------:R-:W-:Y:S02]  /*0fd0*/  ISETP.NE.AND P0, PT, R19, 0x7, PT ;  /* 0x000000071300780c */ /* 0x000fe40003f05270 */
[----:B------:R-:W-:Y:S01]  /*0fe0*/  FADD R9, -R9, R2 ;  /* 0x0000000209097221 */ /* 0x000fe20000000100 */
[----:B------:R-:W-:Y:S01]  /*0ff0*/  FADD R4, -R4, R8 ;  /* 0x0000000804047221 */ /* 0x000fe20000000100 */
[----:B------:R-:W-:-:S02]  /*1000*/  IADD3 R6, PT, PT, R6, 0x1, RZ ;  /* 0x0000000106067810 */ /* 0x000fc40007ffe0ff */
[----:B------:R-:W-:Y:S01]  /*1010*/  FADD R3, -R22, R9 ;  /* 0x0000000916037221 */ /* 0x000fe20000000100 */
[----:B------:R-:W-:Y:S01]  /*1020*/  FADD R9, -R5, R4 ;  /* 0x0000000405097221 */ /* 0x000fe20000000100 */
[----:B------:R-:W-:Y:S01]  /*1030*/  SEL R19, R19, RZ, P0 ;  /* 0x000000ff13137207 */ /* 0x000fe20000000000 */
[----:B------:R0:W-:Y:S01]  /*1040*/  STL [R1+0x5c], R6 ;  /* 0x00005c0601007387 */ /* 0x0001e20000100800 */
[----:B------:R-:W-:-:S03]  /*1050*/  LOP3.LUT P0, RZ, R6, 0x3ff, RZ, 0xc0, !PT ;  /* 0x000003ff06ff7812 */ /* 0x000fc6000780c0ff */
[----:B------:R0:W-:Y:S04]  /*1060*/  STL.64 [R1+0x60], R2 ;  /* 0x0000600201007387 */ /* 0x0001e80000100a00 */
[----:B------:R0:W-:Y:S04]  /*1070*/  STL.64 [R1+0x68], R8 ;  /* 0x0000680801007387 */ /* 0x0001e80000100a00 */
[----:B------:R0:W-:Y:S02]  /*1080*/  STL [R1+0x54], R19 ;  /* 0x0000541301007387 */ /* 0x0001e40000100800 */
[----:B------:R-:W-:Y:S05]  /*1090*/  @P0 BRA `(.L_x_18) ;  /* 0x0000000400e40947 */ /* 0x000fea0003800000 */
[----:B0-----:R-:W-:Y:S01]  /*10a0*/  MOV R2, RZ ;  /* 0x000000ff00027202 */ /* 0x001fe20000000f00 */
[----:B------:R-:W-:Y:S01]  /*10b0*/  HFMA2 R4, -RZ, RZ, 0, 0 ;  /* 0x00000000ff047431 */ /* 0x000fe200000001ff */
[----:B------:R-:W-:Y:S02]  /*10c0*/  MOV R3, R19 ;  /* 0x0000001300037202 */ /* 0x000fe40000000f00 */
[C---:B------:R-:W-:Y:S01]  /*10d0*/  IADD3 R5, PT, PT, R19.reuse, 0x1, RZ ;  /* 0x0000000113057810 */ /* 0x040fe20007ffe0ff */
[----:B------:R-:W-:-:S05]  /*10e0*/  IMAD.HI R2, R19, -0x6db6db6d, R2 ;  /* 0x9249249313027827 */ /* 0x000fca00078e0202 */
[----:B------:R-:W-:-:S04]  /*10f0*/  SHF.R.U32.HI R3, RZ, 0x1f, R2 ;  /* 0x0000001fff037819 */ /* 0x000fc80000011602 */
[----:B------:R-:W-:-:S05]  /*1100*/  LEA.HI.SX32 R2, R2, R3, 0x1e ;  /* 0x0000000302027211 */ /* 0x000fca00078ff2ff */
[----:B------:R-:W-:Y:S02]  /*1110*/  IMAD R3, R2, -0x7, R19 ;  /* 0xfffffff902037824 */ /* 0x000fe400078e0213 */
[----:B------:R-:W-:-:S03]  /*1120*/  IMAD.HI R2, R5, -0x6db6db6d, R4 ;  /* 0x9249249305027827 */ /* 0x000fc600078e0204 */
[----:B------:R-:W-:Y:S02]  /*1130*/  LEA R6, R3, R14, 0x2 ;  /* 0x0000000e03067211 */ /* 0x000fe400078e10ff */
[----:B------:R-:W-:-:S04]  /*1140*/  SHF.R.U32.HI R3, RZ, 0x1f, R2 ;  /* 0x0000001fff037819 */ /* 0x000fc80000011602 */
[----:B------:R-:W2:Y:S01]  /*1150*/  LDL R6, [R6] ;  /* 0x0000000006067983 */ /* 0x000ea20000100800 */
[----:B------:R-:W-:Y:S02]  /*1160*/  LEA.HI.SX32 R4, R2, R3, 0x1e ;  /* 0x0000000302047211 */ /* 0x000fe400078ff2ff */
[----:B------:R-:W-:Y:S02]  /*1170*/  IADD3 R3, PT, PT, R19, 0x2, RZ ;  /* 0x0000000213037810 */ /* 0x000fe40007ffe0ff */
[----:B------:R-:W-:Y:S01]  /*1180*/  MOV R2, RZ ;  /* 0x000000ff00027202 */ /* 0x000fe20000000f00 */
[----:B------:R-:W-:-:S04]  /*1190*/  IMAD R5, R4, -0x7, R5 ;  /* 0xfffffff904057824 */ /* 0x000fc800078e0205 */
[----:B------:R-:W-:Y:S01]  /*11a0*/  IMAD.HI R2, R3, -0x6db6db6d, R2 ;  /* 0x9249249303027827 */ /* 0x000fe200078e0202 */
[----:B------:R-:W-:-:S03]  /*11b0*/  LEA R7, R5, R14, 0x2 ;  /* 0x0000000e05077211 */ /* 0x000fc600078e10ff */
[----:B------:R-:W-:Y:S01]  /*11c0*/  HFMA2 R4, -RZ, RZ, 0, 0 ;  /* 0x00000000ff047431 */ /* 0x000fe200000001ff */
[----:B------:R-:W-:Y:S02]  /*11d0*/  SHF.R.U32.HI R5, RZ, 0x1f, R2 ;  /* 0x0000001fff057819 */ /* 0x000fe40000011602 */
[----:B------:R-:W3:Y:S02]  /*11e0*/  LDL R7, [R7] ;  /* 0x0000000007077983 */ /* 0x000ee40000100800 */
[----:B------:R-:W-:Y:S02]  /*11f0*/  LEA.HI.SX32 R2, R2, R5, 0x1e ;  /* 0x0000000502027211 */ /* 0x000fe400078ff2ff */
[----:B------:R-:W-:-:S03]  /*1200*/  IADD3 R5, PT, PT, R19, 0x3, RZ ;  /* 0x0000000313057810 */ /* 0x000fc60007ffe0ff */
[----:B------:R-:W-:Y:S02]  /*1210*/  IMAD R3, R2, -0x7, R3 ;  /* 0xfffffff902037824 */ /* 0x000fe400078e0203 */
[----:B------:R-:W-:-:S03]  /*1220*/  IMAD.HI R2, R5, -0x6db6db6d, R4 ;  /* 0x9249249305027827 */ /* 0x000fc600078e0204 */
[----:B------:R-:W-:Y:S02]  /*1230*/  LEA R8, R3, R14, 0x2 ;  /* 0x0000000e03087211 */ /* 0x000fe400078e10ff */
[----:B------:R-:W-:-:S04]  /*1240*/  SHF.R.U32.HI R3, RZ, 0x1f, R2 ;  /* 0x0000001fff037819 */ /* 0x000fc80000011602 */
[----:B------:R-:W4:Y:S01]  /*1250*/  LDL R8, [R8] ;  /* 0x0000000008087983 */ /* 0x000f220000100800 */
        /* <DEDUP_REMOVED lines=8> */
[----:B------:R-:W5:Y:S02]  /*12e0*/  LDL R9, [R9] ;  /* 0x0000000009097983 */ /* 0x000f640000100800 */
[----:B------:R-:W-:Y:S02]  /*12f0*/  LEA.HI.SX32 R2, R2, R5, 0x1e ;  /* 0x0000000502027211 */ /* 0x000fe400078ff2ff */
[----:B------:R-:W-:-:S03]  /*1300*/  IADD3 R5, PT, PT, R19, 0x5, RZ ;  /* 0x0000000513057810 */ /* 0x000fc60007ffe0ff */
[----:B------:R-:W-:Y:S02]  /*1310*/  IMAD R3, R2, -0x7, R3 ;  /* 0xfffffff902037824 */ /* 0x000fe400078e0203 */
[----:B------:R-:W-:-:S03]  /*1320*/  IMAD.HI R2, R5, -0x6db6db6d, R4 ;  /* 0x9249249305027827 */ /* 0x000fc600078e0204 */
[----:B------:R-:W-:Y:S02]  /*1330*/  LEA R4, R3, R14, 0x2 ;  /* 0x0000000e03047211 */ /* 0x000fe400078e10ff */
[----:B------:R-:W-:Y:S02]  /*1340*/  SHF.R.U32.HI R21, RZ, 0x1f, R2 ;  /* 0x0000001fff157819 */ /* 0x000fe40000011602 */
[----:B------:R-:W-:Y:S02]  /*1350*/  IADD3 R3, PT, PT, R19, 0x6, RZ ;  /* 0x0000000613037810 */ /* 0x000fe40007ffe0ff */
[----:B------:R-:W5:Y:S01]  /*1360*/  LDL R4, [R4] ;  /* 0x0000000004047983 */ /* 0x000f620000100800 */
[----:B------:R-:W-:Y:S02]  /*1370*/  LEA.HI.SX32 R21, R2, R21, 0x1e ;  /* 0x0000001502157211 */ /* 0x000fe400078ff2ff */
[----:B------:R-:W-:-:S03]  /*1380*/  MOV R2, RZ ;  /* 0x000000ff00027202 */ /* 0x000fc60000000f00 */
[----:B------:R-:W-:Y:S02]  /*1390*/  IMAD R21, R21, -0x7, R5 ;  /* 0xfffffff915157824 */ /* 0x000fe400078e0205 */
[----:B------:R-:W-:-:S03]  /*13a0*/  IMAD.HI R22, R3, -0x6db6db6d, R2 ;  /* 0x9249249303167827 */ /* 0x000fc600078e0202 */
[----:B------:R-:W-:Y:S02]  /*13b0*/  LEA R2, R21, R14, 0x2 ;  /* 0x0000000e15027211 */ /* 0x000fe400078e10ff */
[----:B------:R-:W-:-:S04]  /*13c0*/  SHF.R.U32.HI R5, RZ, 0x1f, R22 ;  /* 0x0000001fff057819 */ /* 0x000fc80000011616 */
[----:B------:R-:W-:Y:S01]  /*13d0*/  LEA.HI.SX32 R5, R22, R5, 0x1e ;  /* 0x0000000516057211 */ /* 0x000fe200078ff2ff */
[----:B------:R-:W5:Y:S04]  /*13e0*/  LDL R2, [R2] ;  /* 0x0000000002027983 */ /* 0x000f680000100800 */
[----:B------:R-:W-:-:S05]  /*13f0*/  IMAD R5, R5, -0x7, R3 ;  /* 0xfffffff905057824 */ /* 0x000fca00078e0203 */
[----:B------:R-:W-:-:S06]  /*1400*/  LEA R3, R5, R14, 0x2 ;  /* 0x0000000e05037211 */ /* 0x000fcc00078e10ff */
[----:B------:R-:W5:Y:S01]  /*1410*/  LDL R3, [R3] ;  /* 0x0000000003037983 */ /* 0x000f620000100800 */
[----:B--2---:R-:W-:Y:S01]  /*1420*/  FADD R21, -RZ, R6 ;  /* 0x00000006ff157221 */ /* 0x004fe20000000100 */
[----:B------:R-:W-:-:S03]  /*1430*/  FMUL R6, R6, 1 ;  /* 0x3f80000006067820 */ /* 0x000fc60000400000 */
[----:B------:R-:W-:Y:S01]  /*1440*/  FADD R5, RZ, R21 ;  /* 0x00000015ff057221 */ /* 0x000fe20000000000 */
[----:B------:R-:W-:-:S03]  /*1450*/  FADD R23, -RZ, R6 ;  /* 0x00000006ff177221 */ /* 0x000fc60000000100 */
[----:B------:R-:W-:Y:S01]  /*1460*/  FADD R22, -RZ, R5 ;  /* 0x00000005ff167221 */ /* 0x000fe20000000100 */
[----:B------:R-:W-:-:S03]  /*1470*/  FADD R6, RZ, R23 ;  /* 0x00000017ff067221 */ /* 0x000fc60000000000 */
[----:B------:R-:W-:Y:S01]  /*1480*/  FADD R22, -R21, R22 ;  /* 0x0000001615167221 */ /* 0x000fe20000000100 */
[----:B------:R-:W-:-:S04]  /*1490*/  FADD R24, -RZ, R6 ;  /* 0x00000006ff187221 */ /* 0x000fc80000000100 */
[----:B------:R-:W-:Y:S01]  /*14a0*/  FADD R24, -R23, R24 ;  /* 0x0000001817187221 */ /* 0x000fe20000000100 */
[----:B---3--:R-:W-:Y:S01]  /*14b0*/  FMUL R21, R7, 2 ;  /* 0x4000000007157820 */ /* 0x008fe20000400000 */
[----:B------:R-:W-:-:S03]  /*14c0*/  FADD R26, -R22, R7 ;  /* 0x00000007161a7221 */ /* 0x000fc60000000100 */
[----:B------:R-:W-:Y:S01]  /*14d0*/  FADD R21, -R24, R21 ;  /* 0x0000001518157221 */ /* 0x000fe20000000100 */
[----:B------:R-:W-:-:S03]  /*14e0*/  FADD R22, R5, R26 ;  /* 0x0000001a05167221 */ /* 0x000fc60000000000 */
[----:B------:R-:W-:Y:S01]  /*14f0*/  FADD R7, R6, R21 ;  /* 0x0000001506077221 */ /* 0x000fe20000000000 */
[----:B------:R-:W-:-:S03]  /*1500*/  FADD R5, -R5, R22 ;  /* 0x0000001605057221 */ /* 0x000fc60000000100 */
[----:B------:R-:W-:Y:S01]  /*1510*/  FADD R6, -R6, R7 ;  /* 0x0000000706067221 */ /* 0x000fe20000000100 */
[----:B------:R-:W-:-:S03]  /*1520*/  FADD R5, -R26, R5 ;  /* 0x000000051a057221 */ /* 0x000fc60000000100 */
[----:B------:R-:W-:Y:S01]  /*1530*/  FADD R6, -R21, R6 ;  /* 0x0000000615067221 */ /* 0x000fe20000000100 */
[----:B----4-:R-:W-:Y:S01]  /*1540*/  FMUL R23, R8, 3 ;  /* 0x4040000008177820 */ /* 0x010fe20000400000 */
        /* <DEDUP_REMOVED lines=8> */
[----:B-----5:R-:W-:Y:S01]  /*15d0*/  FMUL R8, R9, 4 ;  /* 0x4080000009087820 */ /* 0x020fe20000400000 */
        /* <DEDUP_REMOVED lines=8> */
[----:B------:R-:W-:Y:S01]  /*1660*/  FMUL R21, R4, 5 ;  /* 0x40a0000004157820 */ /* 0x000fe20000400000 */
        /* <DEDUP_REMOVED lines=15> */
[----:B------:R-:W-:Y:S01]  /*1760*/  FADD R2, -R2, R5 ;  /* 0x0000000502027221 */ /* 0x000fe20000000100 */
[----:B------:R-:W-:Y:S02]  /*1770*/  FMUL R5, R3, 7 ;  /* 0x40e0000003057820 */ /* 0x000fe40000400000 */
[----:B------:R-:W-:Y:S01]  /*1780*/  FADD R4, -R9, R4 ;  /* 0x0000000409047221 */ /* 0x000fe20000000100 */
[----:B------:R-:W-:-:S03]  /*1790*/  FADD R3, -R2, R3 ;  /* 0x0000000302037221 */ /* 0x000fc60000000100 */
[----:B------:R-:W-:Y:S01]  /*17a0*/  FADD R4, -R4, R5 ;  /* 0x0000000504047221 */ /* 0x000fe20000000100 */
[----:B------:R-:W-:-:S03]  /*17b0*/  FADD R2, R6, R3 ;  /* 0x0000000306027221 */ /* 0x000fc60000000000 */
[----:B------:R-:W-:Y:S01]  /*17c0*/  FADD R8, R7, R4 ;  /* 0x0000000407087221 */ /* 0x000fe20000000000 */
[----:B------:R-:W-:-:S03]  /*17d0*/  FADD R6, -R6, R2 ;  /* 0x0000000206067221 */ /* 0x000fc60000000100 */
[----:B------:R-:W-:Y:S01]  /*17e0*/  FADD R9, -R7, R8 ;  /* 0x0000000807097221 */ /* 0x000fe20000000100 */
[----:B------:R-:W-:-:S03]  /*17f0*/  FADD R3, -R3, R6 ;  /* 0x0000000603037221 */ /* 0x000fc60000000100 */
[----:B------:R-:W-:Y:S02]  /*1800*/  FADD R9, -R4, R9 ;  /* 0x0000000904097221 */ /* 0x000fe40000000100 */
[----:B------:R1:W-:Y:S04]  /*1810*/  STL.64 [R1+0x60], R2 ;  /* 0x0000600201007387 */ /* 0x0003e80000100a00 */
[----:B------:R1:W-:Y:S02]  /*1820*/  STL.64 [R1+0x68], R8 ;  /* 0x0000680801007387 */ /* 0x0003e40000100a00 */
.L_x_18:
[----:B------:R-:W-:Y:S05]  /*1830*/  BSYNC.RECONVERGENT B1 ;  /* 0x0000000000017941 */ /* 0x000fea0003800200 */
.L_x_16:
[----:B------:R-:W3:Y:S02]  /*1840*/  LDL R21, [R1+0x58] ;  /* 0x0000580001157983 */ /* 0x000ee40000100800 */
[----:B---3--:R-:W-:-:S13]  /*1850*/  ISETP.GE.AND P0, PT, R21, 0x7, PT ;  /* 0x000000071500780c */ /* 0x008fda0003f06270 */
[----:B------:R-:W-:Y:S05]  /*1860*/  @!P0 BRA `(.L_x_15) ;  /* 0x0000000c00a48947 */ /* 0x000fea0003800000 */
[C---:B------:R-:W-:Y:S02]  /*1870*/  ISETP.GE.AND P0, PT, R19.reuse, 0x1, PT ;  /* 0x000000011300780c */ /* 0x040fe40003f06270 */
[C---:B01----:R-:W-:Y:S01]  /*1880*/  IADD3 R3, PT, PT, R19.reuse, 0x6, RZ ;  /* 0x0000000613037810 */ /* 0x043fe20007ffe0ff */
[----:B--2---:R-:W-:Y:S01]  /*1890*/  FMUL R8, R8, 0.035714287310838699341 ;  /* 0x3d12492508087820 */ /* 0x004fe20000400000 */
[----:B------:R-:W0:Y:S09]  /*18a0*/  LDC.64 R4, c[0x0][0x398] ;  /* 0x0000e600ff047b82 */ /* 0x000e320000000a00 */
[----:B------:R-:W-:-:S04]  /*18b0*/  @P0 IADD3 R3, PT, PT, R19, -0x1, RZ ;  /* 0xffffffff13030810 */ /* 0x000fc80007ffe0ff */
[----:B------:R-:W-:-:S06]  /*18c0*/  LEA R6, R3, R14, 0x2 ;  /* 0x0000000e03067211 */ /* 0x000fcc00078e10ff */
[----:B------:R-:W2:Y:S01]  /*18d0*/  LDL R6, [R6] ;  /* 0x0000000006067983 */ /* 0x000ea20000100800 */
[----:B------:R-:W-:Y:S01]  /*18e0*/  ISETP.GT.AND P0, PT, R20, 0x3, PT ;  /* 0x000000031400780c */ /* 0x000fe20003f04270 */
[----:B------:R-:W-:Y:S01]  /*18f0*/  BSSY.RECONVERGENT B1, `(.L_x_19) ;  /* 0x00000d8000017945 */ /* 0x000fe20003800200 */
[----:B0-----:R-:W-:-:S04]  /*1900*/  IMAD.WIDE.U32 R4, R11, 0x4, R4 ;  /* 0x000000040b047825 */ /* 0x001fc800078e0004 */
[----:B--2---:R-:W-:-:S04]  /*1910*/  FADD R3, R6, R6 ;  /* 0x0000000606037221 */ /* 0x004fc80000000000 */
[----:B------:R-:W-:-:S04]  /*1920*/  FADD R2, -R8, R3 ;  /* 0x0000000308027221 */ /* 0x000fc80000000100 */
[----:B------:R-:W-:-:S04]  /*1930*/  FADD R7, -R3, R2 ;  /* 0x0000000203077221 */ /* 0x000fc80000000100 */
[--C-:B------:R-:W-:Y:S01]  /*1940*/  FADD R22, R2, -R7.reuse ;  /* 0x8000000702167221 */ /* 0x100fe20000000000 */
[----:B------:R-:W-:-:S03]  /*1950*/  FADD R8, -R8, -R7 ;  /* 0x8000000708087221 */ /* 0x000fc60000000100 */
[----:B------:R-:W-:-:S04]  /*1960*/  FADD R3, R3, -R22 ;  /* 0x8000001603037221 */ /* 0x000fc80000000000 */
[----:B------:R-:W-:-:S04]  /*1970*/  FADD R3, R3, R8 ;  /* 0x0000000803037221 */ /* 0x000fc80000000000 */
[----:B------:R-:W-:-:S05]  /*1980*/  FADD R7, R2, R3 ;  /* 0x0000000302077221 */ /* 0x000fca0000000000 */
[----:B------:R0:W-:Y:S01]  /*1990*/  STG.E desc[UR4][R4.64], R7 ;  /* 0x0000000704007986 */ /* 0x0001e2000c101904 */
[----:B------:R-:W-:Y:S05]  /*19a0*/  @P0 BRA `(.L_x_20) ;  /* 0x0000000000b80947 */ /* 0x000fea0003800000 */
[----:B------:R-:W-:-:S05]  /*19b0*/  LEA R22, R10, R15, 0x3 ;  /* 0x0000000f0a167211 */ /* 0x000fca00078e18ff */
[----:B------:R1:W-:Y:S04]  /*19c0*/  STL.64 [R22], R2 ;  /* 0x0000000216007387 */ /* 0x0003e80000100a00 */
[----:B------:R-:W1:Y:S04]  /*19d0*/  LDL R25, [R1+0xa0] ;  /* 0x0000a00001197983 */ /* 0x000e680000100800 */
[----:B------:R-:W2:Y:S04]  /*19e0*/  LDL R23, [R1+0x9c] ;  /* 0x00009c0001177983 */ /* 0x000ea80000100800 */
[----:B0-----:R-:W3:Y:S04]  /*19f0*/  LDL R4, [R1+0x94] ;  /* 0x0000940001047983 */ /* 0x001ee80000100800 */
[----:B------:R-:W5:Y:S04]  /*1a00*/  LDL R10, [R1+0xb0] ;  /* 0x0000b000010a7983 */ /* 0x000f680000100800 */
[----:B------:R-:W4:Y:S04]  /*1a10*/  LDL R5, [R1+0xac] ;  /* 0x0000ac0001057983 */ /* 0x000f280000100800 */
[----:B------:R-:W4:Y:S04]  /*1a20*/  LDL R20, [R1+0xa8] ;  /* 0x0000a80001147983 */ /* 0x000f280000100800 */
[----:B------:R-:W4:Y:S04]  /*1a30*/  LDL R7, [R1+0xb8] ;  /* 0x0000b80001077983 */ /* 0x000f280000100800 */
[----:B------:R-:W4:Y:S04]  /*1a40*/  LDL R6, [R1+0xa4] ;  /* 0x0000a40001067983 */ /* 0x000f280000100800 */
[----:B------:R-:W4:Y:S04]  /*1a50*/  LDL R8, [R1+0xb4] ;  /* 0x0000b40001087983 */ /* 0x000f280000100800 */
[----:B------:R-:W4:Y:S01]  /*1a60*/  LDL R9, [R1+0x90] ;  /* 0x0000900001097983 */ /* 0x000f220000100800 */
[----:B-1----:R-:W-:-:S04]  /*1a70*/  FADD R22, R2, -R25 ;  /* 0x8000001902167221 */ /* 0x002fc80000000000 */
[----:B--2---:R-:W-:-:S04]  /*1a80*/  FADD R24, R23, R22 ;  /* 0x0000001617187221 */ /* 0x004fc80000000000 */
[----:B------:R-:W-:Y:S01]  /*1a90*/  FADD R23, -R23, R24 ;  /* 0x0000001817177221 */ /* 0x000fe20000000100 */
[----:B---3--:R-:W-:Y:S01]  /*1aa0*/  IADD3 R4, PT, PT, R4, 0x1, RZ ;  /* 0x0000000104047810 */ /* 0x008fe20007ffe0ff */
[----:B------:R0:W-:Y:S02]  /*1ab0*/  STL [R1+0x9c], R24 ;  /* 0x00009c1801007387 */ /* 0x0001e40000100800 */
[----:B------:R-:W-:Y:S01]  /*1ac0*/  FADD R22, -R22, R23 ;  /* 0x0000001716167221 */ /* 0x000fe20000000100 */
[----:B------:R-:W-:Y:S01]  /*1ad0*/  I2FP.F32.S32 R23, R4 ;  /* 0x0000000400177245 */ /* 0x000fe20000201400 */
[C---:B-----5:R-:W-:Y:S01]  /*1ae0*/  FADD R10, R3.reuse, -R10 ;  /* 0x8000000a030a7221 */ /* 0x060fe20000000000 */
[----:B------:R0:W-:Y:S03]  /*1af0*/  STL [R1+0x94], R4 ;  /* 0x0000940401007387 */ /* 0x0001e60000100800 */
[-C--:B------:R-:W-:Y:S01]  /*1b00*/  FMUL R25, R2, R23.reuse ;  /* 0x0000001702197220 */ /* 0x080fe20000400000 */
[----:B------:R-:W-:Y:S01]  /*1b10*/  FMUL R26, R3, R23 ;  /* 0x00000017031a7220 */ /* 0x000fe20000400000 */
[----:B----4-:R-:W-:Y:S01]  /*1b20*/  FADD R2, R5, R10 ;  /* 0x0000000a05027221 */ /* 0x010fe20000000000 */
[----:B------:R0:W-:Y:S01]  /*1b30*/  STL [R1+0xa0], R22 ;  /* 0x0000a01601007387 */ /* 0x0001e20000100800 */
[----:B------:R-:W-:Y:S01]  /*1b40*/  FADD R3, R25, -R20 ;  /* 0x8000001419037221 */ /* 0x000fe20000000000 */
[----:B------:R-:W-:Y:S01]  /*1b50*/  FADD R23, R26, -R7 ;  /* 0x800000071a177221 */ /* 0x000fe20000000000 */
[----:B------:R-:W-:Y:S01]  /*1b60*/  FADD R25, -R5, R2 ;  /* 0x0000000205197221 */ /* 0x000fe20000000100 */
[----:B------:R0:W-:Y:S01]  /*1b70*/  STL [R1+0xac], R2 ;  /* 0x0000ac0201007387 */ /* 0x0001e20000100800 */
[----:B------:R-:W-:-:S02]  /*1b80*/  FADD R7, R6, R3 ;  /* 0x0000000306077221 */ /* 0x000fc40000000000 */
[----:B------:R-:W-:Y:S01]  /*1b90*/  FADD R20, -R10, R25 ;  /* 0x000000190a147221 */ /* 0x000fe20000000100 */
[----:B------:R-:W-:Y:S01]  /*1ba0*/  FADD R5, R8, R23 ;  /* 0x0000001708057221 */ /* 0x000fe20000000000 */
[----:B------:R-:W-:-:S03]  /*1bb0*/  FADD R6, -R6, R7 ;  /* 0x0000000706067221 */ /* 0x000fc60000000100 */
[----:B------:R0:W-:Y:S01]  /*1bc0*/  STL [R1+0xb0], R20 ;  /* 0x0000b01401007387 */ /* 0x0001e20000100800 */
[----:B------:R-:W-:Y:S01]  /*1bd0*/  IADD3 R9, PT, PT, R9, 0x1, RZ ;  /* 0x0000000109097810 */ /* 0x000fe20007ffe0ff */
[----:B------:R-:W-:Y:S01]  /*1be0*/  FADD R8, -R8, R5 ;  /* 0x0000000508087221 */ /* 0x000fe20000000100 */
[----:B------:R-:W-:Y:S01]  /*1bf0*/  FADD R6, -R3, R6 ;  /* 0x0000000603067221 */ /* 0x000fe20000000100 */
[----:B------:R0:W-:Y:S01]  /*1c00*/  STL [R1+0xa4], R7 ;  /* 0x0000a40701007387 */ /* 0x0001e20000100800 */
[----:B------:R-:W-:Y:S01]  /*1c10*/  ISETP.NE.AND P0, PT, R9, 0x4, PT ;  /* 0x000000040900780c */ /* 0x000fe20003f05270 */
[----:B------:R-:W-:Y:S02]  /*1c20*/  FADD R8, -R23, R8 ;  /* 0x0000000817087221 */ /* 0x000fe40000000100 */
[----:B------:R0:W-:Y:S01]  /*1c30*/  STL [R1+0xa8], R6 ;  /* 0x0000a80601007387 */ /* 0x0001e20000100800 */
[----:B------:R-:W-:-:S03]  /*1c40*/  SEL R10, R9, RZ, P0 ;  /* 0x000000ff090a7207 */ /* 0x000fc60000000000 */
[----:B------:R0:W-:Y:S04]  /*1c50*/  STL [R1+0xb8], R8 ;  /* 0x0000b80801007387 */ /* 0x0001e80000100800 */
[----:B------:R0:W-:Y:S04]  /*1c60*/  STL [R1+0x90], R10 ;  /* 0x0000900a01007387 */ /* 0x0001e80000100800 */
[----:B------:R0:W-:Y:S01]  /*1c70*/  STL [R1+0xb4], R5 ;  /* 0x0000b40501007387 */ /* 0x0001e20000100800 */
[----:B------:R-:W-:Y:S05]  /*1c80*/  BRA `(.L_x_21) ;  /* 0x0000000800787947 */ /* 0x000fea0003800000 */
.L_x_20:
[----:B------:R-:W-:-:S05]  /*1c90*/  LEA R20, R10, R15, 0x3 ;  /* 0x0000000f0a147211 */ /* 0x000fca00078e18ff */
[----:B0-----:R-:W2:Y:S04]  /*1ca0*/  LDL.64 R6, [R20] ;  /* 0x0000000014067983 */ /* 0x001ea80000100a00 */
[----:B------:R0:W-:Y:S04]  /*1cb0*/  STL.64 [R20], R2 ;  /* 0x0000000214007387 */ /* 0x0001e80000100a00 */
[----:B------:R-:W3:Y:S04]  /*1cc0*/  LDL R9, [R1+0xa0] ;  /* 0x0000a00001097983 */ /* 0x000ee80000100800 */
[----:B------:R-:W5:Y:S04]  /*1cd0*/  LDL R23, [R1+0x9c] ;  /* 0x00009c0001177983 */ /* 0x000f680000100800 */
[----:B------:R-:W4:Y:S04]  /*1ce0*/  LDL R10, [R1+0xb0] ;  /* 0x0000b000010a7983 */ /* 0x000f280000100800 */
[----:B------:R-:W4:Y:S04]  /*1cf0*/  LDL.64 R4, [R1+0xa8] ;  /* 0x0000a80001047983 */ /* 0x000f280000100a00 */
[----:B0-----:R-:W4:Y:S01]  /*1d00*/  LDL R20, [R1+0xb8] ;  /* 0x0000b80001147983 */ /* 0x001f220000100800 */
[----:B---3--:R-:W-:-:S04]  /*1d10*/  FADD R8, R2, -R9 ;  /* 0x8000000902087221 */ /* 0x008fc80000000000 */
[----:B-----5:R-:W-:-:S04]  /*1d20*/  FADD R9, R23, R8 ;  /* 0x0000000817097221 */ /* 0x020fc80000000000 */
[----:B------:R-:W-:Y:S01]  /*1d30*/  FADD R25, -R23, R9 ;  /* 0x0000000917197221 */ /* 0x000fe20000000100 */
[----:B------:R-:W-:-:S03]  /*1d40*/  FFMA R23, R2, 4, -R23 ;  /* 0x4080000002177823 */ /* 0x000fc60000000817 */
[----:B------:R-:W-:-:S04]  /*1d50*/  FADD R25, -R8, R25 ;  /* 0x0000001908197221 */ /* 0x000fc80000000100 */
[----:B--2---:R-:W-:Y:S01]  /*1d60*/  FADD R24, -R6, -R25 ;  /* 0x8000001906187221 */ /* 0x004fe20000000100 */
[----:B----4-:R-:W-:Y:S01]  /*1d70*/  FADD R2, R3, -R10 ;  /* 0x8000000a03027221 */ /* 0x010fe20000000000 */
[----:B------:R-:W2:Y:S02]  /*1d80*/  LDL R6, [R1+0xa4] ;  /* 0x0000a40001067983 */ /* 0x000ea40000100800 */
[C---:B------:R-:W-:Y:S02]  /*1d90*/  FADD R22, R9.reuse, R24 ;  /* 0x0000001809167221 */ /* 0x040fe40000000000 */
[----:B------:R-:W3:Y:S02]  /*1da0*/  LDL R10, [R1+0xb4] ;  /* 0x0000b400010a7983 */ /* 0x000ee40000100800 */
[----:B------:R-:W-:Y:S01]  /*1db0*/  FADD R9, -R9, R22 ;  /* 0x0000001609097221 */ /* 0x000fe20000000100 */
[----:B------:R-:W-:-:S03]  /*1dc0*/  FADD R8, R5, R2 ;  /* 0x0000000205087221 */ /* 0x000fc60000000000 */
[----:B------:R-:W-:Y:S02]  /*1dd0*/  FADD R24, -R24, R9 ;  /* 0x0000000918187221 */ /* 0x000fe40000000100 */
[----:B------:R-:W4:Y:S01]  /*1de0*/  LDL R9, [R1+0x90] ;  /* 0x0000900001097983 */ /* 0x000f220000100800 */
[----:B------:R-:W-:-:S04]  /*1df0*/  FADD R25, -R5, R8 ;  /* 0x0000000805197221 */ /* 0x000fc80000000100 */
[----:B------:R-:W-:Y:S02]  /*1e00*/  FADD R26, -R2, R25 ;  /* 0x00000019021a7221 */ /* 0x000fe40000000100 */
[----:B------:R-:W5:Y:S01]  /*1e10*/  LDL R2, [R1+0x98] ;  /* 0x0000980001027983 */ /* 0x000f620000100800 */
[----:B------:R-:W-:Y:S01]  /*1e20*/  FFMA R25, R3, 4, -R5 ;  /* 0x4080000003197823 */ /* 0x000fe20000000805 */
[----:B------:R-:W-:Y:S01]  /*1e30*/  FADD R3, -R26, -R7 ;  /* 0x800000071a037221 */ /* 0x000fe20000000100 */
[----:B------:R-:W-:Y:S02]  /*1e40*/  FADD R23, R23, -R4 ;  /* 0x8000000417177221 */ /* 0x000fe40000000000 */
[----:B------:R-:W-:Y:S01]  /*1e50*/  FADD R25, R25, -R20 ;  /* 0x8000001419197221 */ /* 0x000fe20000000000 */
[----:B------:R-:W-:-:S04]  /*1e60*/  FADD R20, R8, R3 ;  /* 0x0000000308147221 */ /* 0x000fc80000000000 */
[----:B------:R-:W-:-:S04]  /*1e70*/  FADD R8, -R8, R20 ;  /* 0x0000001408087221 */ /* 0x000fc80000000100 */
[----:B------:R-:W-:Y:S01]  /*1e80*/  FADD R8, -R3, R8 ;  /* 0x0000000803087221 */ /* 0x000fe20000000100 */
[----:B------:R1:W-:Y:S04]  /*1e90*/  STL [R1+0x9c], R22 ;  /* 0x00009c1601007387 */ /* 0x0003e80000100800 */
[----:B------:R1:W-:Y:S04]  /*1ea0*/  STL [R1+0xa0], R24 ;  /* 0x0000a01801007387 */ /* 0x0003e80000100800 */
[----:B------:R1:W-:Y:S04]  /*1eb0*/  STL [R1+0xac], R20 ;  /* 0x0000ac1401007387 */ /* 0x0003e80000100800 */
[----:B------:R1:W-:Y:S01]  /*1ec0*/  STL [R1+0xb0], R8 ;  /* 0x0000b00801007387 */ /* 0x0003e20000100800 */
[----:B--2---:R-:W-:Y:S01]  /*1ed0*/  FADD R7, R6, R23 ;  /* 0x0000001706077221 */ /* 0x004fe20000000000 */
[----:B---3--:R-:W-:-:S03]  /*1ee0*/  FADD R5, R10, R25 ;  /* 0x000000190a057221 */ /* 0x008fc60000000000 */
[----:B------:R-:W-:Y:S01]  /*1ef0*/  FADD R6, -R6, R7 ;  /* 0x0000000706067221 */ /* 0x000fe20000000100 */
[----:B------:R-:W-:Y:S01]  /*1f00*/  FADD R10, -R10, R5 ;  /* 0x000000050a0a7221 */ /* 0x000fe20000000100 */
[----:B----4-:R-:W-:-:S03]  /*1f10*/  IADD3 R9, PT, PT, R9, 0x1, RZ ;  /* 0x0000000109097810 */ /* 0x010fc60007ffe0ff */
[----:B------:R-:W-:Y:S01]  /*1f20*/  FADD R4, -R25, R10 ;  /* 0x0000000a19047221 */ /* 0x000fe20000000100 */
[----:B------:R-:W-:Y:S01]  /*1f30*/  ISETP.NE.AND P0, PT, R9, 0x4, PT ;  /* 0x000000040900780c */ /* 0x000fe20003f05270 */
[----:B------:R-:W-:Y:S01]  /*1f40*/  FADD R6, -R23, R6 ;  /* 0x0000000617067221 */ /* 0x000fe20000000100 */
[----:B-----5:R-:W-:Y:S02]  /*1f50*/  IADD3 R2, PT, PT, R2, 0x1, RZ ;  /* 0x0000000102027810 */ /* 0x020fe40007ffe0ff */
[----:B------:R-:W-:Y:S02]  /*1f60*/  SEL R10, R9, RZ, P0 ;  /* 0x000000ff090a7207 */ /* 0x000fe40000000000 */
[----:B------:R1:W-:Y:S04]  /*1f70*/  STL [R1+0xa8], R6 ;  /* 0x0000a80601007387 */ /* 0x0003e80000100800 */
[----:B------:R1:W-:Y:S04]  /*1f80*/  STL [R1+0xb8], R4 ;  /* 0x0000b80401007387 */ /* 0x0003e80000100800 */
[----:B------:R1:W-:Y:S04]  /*1f90*/  STL [R1+0x98], R2 ;  /* 0x0000980201007387 */ /* 0x0003e80000100800 */
[----:B------:R1:W-:Y:S04]  /*1fa0*/  STL [R1+0xa4], R7 ;  /* 0x0000a40701007387 */ /* 0x0003e80000100800 */
[----:B------:R1:W-:Y:S04]  /*1fb0*/  STL [R1+0xb4], R5 ;  /* 0x0000b40501007387 */ /* 0x0003e80000100800 */
[----:B------:R1:W-:Y:S01]  /*1fc0*/  STL [R1+0x90], R10 ;  /* 0x0000900a01007387 */ /* 0x0003e20000100800 */
[----:B------:R-:W-:-:S13]  /*1fd0*/  LOP3.LUT P0, RZ, R2, 0x3ff, RZ, 0xc0, !PT ;  /* 0x000003ff02ff7812 */ /* 0x000fda000780c0ff */
[----:B-1----:R-:W-:Y:S05]  /*1fe0*/  @P0 BRA `(.L_x_21) ;  /* 0x0000000400a00947 */ /* 0x002fea0003800000 */
[----:B------:R-:W-:-:S04]  /*1ff0*/  SHF.R.S32.HI R3, RZ, 0x1f, R10 ;  /* 0x0000001fff037819 */ /* 0x000fc8000001140a */
[----:B------:R-:W-:-:S04]  /*2000*/  LEA.HI R3, R3, R10, RZ, 0x2 ;  /* 0x0000000a03037211 */ /* 0x000fc800078f10ff */
[----:B------:R-:W-:-:S04]  /*2010*/  LOP3.LUT R3, R3, 0xfffffffc, RZ, 0xc0, !PT ;  /* 0xfffffffc03037812 */ /* 0x000fc800078ec0ff */
[----:B------:R-:W-:-:S04]  /*2020*/  IADD3 R2, PT, PT, R10, -R3, RZ ;  /* 0x800000030a027210 */ /* 0x000fc80007ffe0ff */
[----:B------:R-:W-:-:S06]  /*2030*/  LEA R2, R2, R15, 0x3 ;  /* 0x0000000f02027211 */ /* 0x000fcc00078e18ff */
[----:B------:R-:W2:Y:S01]  /*2040*/  LDL.64 R2, [R2] ;  /* 0x0000000002027983 */ /* 0x000ea20000100a00 */
[----:B------:R-:W-:-:S04]  /*2050*/  IADD3 R4, PT, PT, R10, 0x1, RZ ;  /* 0x000000010a047810 */ /* 0x000fc80007ffe0ff */
[----:B------:R-:W-:-:S04]  /*2060*/  SHF.R.S32.HI R5, RZ, 0x1f, R4 ;  /* 0x0000001fff057819 */ /* 0x000fc80000011404 */
[----:B------:R-:W-:-:S04]  /*2070*/  LEA.HI R5, R5, R4, RZ, 0x2 ;  /* 0x0000000405057211 */ /* 0x000fc800078f10ff */
[----:B------:R-:W-:-:S04]  /*2080*/  LOP3.LUT R5, R5, 0xfffffffc, RZ, 0xc0, !PT ;  /* 0xfffffffc05057812 */ /* 0x000fc800078ec0ff */
[----:B------:R-:W-:-:S04]  /*2090*/  IADD3 R4, PT, PT, R4, -R5, RZ ;  /* 0x8000000504047210 */ /* 0x000fc80007ffe0ff */
[----:B------:R-:W-:-:S05]  /*20a0*/  LEA R4, R4, R15, 0x3 ;  /* 0x0000000f04047211 */ /* 0x000fca00078e18ff */
[----:B------:R0:W3:Y:S01]  /*20b0*/  LDL.64 R6, [R4] ;  /* 0x0000000004067983 */ /* 0x0000e20000100a00 */
[----:B------:R-:W-:-:S04]  /*20c0*/  IADD3 R5, PT, PT, R10, 0x2, RZ ;  /* 0x000000020a057810 */ /* 0x000fc80007ffe0ff */
[----:B------:R-:W-:-:S04]  /*20d0*/  SHF.R.S32.HI R8, RZ, 0x1f, R5 ;  /* 0x0000001fff087819 */ /* 0x000fc80000011405 */
[----:B------:R-:W-:-:S04]  /*20e0*/  LEA.HI R8, R8, R5, RZ, 0x2 ;  /* 0x0000000508087211 */ /* 0x000fc800078f10ff */
[----:B------:R-:W-:-:S04]  /*20f0*/  LOP3.LUT R8, R8, 0xfffffffc, RZ, 0xc0, !PT ;  /* 0xfffffffc08087812 */ /* 0x000fc800078ec0ff */
[----:B------:R-:W-:Y:S02]  /*2100*/  IADD3 R8, PT, PT, R5, -R8, RZ ;  /* 0x8000000805087210 */ /* 0x000fe40007ffe0ff */
[----:B------:R-:W-:Y:S02]  /*2110*/  IADD3 R5, PT, PT, R10, 0x3, RZ ;  /* 0x000000030a057810 */ /* 0x000fe40007ffe0ff */
[----:B------:R-:W-:Y:S02]  /*2120*/  LEA R8, R8, R15, 0x3 ;  /* 0x0000000f08087211 */ /* 0x000fe400078e18ff */
[----:B------:R-:W-:-:S04]  /*2130*/  SHF.R.S32.HI R20, RZ, 0x1f, R5 ;  /* 0x0000001fff147819 */ /* 0x000fc80000011405 */
[----:B------:R-:W-:Y:S01]  /*2140*/  LEA.HI R20, R20, R5, RZ, 0x2 ;  /* 0x0000000514147211 */ /* 0x000fe200078f10ff */
[----:B------:R-:W4:Y:S03]  /*2150*/  LDL.64 R8, [R8] ;  /* 0x0000000008087983 */ /* 0x000f260000100a00 */
[----:B------:R-:W-:-:S04]  /*2160*/  LOP3.LUT R20, R20, 0xfffffffc, RZ, 0xc0, !PT ;  /* 0xfffffffc14147812 */ /* 0x000fc800078ec0ff */
[----:B------:R-:W-:-:S04]  /*2170*/  IADD3 R20, PT, PT, R5, -R20, RZ ;  /* 0x8000001405147210 */ /* 0x000fc80007ffe0ff */
[----:B0-----:R-:W-:-:S06]  /*2180*/  LEA R4, R20, R15, 0x3 ;  /* 0x0000000f14047211 */ /* 0x001fcc00078e18ff */
[----:B------:R-:W5:Y:S01]  /*2190*/  LDL.64 R4, [R4] ;  /* 0x0000000004047983 */ /* 0x000f620000100a00 */
[----:B--2---:R-:W-:Y:S01]  /*21a0*/  FADD R25, -RZ, R2 ;  /* 0x00000002ff197221 */ /* 0x004fe20000000100 */
[----:B------:R-:W-:Y:S01]  /*21b0*/  FMUL R2, R2, 1 ;  /* 0x3f80000002027820 */ /* 0x000fe20000400000 */
[----:B------:R-:W-:Y:S01]  /*21c0*/  FADD R24, -RZ, R3 ;  /* 0x00000003ff187221 */ /* 0x000fe20000000100 */
[----:B------:R-:W-:Y:S01]  /*21d0*/  FMUL R3, R3, 1 ;  /* 0x3f80000003037820 */ /* 0x000fe20000400000 */
[----:B------:R-:W-:Y:S01]  /*21e0*/  FADD R20, RZ, R25 ;  /* 0x00000019ff147221 */ /* 0x000fe20000000000 */
[----:B------:R-:W-:-:S03]  /*21f0*/  FADD R23, -RZ, R2 ;  /* 0x00000002ff177221 */ /* 0x000fc60000000100 */
[----:B------:R-:W-:Y:S01]  /*2200*/  FADD R22, -RZ, R20 ;  /* 0x00000014ff167221 */ /* 0x000fe20000000100 */
[----:B------:R-:W-:-:S03]  /*2210*/  FADD R2, RZ, R23 ;  /* 0x00000017ff027221 */ /* 0x000fc60000000000 */
[----:B------:R-:W-:Y:S01]  /*2220*/  FADD R25, -R25, R22 ;  /* 0x0000001619197221 */ /* 0x000fe20000000100 */
[----:B------:R-:W-:Y:S01]  /*2230*/  FADD R26, -RZ, R2 ;  /* 0x00000002ff1a7221 */ /* 0x000fe20000000100 */
[----:B------:R-:W-:-:S03]  /*2240*/  FADD R22, RZ, R24 ;  /* 0x00000018ff167221 */ /* 0x000fc60000000000 */
[----:B------:R-:W-:Y:S01]  /*2250*/  FADD R23, -R23, R26 ;  /* 0x0000001a17177221 */ /* 0x000fe20000000100 */
[----:B------:R-:W-:Y:S01]  /*2260*/  FADD R26, -RZ, R3 ;  /* 0x00000003ff1a7221 */ /* 0x000fe20000000100 */
[----:B------:R-:W-:-:S03]  /*2270*/  FADD R27, -RZ, R22 ;  /* 0x00000016ff1b7221 */ /* 0x000fc60000000100 */
[----:B------:R-:W-:Y:S01]  /*2280*/  FADD R3, RZ, R26 ;  /* 0x0000001aff037221 */ /* 0x000fe20000000000 */
[----:B------:R-:W-:-:S03]  /*2290*/  FADD R24, -R24, R27 ;  /* 0x0000001b18187221 */ /* 0x000fc60000000100 */
[----:B------:R-:W-:Y:S01]  /*22a0*/  FADD R27, -RZ, R3 ;  /* 0x00000003ff1b7221 */ /* 0x000fe20000000100 */
[----:B---3--:R-:W-:Y:S01]  /*22b0*/  FADD R25, -R25, R6 ;  /* 0x0000000619197221 */ /* 0x008fe20000000100 */
[----:B------:R-:W-:Y:S02]  /*22c0*/  FMUL R6, R6, 2 ;  /* 0x4000000006067820 */ /* 0x000fe40000400000 */
[----:B------:R-:W-:Y:S01]  /*22d0*/  FADD R26, -R26, R27 ;  /* 0x0000001b1a1a7221 */ /* 0x000fe20000000100 */
[----:B------:R-:W-:Y:S01]  /*22e0*/  FADD R27, -R24, R7 ;  /* 0x00000007181b7221 */ /* 0x000fe20000000100 */
[----:B------:R-:W-:Y:S01]  /*22f0*/  FMUL R7, R7, 2 ;  /* 0x4000000007077820 */ /* 0x000fe20000400000 */
[----:B------:R-:W-:-:S03]  /*2300*/  FADD R23, -R23, R6 ;  /* 0x0000000617177221 */ /* 0x000fc60000000100 */
[----:B------:R-:W-:Y:S01]  /*2310*/  FADD R6, -R26, R7 ;  /* 0x000000071a067221 */ /* 0x000fe20000000100 */
[----:B------:R-:W-:-:S04]  /*2320*/  FADD R7, R20, R25 ;  /* 0x0000001914077221 */ /* 0x000fc80000000000 */
[----:B------:R-:W-:-:S04]  /*2330*/  FADD R20, -R20, R7 ;  /* 0x0000000714147221 */ /* 0x000fc80000000100 */
[----:B------:R-:W-:Y:S01]  /*2340*/  FADD R29, -R25, R20 ;  /* 0x00000014191d7221 */ /* 0x000fe20000000100 */
[----:B------:R-:W-:-:S04]  /*2350*/  FADD R25, R22, R27 ;  /* 0x0000001b16197221 */ /* 0x000fc80000000000 */
[----:B------:R-:W-:-:S04]  /*2360*/  FADD R20, -R22, R25 ;  /* 0x0000001916147221 */ /* 0x000fc80000000100 */
[----:B------:R-:W-:Y:S01]  /*2370*/  FADD R20, -R27, R20 ;  /* 0x000000141b147221 */ /* 0x000fe20000000100 */
[----:B------:R-:W-:Y:S01]  /*2380*/  FADD R27, R2, R23 ;  /* 0x00000017021b7221 */ /* 0x000fe20000000000 */
[----:B----4-:R-:W-:Y:S02]  /*2390*/  FADD R22, -R29, R8 ;  /* 0x000000081d167221 */ /* 0x010fe40000000100 */
[----:B------:R-:W-:Y:S01]  /*23a0*/  FADD R20, -R20, R9 ;  /* 0x0000000914147221 */ /* 0x000fe20000000100 */
[----:B------:R-:W-:Y:S01]  /*23b0*/  FADD R24, -R2, R27 ;  /* 0x0000001b02187221 */ /* 0x000fe20000000100 */
[----:B------:R-:W-:-:S03]  /*23c0*/  FADD R2, R3, R6 ;  /* 0x0000000603027221 */ /* 0x000fc60000000000 */
[----:B------:R-:W-:Y:S01]  /*23d0*/  FADD R24, -R23, R24 ;  /* 0x0000001817187221 */ /* 0x000fe20000000100 */
[----:B------:R-:W-:Y:S01]  /*23e0*/  FADD R3, -R3, R2 ;  /* 0x0000000203037221 */ /* 0x000fe20000000100 */
[----:B------:R-:W-:Y:S01]  /*23f0*/  FMUL R23, R8, 3 ;  /* 0x4040000008177820 */ /* 0x000fe20000400000 */
[----:B------:R-:W-:Y:S02]  /*2400*/  FADD R8, R25, R20 ;  /* 0x0000001419087221 */ /* 0x000fe40000000000 */
[----:B------:R-:W-:Y:S01]  /*2410*/  FADD R3, -R6, R3 ;  /* 0x0000000306037221 */ /* 0x000fe20000000100 */
[----:B------:R-:W-:Y:S01]  /*2420*/  FMUL R6, R9, 3 ;  /* 0x4040000009067820 */ /* 0x000fe20000400000 */
[----:B------:R-:W-:Y:S01]  /*2430*/  FADD R25, -R25, R8 ;  /* 0x0000000819197221 */ /* 0x000fe20000000100 */
[----:B------:R-:W-:Y:S02]  /*2440*/  FADD R24, -R24, R23 ;  /* 0x0000001718187221 */ /* 0x000fe40000000100 */
[----:B------:R-:W-:Y:S01]  /*2450*/  FADD R3, -R3, R6 ;  /* 0x0000000603037221 */ /* 0x000fe20000000100 */
[----:B------:R-:W-:Y:S01]  /*2460*/  FADD R6, R7, R22 ;  /* 0x0000001607067221 */ /* 0x000fe20000000000 */
[----:B------:R-:W-:Y:S01]  /*2470*/  FADD R26, -R20, R25 ;  /* 0x00000019141a7221 */ /* 0x000fe20000000100 */
[----:B------:R-:W-:Y:S01]  /*2480*/  FADD R20, R27, R24 ;  /* 0x000000181b147221 */ /* 0x000fe20000000000 */
[----:B------:R-:W-:Y:S01]  /*2490*/  FADD R9, R2, R3 ;  /* 0x0000000302097221 */ /* 0x000fe20000000000 */
[----:B------:R-:W-:Y:S01]  /*24a0*/  FADD R23, -R7, R6 ;  /* 0x0000000607177221 */ /* 0x000fe20000000100 */
[----:B-----5:R-:W-:Y:S01]  /*24b0*/  FADD R7, -R26, R5 ;  /* 0x000000051a077221 */ /* 0x020fe20000000100 */
[----:B------:R-:W-:Y:S01]  /*24c0*/  FADD R27, -R27, R20 ;  /* 0x000000141b1b7221 */ /* 0x000fe20000000100 */
[----:B------:R-:W-:Y:S01]  /*24d0*/  FADD R2, -R2, R9 ;  /* 0x0000000902027221 */ /* 0x000fe20000000100 */
[----:B------:R-:W-:Y:S01]  /*24e0*/  FADD R23, -R22, R23 ;  /* 0x0000001716177221 */ /* 0x000fe20000000100 */
[----:B------:R-:W-:Y:S01]  /*24f0*/  FMUL R5, R5, 4 ;  /* 0x4080000005057820 */ /* 0x000fe20000400000 */
[----:B------:R-:W-:Y:S01]  /*2500*/  FADD R25, -R24, R27 ;  /* 0x0000001b18197221 */ /* 0x000fe20000000100 */
[----:B------:R-:W-:Y:S01]  /*2510*/  FADD R2, -R3, R2 ;  /* 0x0000000203027221 */ /* 0x000fe20000000100 */
[----:B------:R-:W-:Y:S01]  /*2520*/  FADD R3, R8, R7 ;  /* 0x0000000708037221 */ /* 0x000fe20000000000 */
[----:B------:R-:W-:Y:S01]  /*2530*/  FADD R23, -R23, R4 ;  /* 0x0000000417177221 */ /* 0x000fe20000000100 */
[----:B------:R-:W-:Y:S01]  /*2540*/  FMUL R4, R4, 4 ;  /* 0x4080000004047820 */ /* 0x000fe20000400000 */
[----:B------:R-:W-:Y:S01]  /*2550*/  FADD R22, -R2, R5 ;  /* 0x0000000502167221 */ /* 0x000fe20000000100 */
[----:B------:R-:W-:-:S02]  /*2560*/  FADD R8, -R8, R3 ;  /* 0x0000000308087221 */ /* 0x000fc40000000100 */
[----:B------:R-:W-:Y:S01]  /*2570*/  FADD R25, -R25, R4 ;  /* 0x0000000419197221 */ /* 0x000fe20000000100 */
[----:B------:R-:W-:Y:S01]  /*2580*/  FADD R5, R9, R22 ;  /* 0x0000001609057221 */ /* 0x000fe20000000000 */
[----:B------:R-:W-:Y:S01]  /*2590*/  FADD R4, -R7, R8 ;  /* 0x0000000807047221 */ /* 0x000fe20000000100 */
[----:B------:R-:W-:Y:S01]  /*25a0*/  FADD R8, R6, R23 ;  /* 0x0000001706087221 */ /* 0x000fe20000000000 */
[----:B------:R-:W-:Y:S01]  /*25b0*/  FADD R7, R20, R25 ;  /* 0x0000001914077221 */ /* 0x000fe20000000000 */
[----:B------:R-:W-:Y:S02]  /*25c0*/  FADD R9, -R9, R5 ;  /* 0x0000000509097221 */ /* 0x000fe40000000100 */
[----:B------:R-:W-:Y:S01]  /*25d0*/  FADD R6, -R6, R8 ;  /* 0x0000000806067221 */ /* 0x000fe20000000100 */
[----:B------:R-:W-:Y:S01]  /*25e0*/  FADD R2, -R20, R7 ;  /* 0x0000000714027221 */ /* 0x000fe20000000100 */
[----:B------:R-:W-:Y:S01]  /*25f0*/  FADD R20, -R22, R9 ;  /* 0x0000000916147221 */ /* 0x000fe20000000100 */
[----:B------:R1:W-:Y:S01]  /*2600*/  STL [R1+0x9c], R8 ;  /* 0x00009c0801007387 */ /* 0x0003e20000100800 */
[----:B------:R-:W-:Y:S01]  /*2610*/  FADD R6, -R23, R6 ;  /* 0x0000000617067221 */ /* 0x000fe20000000100 */
[----:B------:R-:W-:-:S02]  /*2620*/  FADD R2, -R25, R2 ;  /* 0x0000000219027221 */ /* 0x000fc40000000100 */
[----:B------:R1:W-:Y:S04]  /*2630*/  STL.64 [R1+0xb0], R4 ;  /* 0x0000b00401007387 */ /* 0x0003e80000100a00 */
[----:B------:R1:W-:Y:S04]  /*2640*/  STL.64 [R1+0xa0], R6 ;  /* 0x0000a00601007387 */ /* 0x0003e80000100a00 */
[----:B------:R1:W-:Y:S04]  /*2650*/  STL.64 [R1+0xa8], R2 ;  /* 0x0000a80201007387 */ /* 0x0003e80000100a00 */
[----:B------:R1:W-:Y:S02]  /*2660*/  STL [R1+0xb8], R20 ;  /* 0x0000b81401007387 */ /* 0x0003e40000100800 */
.L_x_21:
[----:B------:R-:W-:Y:S05]  /*2670*/  BSYNC.RECONVERGENT B1 ;  /* 0x0000000000017941 */ /* 0x000fea0003800200 */
.L_x_19:
[----:B01----:R-:W2:Y:S01]  /*2680*/  LDL R20, [R1+0x94] ;  /* 0x0000940001147983 */ /* 0x003ea20000100800 */
[----:B------:R-:W-:-:S04]  /*2690*/  ISETP.GE.U32.AND P0, PT, R18, R16, PT ;  /* 0x000000101200720c */ /* 0x000fc80003f06070 */
[----:B--2---:R-:W-:-:S13]  /*26a0*/  ISETP.LT.OR P0, PT, R20, 0x4, !P0 ;  /* 0x000000041400780c */ /* 0x004fda0004701670 */
[----:B------:R-:W0:Y:S01]  /*26b0*/  @!P0 LDC.64 R2, c[0x0][0x3a0] ;  /* 0x0000e800ff028b82 */ /* 0x000e220000000a00 */
[----:B------:R-:W-:-:S04]  /*26c0*/  @!P0 FADD R5, R5, R7 ;  /* 0x0000000705058221 */ /* 0x000fc80000000000 */
[----:B------:R-:W-:Y:S01]  /*26d0*/  @!P0 FMUL R5, R5, 0.10000000149011611938 ;  /* 0x3dcccccd05058820 */ /* 0x000fe20000400000 */
[----:B0-----:R-:W-:-:S05]  /*26e0*/  @!P0 IMAD.WIDE.U32 R2, R11, 0x4, R2 ;  /* 0x000000040b028825 */ /* 0x001fca00078e0002 */
[----:B------:R3:W-:Y:S02]  /*26f0*/  @!P0 STG.E desc[UR4][R2.64], R5 ;  /* 0x0000000502008986 */ /* 0x0007e4000c101904 */
.L_x_15:
[----:B------:R-:W-:Y:S05]  /*2700*/  BSYNC.RECONVERGENT B0 ;  /* 0x0000000000007941 */ /* 0x000fea0003800200 */
.L_x_14:
[----:B01-3--:R-:W0:Y:S02]  /*2710*/  LDC.64 R2, c[0x0][0x380] ;  /* 0x0000e000ff027b82 */ /* 0x00be240000000a00 */
[----:B0-----:R-:W-:-:S05]  /*2720*/  IMAD.WIDE.U32 R2, R11, 0x4, R2 ;  /* 0x000000040b027825 */ /* 0x001fca00078e0002 */
[----:B------:R0:W5:Y:S01]  /*2730*/  LDG.E.CONSTANT R23, desc[UR4][R2.64] ;  /* 0x0000000402177981 */ /* 0x000162000c1e9900 */
[----:B------:R-:W-:Y:S01]  /*2740*/  ISETP.GT.AND P0, PT, R13, 0x6, PT ;  /* 0x000000060d00780c */ /* 0x000fe20003f04270 */
[----:B------:R-:W-:-:S12]  /*2750*/  BSSY.RECONVERGENT B0, `(.L_x_22) ;  /* 0x00000b3000007945 */ /* 0x000fd80003800200 */
[----:B0-----:R-:W-:Y:S05]  /*2760*/  @P0 BRA `(.L_x_23) ;  /* 0x0000000000640947 */ /* 0x001fea0003800000 */
[----:B------:R-:W-:-:S05]  /*2770*/  LEA R12, R12, R1, 0x2 ;  /* 0x000000010c0c7211 */ /* 0x000fca00078e10ff */
[----:B-----5:R0:W-:Y:S04]  /*2780*/  STL [R12], R23 ;  /* 0x000000170c007387 */ /* 0x0201e80000100800 */
[----:B--2---:R-:W2:Y:S04]  /*2790*/  LDL R22, [R1+0x20] ;  /* 0x0000200001167983 */ /* 0x004ea80000100800 */
[----:B------:R-:W3:Y:S04]  /*27a0*/  LDL.64 R6, [R1+0x28] ;  /* 0x0000280001067983 */ /* 0x000ee80000100a00 */
[----:B------:R-:W4:Y:S04]  /*27b0*/  LDL.64 R8, [R1+0x30] ;  /* 0x0000300001087983 */ /* 0x000f280000100a00 */
[----:B------:R-:W0:Y:S01]  /*27c0*/  LDL R3, [R1+0x1c] ;  /* 0x00001c0001037983 */ /* 0x000e220000100800 */
[----:B--2---:R-:W-:-:S04]  /*27d0*/  IADD3 R22, PT, PT, R22, 0x1, RZ ;  /* 0x0000000116167810 */ /* 0x004fc80007ffe0ff */
[----:B------:R-:W-:Y:S01]  /*27e0*/  I2FP.F32.S32 R2, R22 ;  /* 0x0000001600027245 */ /* 0x000fe20000201400 */
[C---:B---3--:R-:W-:Y:S01]  /*27f0*/  FADD R7, R23.reuse, -R7 ;  /* 0x8000000717077221 */ /* 0x048fe20000000000 */
[----:B------:R1:W-:Y:S03]  /*2800*/  STL [R1+0x20], R22 ;  /* 0x0000201601007387 */ /* 0x0003e60000100800 */
[----:B------:R-:W-:Y:S01]  /*2810*/  FMUL R2, R23, R2 ;  /* 0x0000000217027220 */ /* 0x000fe20000400000 */
[----:B------:R-:W-:Y:S01]  /*2820*/  FADD R4, R6, R7 ;  /* 0x0000000706047221 */ /* 0x000fe20000000000 */
[----:B0-----:R-:W-:Y:S02]  /*2830*/  IADD3 R12, PT, PT, R3, 0x1, RZ ;  /* 0x00000001030c7810 */ /* 0x001fe40007ffe0ff */
[----:B----4-:R-:W-:Y:S01]  /*2840*/  FADD R9, R2, -R9 ;  /* 0x8000000902097221 */ /* 0x010fe20000000000 */
[----:B------:R-:W-:Y:S01]  /*2850*/  FADD R6, -R6, R4 ;  /* 0x0000000406067221 */ /* 0x000fe20000000100 */
[----:B------:R-:W-:-:S02]  /*2860*/  ISETP.NE.AND P0, PT, R12, 0x7, PT ;  /* 0x000000070c00780c */ /* 0x000fc40003f05270 */
[----:B------:R-:W-:Y:S01]  /*2870*/  FADD R2, R8, R9 ;  /* 0x0000000908027221 */ /* 0x000fe20000000000 */
[----:B------:R-:W-:Y:S01]  /*2880*/  FADD R5, -R7, R6 ;  /* 0x0000000607057221 */ /* 0x000fe20000000100 */
[----:B------:R-:W-:Y:S02]  /*2890*/  SEL R12, R12, RZ, P0 ;  /* 0x000000ff0c0c7207 */ /* 0x000fe40000000000 */
[----:B------:R-:W-:Y:S02]  /*28a0*/  FADD R8, -R8, R2 ;  /* 0x0000000208087221 */ /* 0x000fe40000000100 */
[----:B------:R1:W-:Y:S02]  /*28b0*/  STL.64 [R1+0x28], R4 ;  /* 0x0000280401007387 */ /* 0x0003e40000100a00 */
[----:B------:R-:W-:Y:S02]  /*28c0*/  FADD R3, -R9, R8 ;  /* 0x0000000809037221 */ /* 0x000fe40000000100 */
[----:B------:R1:W-:Y:S04]  /*28d0*/  STL [R1+0x1c], R12 ;  /* 0x00001c0c01007387 */ /* 0x0003e80000100800 */
[----:B------:R1:W-:Y:S01]  /*28e0*/  STL.64 [R1+0x30], R2 ;  /* 0x0000300201007387 */ /* 0x0003e20000100a00 */
[----:B------:R-:W-:Y:S05]  /*28f0*/  BRA `(.L_x_24) ;  /* 0x0000000800607947 */ /* 0x000fea0003800000 */
.L_x_23:
[----:B------:R-:W-:-:S05]  /*2900*/  LEA R12, R12, R1, 0x2 ;  /* 0x000000010c0c7211 */ /* 0x000fca00078e10ff */
[----:B------:R-:W3:Y:S04]  /*2910*/  LDL R13, [R12] ;  /* 0x000000000c0d7983 */ /* 0x000ee80000100800 */
[----:B-----5:R3:W-:Y:S04]  /*2920*/  STL [R12], R23 ;  /* 0x000000170c007387 */ /* 0x0207e80000100800 */
[----:B------:R-:W4:Y:S04]  /*2930*/  LDL R4, [R1+0x2c] ;  /* 0x00002c0001047983 */ /* 0x000f280000100800 */
[----:B------:R-:W3:Y:S04]  /*2940*/  LDL R2, [R1+0x28] ;  /* 0x0000280001027983 */ /* 0x000ee80000100800 */
[----:B--2---:R-:W2:Y:S04]  /*2950*/  LDL.64 R6, [R1+0x30] ;  /* 0x0000300001067983 */ /* 0x004ea80000100a00 */
[----:B------:R-:W2:Y:S04]  /*2960*/  LDL R3, [R1+0x1c] ;  /* 0x00001c0001037983 */ /* 0x000ea80000100800 */
[----:B------:R-:W2:Y:S01]  /*2970*/  LDL R8, [R1+0x24] ;  /* 0x0000240001087983 */ /* 0x000ea20000100800 */
[----:B----4-:R-:W-:-:S04]  /*2980*/  FADD R5, R23, -R4 ;  /* 0x8000000417057221 */ /* 0x010fc80000000000 */
[----:B---3--:R-:W-:-:S04]  /*2990*/  FADD R9, R2, R5 ;  /* 0x0000000502097221 */ /* 0x008fc80000000000 */
[----:B------:R-:W-:Y:S01]  /*29a0*/  FADD R4, -R2, R9 ;  /* 0x0000000902047221 */ /* 0x000fe20000000100 */
[----:B------:R-:W-:-:S03]  /*29b0*/  FFMA R2, R23, 7, -R2 ;  /* 0x40e0000017027823 */ /* 0x000fc60000000802 */
[----:B------:R-:W-:Y:S01]  /*29c0*/  FADD R4, -R5, R4 ;  /* 0x0000000405047221 */ /* 0x000fe20000000100 */
[----:B--2---:R-:W-:-:S03]  /*29d0*/  FADD R7, R2, -R7 ;  /* 0x8000000702077221 */ /* 0x004fc60000000000 */
[----:B------:R-:W-:Y:S01]  /*29e0*/  FADD R12, -R13, -R4 ;  /* 0x800000040d0c7221 */ /* 0x000fe20000000100 */
[----:B------:R-:W-:Y:S01]  /*29f0*/  FADD R2, R6, R7 ;  /* 0x0000000706027221 */ /* 0x000fe20000000000 */
[----:B------:R-:W-:Y:S02]  /*2a00*/  IADD3 R8, PT, PT, R8, 0x1, RZ ;  /* 0x0000000108087810 */ /* 0x000fe40007ffe0ff */
[C---:B------:R-:W-:Y:S01]  /*2a10*/  FADD R4, R9.reuse, R12 ;  /* 0x0000000c09047221 */ /* 0x040fe20000000000 */
[----:B------:R-:W-:Y:S02]  /*2a20*/  FADD R6, -R6, R2 ;  /* 0x0000000206067221 */ /* 0x000fe40000000100 */
[----:B------:R0:W-:Y:S01]  /*2a30*/  STL [R1+0x24], R8 ;  /* 0x0000240801007387 */ /* 0x0001e20000100800 */
[----:B------:R-:W-:Y:S01]  /*2a40*/  FADD R5, -R9, R4 ;  /* 0x0000000409057221 */ /* 0x000fe20000000100 */
[----:B------:R-:W-:Y:S01]  /*2a50*/  IADD3 R9, PT, PT, R3, 0x1, RZ ;  /* 0x0000000103097810 */ /* 0x000fe20007ffe0ff */
[----:B------:R-:W-:-:S02]  /*2a60*/  FADD R3, -R7, R6 ;  /* 0x0000000607037221 */ /* 0x000fc40000000100 */
[----:B------:R-:W-:Y:S01]  /*2a70*/  FADD R5, -R12, R5 ;  /* 0x000000050c057221 */ /* 0x000fe20000000100 */
[C---:B------:R-:W-:Y:S02]  /*2a80*/  ISETP.NE.AND P0, PT, R9.reuse, 0x7, PT ;  /* 0x000000070900780c */ /* 0x040fe40003f05270 */
[----:B------:R0:W-:Y:S02]  /*2a90*/  STL.64 [R1+0x30], R2 ;  /* 0x0000300201007387 */ /* 0x0001e40000100a00 */
[----:B------:R-:W-:Y:S02]  /*2aa0*/  SEL R12, R9, RZ, P0 ;  /* 0x000000ff090c7207 */ /* 0x000fe40000000000 */
[----:B------:R0:W-:Y:S01]  /*2ab0*/  STL.64 [R1+0x28], R4 ;  /* 0x0000280401007387 */ /* 0x0001e20000100a00 */
[----:B------:R-:W-:-:S03]  /*2ac0*/  LOP3.LUT P0, RZ, R8, 0x3ff, RZ, 0xc0, !PT ;  /* 0x000003ff08ff7812 */ /* 0x000fc6000780c0ff */
[----:B------:R0:W-:Y:S10]  /*2ad0*/  STL [R1+0x1c], R12 ;  /* 0x00001c0c01007387 */ /* 0x0001f40000100800 */
[----:B0-----:R-:W-:Y:S05]  /*2ae0*/  @P0 BRA `(.L_x_24) ;  /* 0x0000000400e40947 */ /* 0x001fea0003800000 */
[----:B------:R-:W-:Y:S01]  /*2af0*/  HFMA2 R2, -RZ, RZ, 0, 0 ;  /* 0x00000000ff027431 */ /* 0x000fe200000001ff */
[----:B------:R-:W-:Y:S01]  /*2b00*/  MOV R3, R12 ;  /* 0x0000000c00037202 */ /* 0x000fe20000000f00 */
[----:B------:R-:W-:Y:S01]  /*2b10*/  HFMA2 R4, -RZ, RZ, 0, 0 ;  /* 0x00000000ff047431 */ /* 0x000fe200000001ff */
[C---:B------:R-:W-:Y:S02]  /*2b20*/  IADD3 R5, PT, PT, R12.reuse, 0x1, RZ ;  /* 0x000000010c057810 */ /* 0x040fe40007ffe0ff */
        /* <DEDUP_REMOVED lines=35> */
[----:B------:R-:W-:Y:S01]  /*2d60*/  IMAD R2, R2, -0x7, R3 ;  /* 0xfffffff902027824 */ /* 0x000fe200078e0203 */
[----:B------:R-:W-:Y:S01]  /*2d70*/  IADD3 R3, PT, PT, R12, 0x6, RZ ;  /* 0x000000060c037810 */ /* 0x000fe20007ffe0ff */
[----:B------:R-:W-:-:S03]  /*2d80*/  IMAD.HI R13, R5, -0x6db6db6d, R4 ;  /* 0x92492493050d7827 */ /* 0x000fc600078e0204 */
[----:B------:R-:W-:Y:S02]  /*2d90*/  LEA R4, R2, R1, 0x2 ;  /* 0x0000000102047211 */ /* 0x000fe400078e10ff */
[----:B------:R-:W-:-:S04]  /*2da0*/  SHF.R.U32.HI R2, RZ, 0x1f, R13 ;  /* 0x0000001fff027819 */ /* 0x000fc8000001160d */
[----:B------:R-:W-:Y:S01]  /*2db0*/  LEA.HI.SX32 R13, R13, R2, 0x1e ;  /* 0x000000020d0d7211 */ /* 0x000fe200078ff2ff */
[----:B------:R-:W5:Y:S01]  /*2dc0*/  LDL R4, [R4] ;  /* 0x0000000004047983 */ /* 0x000f620000100800 */
[----:B------:R-:W-:-:S05]  /*2dd0*/  MOV R2, RZ ;  /* 0x000000ff00027202 */ /* 0x000fca0000000f00 */
[----:B------:R-:W-:-:S04]  /*2de0*/  IMAD.HI R22, R3, -0x6db6db6d, R2 ;  /* 0x9249249303167827 */ /* 0x000fc800078e0202 */
[----:B------:R-:W-:Y:S01]  /*2df0*/  IMAD R2, R13, -0x7, R5 ;  /* 0xfffffff90d027824 */ /* 0x000fe200078e0205 */
[----:B------:R-:W-:-:S04]  /*2e00*/  SHF.R.U32.HI R5, RZ, 0x1f, R22 ;  /* 0x0000001fff057819 */ /* 0x000fc80000011616 */
[----:B------:R-:W-:Y:S02]  /*2e10*/  LEA R2, R2, R1, 0x2 ;  /* 0x0000000102027211 */ /* 0x000fe400078e10ff */
[----:B------:R-:W-:-:S04]  /*2e20*/  LEA.HI.SX32 R5, R22, R5, 0x1e ;  /* 0x0000000516057211 */ /* 0x000fc800078ff2ff */
[----:B------:R-:W5:Y:S01]  /*2e30*/  LDL R2, [R2] ;  /* 0x0000000002027983 */ /* 0x000f620000100800 */
        /* <DEDUP_REMOVED lines=68> */
.L_x_24:
[----:B------:R-:W-:Y:S05]  /*3280*/  BSYNC.RECONVERGENT B0 ;  /* 0x0000000000007941 */ /* 0x000fea0003800200 */
.L_x_22:
[----:B------:R-:W-:Y:S02]  /*3290*/  IADD3 R18, PT, PT, R18, 0x1, RZ ;  /* 0x0000000112127810 */ /* 0x000fe40007ffe0ff */
[----:B------:R-:W-:Y:S01]  /*32a0*/  IADD3 R11, PT, PT, R11, UR7, RZ ;  /* 0x000000070b0b7c10 */ /* 0x000fe2000fffe0ff */
[----:B------:R-:W-:Y:S06]  /*32b0*/  @P1 BRA `(.L_x_25) ;  /* 0xffffffd800681947 */ /* 0x000fec000383ffff */
[----:B------:R-:W-:Y:S05]  /*32c0*/  EXIT ;  /* 0x000000000000794d */ /* 0x000fea0003800000 */
.L_x_26:
[----:B------:R-:W-:-:S00]  /*32d0*/  BRA `(.L_x_26) ;  /* 0xfffffffc00fc7947 */ /* 0x000fc0000383ffff */
[----:B------:R-:W-:-:S00]  /*32e0*/  NOP ;  /* 0x0000000000007918 */ /* 0x000fc00000000000 */
        /* <DEDUP_REMOVED lines=9> */
.L_x_137:


//--------------------- .text.ehlers_pma_ms1p_tiled_f32_tx1_ty2 --------------------------
	.section	.text.ehlers_pma_ms1p_tiled_f32_tx1_ty2,"ax",@progbits
	.align	128
        .global         ehlers_pma_ms1p_tiled_f32_tx1_ty2
        .type           ehlers_pma_ms1p_tiled_f32_tx1_ty2,@function
        .size           ehlers_pma_ms1p_tiled_f32_tx1_ty2,(.L_x_138 - ehlers_pma_ms1p_tiled_f32_tx1_ty2)
        .other          ehlers_pma_ms1p_tiled_f32_tx1_ty2,@"STO_CUDA_ENTRY STV_DEFAULT"
ehlers_pma_ms1p_tiled_f32_tx1_ty2:
.text.ehlers_pma_ms1p_tiled_f32_tx1_ty2:
        /* <DEDUP_REMOVED lines=21> */
.L_x_27:
        /* <DEDUP_REMOVED lines=15> */
.L_x_29:
        /* <DEDUP_REMOVED lines=23> */
.L_x_28:
        /* <DEDUP_REMOVED lines=17> */
.L_x_33:
[----:B------:R-:W-:Y:S05]  /*04c0*/  BSYNC.RECONVERGENT B1 ;  /* 0x0000000000017941 */ /* 0x000fea0003800200 */
.L_x_32:
        /* <DEDUP_REMOVED lines=13> */
.L_x_31:
[----:B------:R-:W-:Y:S05]  /*05a0*/  BSYNC.RECONVERGENT B0 ;  /* 0x0000000000007941 */ /* 0x000fea0003800200 */
.L_x_30:
        /* <DEDUP_REMOVED lines=13> */
.L_x_36:
        /* <DEDUP_REMOVED lines=20> */
.L_x_35:
[----:B------:R-:W-:Y:S05]  /*07c0*/  BSYNC.RECONVERGENT B0 ;  /* 0x0000000000007941 */ /* 0x000fea0003800200 */
.L_x_34:
        /* <DEDUP_REMOVED lines=20> */
.L_x_40:
[----:B------:R-:W-:Y:S05]  /*0910*/  BSYNC.RECONVERGENT B1 ;  /* 0x0000000000017941 */ /* 0x000fea0003800200 */
.L_x_39:
        /* <DEDUP_REMOVED lines=15> */
.L_x_38:
[----:B------:R-:W-:Y:S05]  /*0a10*/  BSYNC.RECONVERGENT B0 ;  /* 0x0000000000007941 */ /* 0x000fea0003800200 */
.L_x_37:
        /* <DEDUP_REMOVED lines=36> */
.L_x_52:
        /* <DEDUP_REMOVED lines=37> */
.L_x_44:
        /* <DEDUP_REMOVED lines=152> */
.L_x_45:
[----:B------:R-:W-:Y:S05]  /*1830*/  BSYNC.RECONVERGENT B1 ;  /* 0x0000000000017941 */ /* 0x000fea0003800200 */
.L_x_43:
        /* <DEDUP_REMOVED lines=69> */
.L_x_47:
        /* <DEDUP_REMOVED lines=158> */
.L_x_48:
[----:B------:R-:W-:Y:S05]  /*2670*/  BSYNC.RECONVERGENT B1 ;  /* 0x0000000000017941 */ /* 0x000fea0003800200 */
.L_x_46:
        /* <DEDUP_REMOVED lines=8> */
.L_x_42:
[----:B------:R-:W-:Y:S05]  /*2700*/  BSYNC.RECONVERGENT B0 ;  /* 0x0000000000007941 */ /* 0x000fea0003800200 */
.L_x_41:
        /* <DEDUP_REMOVED lines=31> */
.L_x_50:
        /* <DEDUP_REMOVED lines=152> */
.L_x_51:
[----:B------:R-:W-:Y:S05]  /*3280*/  BSYNC.RECONVERGENT B0 ;  /* 0x0000000000007941 */ /* 0x000fea0003800200 */
.L_x_49:
[----:B------:R-:W-:Y:S02]  /*3290*/  IADD3 R18, PT, PT, R18, 0x1, RZ ;  /* 0x0000000112127810 */ /* 0x000fe40007ffe0ff */
[----:B------:R-:W-:Y:S01]  /*32a0*/  IADD3 R11, PT, PT, R11, UR7, RZ ;  /* 0x000000070b0b7c10 */ /* 0x000fe2000fffe0ff */
[----:B------:R-:W-:Y:S06]  /*32b0*/  @P1 BRA `(.L_x_52) ;  /* 0xffffffd800681947 */ /* 0x000fec000383ffff */
[----:B------:R-:W-:Y:S05]  /*32c0*/  EXIT ;  /* 0x000000000000794d */ /* 0x000fea0003800000 */
.L_x_53:
        /* <DEDUP_REMOVED lines=11> */
.L_x_138:


//--------------------- .text.ehlers_pma_many_series_one_param_f32 --------------------------
	.section	.text.ehlers_pma_many_series_one_param_f32,"ax",@progbits
	.align	128
        .global         ehlers_pma_many_series_one_param_f32
        .type           ehlers_pma_many_series_one_param_f32,@function
        .size           ehlers_pma_many_series_one_param_f32,(.L_x_139 - ehlers_pma_many_series_one_param_f32)
        .other          ehlers_pma_many_series_one_param_f32,@"STO_CUDA_ENTRY STV_DEFAULT"
ehlers_pma_many_series_one_param_f32:
.text.ehlers_pma_many_series_one_param_f32:
[----:B------:R-:W0:Y:S01]  /*0000*/  LDC R1, c[0x0][0x37c] ;  /* 0x0000df00ff017b82 */ /* 0x000e220000000800 */
[----:B------:R-:W1:Y:S07]  /*0010*/  S2R R5, SR_CTAID.X ;  /* 0x0000000000057919 */ /* 0x000e6e0000002500 */
[----:B------:R-:W1:Y:S01]  /*0020*/  LDC R14, c[0x0][0x388] ;  /* 0x0000e200ff0e7b82 */ /* 0x000e620000000800 */
[----:B0-----:R-:W-:Y:S01]  /*0030*/  IADD3 R1, PT, PT, R1, -0xc0, RZ ;  /* 0xffffff4001017810 */ /* 0x001fe20007ffe0ff */
[----:B------:R-:W0:Y:S01]  /*0040*/  S2R R0, SR_TID.X ;  /* 0x0000000000007919 */ /* 0x000e220000002100 */
[----:B-1----:R-:W-:-:S04]  /*0050*/  ISETP.GE.AND P0, PT, R5, R14, PT ;  /* 0x0000000e0500720c */ /* 0x002fc80003f06270 */
        /* <DEDUP_REMOVED lines=12> */
.L_x_54:
[----:B-----5:R-:W-:-:S04]  /*0120*/  VIMNMX R18, PT, PT, RZ, R6, !PT ;  /* 0x00000006ff127248 */ /* 0x020fc80007fe0100 */
[----:B-1----:R-:W-:-:S13]  /*0130*/  ISETP.GE.AND P0, PT, R18, R3, PT ;  /* 0x000000031200720c */ /* 0x002fda0003f06270 */
[----:B0-----:R-:W-:Y:S05]  /*0140*/  @P0 EXIT ;  /* 0x000000000000094d */ /* 0x001fea0003800000 */
[----:B------:R-:W-:Y:S02]  /*0150*/  ISETP.GE.U32.AND P0, PT, R3, 0x8, PT ;  /* 0x000000080300780c */ /* 0x000fe40003f06070 */
[----:B------:R-:W-:Y:S02]  /*0160*/  VIADDMNMX.U32 R2, R18, 0xd, R3, PT ;  /* 0x0000000d12027846 */ /* 0x000fe40003800003 */
[----:B------:R-:W-:Y:S02]  /*0170*/  MOV R0, RZ ;  /* 0x000000ff00007202 */ /* 0x000fe40000000f00 */
[----:B------:R-:W-:-:S04]  /*0180*/  LOP3.LUT R15, R2, 0x7, RZ, 0xc0, !PT ;  /* 0x00000007020f7812 */ /* 0x000fc800078ec0ff */
[----:B------:R-:W-:-:S03]  /*0190*/  ISETP.NE.AND P1, PT, R15, RZ, PT ;  /* 0x000000ff0f00720c */ /* 0x000fc60003f25270 */
[----:B------:R-:W-:Y:S10]  /*01a0*/  @!P0 BRA `(.L_x_55) ;  /* 0x0000000000648947 */ /* 0x000ff40003800000 */
[----:B--2---:R-:W0:Y:S01]  /*01b0*/  LDC.64 R6, c[0x0][0x398] ;  /* 0x0000e600ff067b82 */ /* 0x004e220000000a00 */
[----:B------:R-:W-:Y:S02]  /*01c0*/  LOP3.LUT R0, R2, 0x7ffffff8, RZ, 0xc0, !PT ;  /* 0x7ffffff802007812 */ /* 0x000fe400078ec0ff */
[----:B------:R-:W-:Y:S02]  /*01d0*/  MOV R19, R5 ;  /* 0x0000000500137202 */ /* 0x000fe40000000f00 */
[----:B------:R-:W-:-:S07]  /*01e0*/  IADD3 R4, PT, PT, -R0, RZ, RZ ;  /* 0x000000ff00047210 */ /* 0x000fce0007ffe1ff */
.L_x_56:
[----:B01----:R-:W-:Y:S01]  /*01f0*/  IMAD.WIDE R24, R19, 0x4, R6 ;  /* 0x0000000413187825 */ /* 0x003fe200078e0206 */
[----:B------:R-:W-:Y:S02]  /*0200*/  IADD3 R4, PT, PT, R4, 0x8, RZ ;  /* 0x0000000804047810 */ /* 0x000fe40007ffe0ff */
[----:B------:R-:W-:Y:S02]  /*0210*/  MOV R29, 0x7fc00000 ;  /* 0x7fc00000001d7802 */ /* 0x000fe40000000f00 */
[----:B------:R-:W-:Y:S01]  /*0220*/  ISETP.NE.AND P0, PT, R4, RZ, PT ;  /* 0x000000ff0400720c */ /* 0x000fe20003f05270 */
[C---:B------:R-:W-:Y:S01]  /*0230*/  IMAD.WIDE R8, R14.reuse, 0x4, R24 ;  /* 0x000000040e087825 */ /* 0x040fe200078e0218 */
[C---:B------:R-:W-:Y:S01]  /*0240*/  LEA R19, R14.reuse, R19, 0x3 ;  /* 0x000000130e137211 */ /* 0x040fe200078e18ff */
[----:B------:R1:W-:Y:S02]  /*0250*/  STG.E desc[UR4][R24.64], R29 ;  /* 0x0000001d18007986 */ /* 0x0003e4000c101904 */
[----:B------:R-:W-:-:S02]  /*0260*/  IMAD.WIDE R10, R14, 0x4, R8 ;  /* 0x000000040e0a7825 */ /* 0x000fc400078e0208 */
[----:B------:R1:W-:Y:S04]  /*0270*/  STG.E desc[UR4][R8.64], R29 ;  /* 0x0000001d08007986 */ /* 0x0003e8000c101904 */
[----:B------:R1:W-:Y:S01]  /*0280*/  STG.E desc[UR4][R10.64], R29 ;  /* 0x0000001d0a007986 */ /* 0x0003e2000c101904 */
[----:B------:R-:W-:-:S05]  /*0290*/  IMAD.WIDE R12, R14, 0x4, R10 ;  /* 0x000000040e0c7825 */ /* 0x000fca00078e020a */
        /* <DEDUP_REMOVED lines=10> */
.L_x_55:
[C---:B-1----:R-:W-:Y:S02]  /*0340*/  IADD3 R17, PT, PT, R18.reuse, 0x7, RZ ;  /* 0x0000000712117810 */ /* 0x042fe40007ffe0ff */
[----:B------:R-:W-:Y:S01]  /*0350*/  IADD3 R16, PT, PT, R18, 0x10, RZ ;  /* 0x0000001012107810 */ /* 0x000fe20007ffe0ff */
[----:B------:R-:W-:Y:S06]  /*0360*/  @!P1 BRA `(.L_x_57) ;  /* 0x0000000000889947 */ /* 0x000fec0003800000 */
[----:B------:R-:W-:Y:S02]  /*0370*/  ISETP.GE.U32.AND P0, PT, R15, 0x4, PT ;  /* 0x000000040f00780c */ /* 0x000fe40003f06070 */
[----:B------:R-:W-:-:S04]  /*0380*/  LOP3.LUT R4, R2, 0x3, RZ, 0xc0, !PT ;  /* 0x0000000302047812 */ /* 0x000fc800078ec0ff */
[----:B------:R-:W-:-:S07]  /*0390*/  ISETP.NE.AND P1, PT, R4, RZ, PT ;  /* 0x000000ff0400720c */ /* 0x000fce0003f25270 */
[----:B------:R-:W-:Y:S06]  /*03a0*/  @!P0 BRA `(.L_x_58) ;  /* 0x0000000000308947 */ /* 0x000fec0003800000 */
[----:B--2---:R-:W0:Y:S01]  /*03b0*/  LDC.64 R6, c[0x0][0x398] ;  /* 0x0000e600ff067b82 */ /* 0x004e220000000a00 */
[C---:B------:R-:W-:Y:S01]  /*03c0*/  IMAD R9, R0.reuse, R14, R5 ;  /* 0x0000000e00097224 */ /* 0x040fe200078e0205 */
[----:B------:R-:W-:Y:S02]  /*03d0*/  MOV R15, 0x7fc00000 ;  /* 0x7fc00000000f7802 */ /* 0x000fe40000000f00 */
[----:B------:R-:W-:Y:S01]  /*03e0*/  IADD3 R0, PT, PT, R0, 0x4, RZ ;  /* 0x0000000400007810 */ /* 0x000fe20007ffe0ff */
        /* <DEDUP_REMOVED lines=8> */
.L_x_58:
[----:B------:R-:W-:Y:S05]  /*0470*/  @!P1 BRA `(.L_x_57) ;  /* 0x0000000000449947 */ /* 0x000fea0003800000 */
[----:B------:R-:W-:Y:S02]  /*0480*/  LOP3.LUT R2, R2, 0x1, RZ, 0xc0, !PT ;  /* 0x0000000102027812 */ /* 0x000fe400078ec0ff */
[----:B------:R-:W-:Y:S02]  /*0490*/  ISETP.NE.AND P0, PT, R4, 0x1, PT ;  /* 0x000000010400780c */ /* 0x000fe40003f05270 */
[----:B------:R-:W-:-:S13]  /*04a0*/  ISETP.NE.U32.AND P1, PT, R2, 0x1, PT ;  /* 0x000000010200780c */ /* 0x000fda0003f25070 */
[----:B0-2---:R-:W0:Y:S01]  /*04b0*/  @!P1 LDC.64 R6, c[0x0][0x398] ;  /* 0x0000e600ff069b82 */ /* 0x005e220000000a00 */
[----:B------:R-:W-:Y:S05]  /*04c0*/  @!P0 BRA `(.L_x_59) ;  /* 0x0000000000208947 */ /* 0x000fea0003800000 */
[----:B------:R-:W1:Y:S01]  /*04d0*/  LDC.64 R8, c[0x0][0x398] ;  /* 0x0000e600ff087b82 */ /* 0x000e620000000a00 */
[C---:B------:R-:W-:Y:S01]  /*04e0*/  IMAD R11, R0.reuse, R14, R5 ;  /* 0x0000000e000b7224 */ /* 0x040fe200078e0205 */
[----:B------:R-:W-:Y:S02]  /*04f0*/  MOV R13, 0x7fc00000 ;  /* 0x7fc00000000d7802 */ /* 0x000fe40000000f00 */
[----:B------:R-:W-:Y:S01]  /*0500*/  IADD3 R0, PT, PT, R0, 0x2, RZ ;  /* 0x0000000200007810 */ /* 0x000fe20007ffe0ff */
[----:B-1----:R-:W-:-:S05]  /*0510*/  IMAD.WIDE R8, R11, 0x4, R8 ;  /* 0x000000040b087825 */ /* 0x002fca00078e0208 */
[----:B------:R1:W-:Y:S01]  /*0520*/  STG.E desc[UR4][R8.64], R13 ;  /* 0x0000000d08007986 */ /* 0x0003e2000c101904 */
[----:B------:R-:W-:-:S05]  /*0530*/  IMAD.WIDE R10, R14, 0x4, R8 ;  /* 0x000000040e0a7825 */ /* 0x000fca00078e0208 */
[----:B------:R1:W-:Y:S02]  /*0540*/  STG.E desc[UR4][R10.64], R13 ;  /* 0x0000000d0a007986 */ /* 0x0003e4000c101904 */
.L_x_59:
[----:B-1----:R-:W-:Y:S01]  /*0550*/  @!P1 IMAD R9, R0, R14, R5 ;  /* 0x0000000e00099224 */ /* 0x002fe200078e0205 */
[----:B------:R-:W-:-:S03]  /*0560*/  @!P1 MOV R11, 0x7fc00000 ;  /* 0x7fc00000000b9802 */ /* 0x000fc60000000f00 */
[----:B0-----:R-:W-:-:S05]  /*0570*/  @!P1 IMAD.WIDE R6, R9, 0x4, R6 ;  /* 0x0000000409069825 */ /* 0x001fca00078e0206 */
[----:B------:R1:W-:Y:S02]  /*0580*/  @!P1 STG.E desc[UR4][R6.64], R11 ;  /* 0x0000000b06009986 */ /* 0x0003e4000c101904 */
.L_x_57:
[----:B------:R-:W-:-:S04]  /*0590*/  VIMNMX R4, PT, PT, R16, R3, PT ;  /* 0x0000000310047248 */ /* 0x000fc80003fe0100 */
[C---:B------:R-:W-:Y:S02]  /*05a0*/  ISETP.GE.AND P0, PT, R4.reuse, 0x8, PT ;  /* 0x000000080400780c */ /* 0x040fe40003f06270 */
[----:B------:R-:W-:Y:S01]  /*05b0*/  VIMNMX R0, PT, PT, R4, 0x1, !PT ;  /* 0x0000000104007848 */ /* 0x000fe20007fe0100 */
[----:B------:R-:W-:-:S03]  /*05c0*/  HFMA2 R4, -RZ, RZ, 0, 0 ;  /* 0x00000000ff047431 */ /* 0x000fc600000001ff */
[----:B------:R-:W-:-:S04]  /*05d0*/  LOP3.LUT R2, R0, 0x7, RZ, 0xc0, !PT ;  /* 0x0000000700027812 */ /* 0x000fc800078ec0ff */
[----:B------:R-:W-:-:S03]  /*05e0*/  ISETP.NE.AND P1, PT, R2, RZ, PT ;  /* 0x000000ff0200720c */ /* 0x000fc60003f25270 */
[----:B------:R-:W-:Y:S10]  /*05f0*/  @!P0 BRA `(.L_x_60) ;  /* 0x0000000000648947 */ /* 0x000ff40003800000 */
[----:B012---:R-:W0:Y:S01]  /*0600*/  LDC.64 R6, c[0x0][0x3a0] ;  /* 0x0000e800ff067b82 */ /* 0x007e220000000a00 */
[----:B------:R-:W-:Y:S02]  /*0610*/  LOP3.LUT R4, R0, 0x7ffffff8, RZ, 0xc0, !PT ;  /* 0x7ffffff800047812 */ /* 0x000fe400078ec0ff */
[----:B------:R-:W-:Y:S02]  /*0620*/  MOV R15, R5 ;  /* 0x00000005000f7202 */ /* 0x000fe40000000f00 */
[----:B------:R-:W-:-:S07]  /*0630*/  IADD3 R19, PT, PT, -R4, RZ, RZ ;  /* 0x000000ff04137210 */ /* 0x000fce0007ffe1ff */
.L_x_61:
[----:B0-----:R-:W-:Y:S01]  /*0640*/  IMAD.WIDE R24, R15, 0x4, R6 ;  /* 0x000000040f187825 */ /* 0x001fe200078e0206 */
[----:B------:R-:W-:Y:S02]  /*0650*/  IADD3 R19, PT, PT, R19, 0x8, RZ ;  /* 0x0000000813137810 */ /* 0x000fe40007ffe0ff */
[----:B---3--:R-:W-:Y:S02]  /*0660*/  MOV R29, 0x7fc00000 ;  /* 0x7fc00000001d7802 */ /* 0x008fe40000000f00 */
[----:B------:R-:W-:Y:S01]  /*0670*/  ISETP.NE.AND P0, PT, R19, RZ, PT ;  /* 0x000000ff1300720c */ /* 0x000fe20003f05270 */
[C---:B------:R-:W-:Y:S01]  /*0680*/  IMAD.WIDE R8, R14.reuse, 0x4, R24 ;  /* 0x000000040e087825 */ /* 0x040fe200078e0218 */
[C---:B------:R-:W-:Y:S01]  /*0690*/  LEA R15, R14.reuse, R15, 0x3 ;  /* 0x0000000f0e0f7211 */ /* 0x040fe200078e18ff */
[----:B------:R-:W-:Y:S02]  /*06a0*/  STG.E desc[UR4][R24.64], R29 ;  /* 0x0000001d18007986 */ /* 0x000fe4000c101904 */
        /* <DEDUP_REMOVED lines=11> */
[----:B0-----:R-:W-:-:S05]  /*0760*/  IMAD.WIDE R8, R14, 0x4, R26 ;  /* 0x000000040e087825 */ /* 0x001fca00078e021a */
[----:B------:R3:W-:Y:S01]  /*0770*/  STG.E desc[UR4][R8.64], R29 ;  /* 0x0000001d08007986 */ /* 0x0007e2000c101904 */
[----:B------:R-:W-:Y:S05]  /*0780*/  @P0 BRA `(.L_x_61) ;  /* 0xfffffffc00ac0947 */ /* 0x000fea000383ffff */
.L_x_60:
[----:B------:R-:W-:Y:S05]  /*0790*/  @!P1 BRA `(.L_x_62) ;  /* 0x0000000000889947 */ /* 0x000fea0003800000 */
[----:B------:R-:W-:Y:S02]  /*07a0*/  ISETP.GE.U32.AND P0, PT, R2, 0x4, PT ;  /* 0x000000040200780c */ /* 0x000fe40003f06070 */
[----:B------:R-:W-:-:S04]  /*07b0*/  LOP3.LUT R19, R0, 0x3, RZ, 0xc0, !PT ;  /* 0x0000000300137812 */ /* 0x000fc800078ec0ff */
[----:B------:R-:W-:-:S07]  /*07c0*/  ISETP.NE.AND P1, PT, R19, RZ, PT ;  /* 0x000000ff1300720c */ /* 0x000fce0003f25270 */
[----:B------:R-:W-:Y:S06]  /*07d0*/  @!P0 BRA `(.L_x_63) ;  /* 0x0000000000308947 */ /* 0x000fec0003800000 */
[----:B012---:R-:W0:Y:S01]  /*07e0*/  LDC.64 R6, c[0x0][0x3a0] ;  /* 0x0000e800ff067b82 */ /* 0x007e220000000a00 */
[C---:B---3--:R-:W-:Y:S01]  /*07f0*/  IMAD R9, R4.reuse, R14, R5 ;  /* 0x0000000e04097224 */ /* 0x048fe200078e0205 */
        /* <DEDUP_REMOVED lines=10> */
.L_x_63:
[----:B------:R-:W-:Y:S05]  /*08a0*/  @!P1 BRA `(.L_x_62) ;  /* 0x0000000000449947 */ /* 0x000fea0003800000 */
[----:B------:R-:W-:Y:S02]  /*08b0*/  LOP3.LUT R0, R0, 0x1, RZ, 0xc0, !PT ;  /* 0x0000000100007812 */ /* 0x000fe400078ec0ff */
[----:B------:R-:W-:Y:S02]  /*08c0*/  ISETP.NE.AND P0, PT, R19, 0x1, PT ;  /* 0x000000011300780c */ /* 0x000fe40003f05270 */
[----:B------:R-:W-:-:S13]  /*08d0*/  ISETP.NE.U32.AND P1, PT, R0, 0x1, PT ;  /* 0x000000010000780c */ /* 0x000fda0003f25070 */
[----:B012-4-:R-:W0:Y:S01]  /*08e0*/  @!P1 LDC.64 R6, c[0x0][0x3a0] ;  /* 0x0000e800ff069b82 */ /* 0x017e220000000a00 */
[----:B------:R-:W-:Y:S05]  /*08f0*/  @!P0 BRA `(.L_x_64) ;  /* 0x0000000000208947 */ /* 0x000fea0003800000 */
[----:B---3--:R-:W1:Y:S01]  /*0900*/  LDC.64 R8, c[0x0][0x3a0] ;  /* 0x0000e800ff087b82 */ /* 0x008e620000000a00 */
[C---:B------:R-:W-:Y:S01]  /*0910*/  IMAD R11, R4.reuse, R14, R5 ;  /* 0x0000000e040b7224 */ /* 0x040fe200078e0205 */
[----:B------:R-:W-:Y:S02]  /*0920*/  MOV R13, 0x7fc00000 ;  /* 0x7fc00000000d7802 */ /* 0x000fe40000000f00 */
[----:B------:R-:W-:Y:S01]  /*0930*/  IADD3 R4, PT, PT, R4, 0x2, RZ ;  /* 0x0000000204047810 */ /* 0x000fe20007ffe0ff */
[----:B-1----:R-:W-:-:S05]  /*0940*/  IMAD.WIDE R8, R11, 0x4, R8 ;  /* 0x000000040b087825 */ /* 0x002fca00078e0208 */
[----:B------:R1:W-:Y:S01]  /*0950*/  STG.E desc[UR4][R8.64], R13 ;  /* 0x0000000d08007986 */ /* 0x0003e2000c101904 */
[----:B------:R-:W-:-:S05]  /*0960*/  IMAD.WIDE R10, R14, 0x4, R8 ;  /* 0x000000040e0a7825 */ /* 0x000fca00078e0208 */
[----:B------:R1:W-:Y:S02]  /*0970*/  STG.E desc[UR4][R10.64], R13 ;  /* 0x0000000d0a007986 */ /* 0x0003e4000c101904 */
.L_x_64:
[----:B-1-3--:R-:W-:Y:S01]  /*0980*/  @!P1 IMAD R9, R4, R14, R5 ;  /* 0x0000000e04099224 */ /* 0x00afe200078e0205 */
[----:B------:R-:W-:-:S03]  /*0990*/  @!P1 MOV R11, 0x7fc00000 ;  /* 0x7fc00000000b9802 */ /* 0x000fc60000000f00 */
[----:B0-----:R-:W-:-:S05]  /*09a0*/  @!P1 IMAD.WIDE R6, R9, 0x4, R6 ;  /* 0x0000000409069825 */ /* 0x001fca00078e0206 */
[----:B------:R0:W-:Y:S02]  /*09b0*/  @!P1 STG.E desc[UR4][R6.64], R11 ;  /* 0x0000000b06009986 */ /* 0x0001e4000c101904 */
.L_x_62:
[----:B------:R-:W-:-:S13]  /*09c0*/  ISETP.GE.U32.AND P0, PT, R17, R3, PT ;  /* 0x000000031100720c */ /* 0x000fda0003f06070 */
[----:B------:R-:W-:Y:S05]  /*09d0*/  @P0 EXIT ;  /* 0x000000000000094d */ /* 0x000fea0003800000 */
[----:B------:R1:W-:Y:S01]  /*09e0*/  STL.64 [R1], RZ ;  /* 0x000000ff01007387 */ /* 0x0003e20000100a00 */
[----:B0--34-:R-:W-:Y:S02]  /*09f0*/  HFMA2 R10, -RZ, RZ, 0, 0 ;  /* 0x00000000ff0a7431 */ /* 0x019fe400000001ff */
[C---:B------:R-:W-:Y:S02]  /*0a00*/  IMAD R14, R18.reuse, R14, R5 ;  /* 0x0000000e120e7224 */ /* 0x040fe400078e0205 */
[----:B------:R-:W-:Y:S01]  /*0a10*/  HFMA2 R19, -RZ, RZ, 0, 0 ;  /* 0x00000000ff137431 */ /* 0x000fe200000001ff */
[----:B------:R0:W-:Y:S01]  /*0a20*/  STL.64 [R1+0x8], RZ ;  /* 0x000008ff01007387 */ /* 0x0001e20000100a00 */
[----:B------:R-:W-:Y:S02]  /*0a30*/  IADD3 R12, PT, PT, R18, -R3, RZ ;  /* 0x80000003120c7210 */ /* 0x000fe40007ffe0ff */
[----:B------:R-:W-:Y:S02]  /*0a40*/  CS2R R20, SRZ ;  /* 0x0000000000147805 */ /* 0x000fe4000001ff00 */
[C---:B------:R-:W-:Y:S01]  /*0a50*/  IADD3 R13, PT, PT, R1.reuse, 0x70, RZ ;  /* 0x00000070010d7810 */ /* 0x040fe20007ffe0ff */
[----:B------:R0:W-:Y:S01]  /*0a60*/  STL.64 [R1+0x10], RZ ;  /* 0x000010ff01007387 */ /* 0x0001e20000100a00 */
[----:B-1----:R-:W-:-:S02]  /*0a70*/  IADD3 R11, PT, PT, R1, 0x38, RZ ;  /* 0x00000038010b7810 */ /* 0x002fc40007ffe0ff */
[----:B------:R-:W-:Y:S01]  /*0a80*/  MOV R0, RZ ;  /* 0x000000ff00007202 */ /* 0x000fe20000000f00 */
[----:B------:R0:W-:Y:S01]  /*0a90*/  STL.64 [R1+0x18], RZ ;  /* 0x000018ff01007387 */ /* 0x0001e20000100a00 */
[----:B------:R-:W-:-:S03]  /*0aa0*/  MOV R2, RZ ;  /* 0x000000ff00027202 */ /* 0x000fc60000000f00 */
        /* <DEDUP_REMOVED lines=21> */
[----:B------:R0:W-:Y:S02]  /*0c00*/  STL [R1+0xac], RZ ;  /* 0x0000acff01007387 */ /* 0x0001e40000100800 */
.L_x_72:
[----:B------:R-:W3:Y:S01]  /*0c10*/  LDL R15, [R1+0x20] ;  /* 0x00002000010f7983 */ /* 0x000ee20000100800 */
[----:B------:R-:W-:Y:S01]  /*0c20*/  ISETP.GE.U32.AND P2, PT, R18, R17, PT ;  /* 0x000000111200720c */ /* 0x000fe20003f46070 */
[----:B------:R-:W-:Y:S01]  /*0c30*/  FMUL R8, R2, 0.035714287310838699341 ;  /* 0x3d12492502087820 */ /* 0x000fe20000400000 */
[----:B------:R-:W-:-:S04]  /*0c40*/  IADD3 R12, PT, PT, R12, 0x1, RZ ;  /* 0x000000010c0c7810 */ /* 0x000fc80007ffe0ff */
[----:B------:R-:W-:Y:S02]  /*0c50*/  ISETP.NE.AND P1, PT, R12, RZ, PT ;  /* 0x000000ff0c00720c */ /* 0x000fe40003f25270 */
[----:B---3--:R-:W-:-:S04]  /*0c60*/  ISETP.GE.AND P0, PT, R15, 0x7, PT ;  /* 0x000000070f00780c */ /* 0x008fc80003f06270 */
[----:B------:R-:W-:Y:S01]  /*0c70*/  FSEL R8, R8, +QNAN , P0 ;  /* 0x7fc0000008087808 */ /* 0x000fe20000000000 */
[----:B------:R-:W-:Y:S08]  /*0c80*/  @!P2 BRA `(.L_x_65) ;  /* 0x000000180074a947 */ /* 0x000ff00003800000 */
[----:B------:R-:W-:-:S13]  /*0c90*/  ISETP.GT.AND P0, PT, R21, 0x6, PT ;  /* 0x000000061500780c */ /* 0x000fda0003f04270 */
[----:B------:R-:W-:Y:S05]  /*0ca0*/  @P0 BRA `(.L_x_66) ;  /* 0x0000000000640947 */ /* 0x000fea0003800000 */
[----:B------:R-:W-:-:S05]  /*0cb0*/  LEA R21, R20, R11, 0x2 ;  /* 0x0000000b14157211 */ /* 0x000fca00078e10ff */
[----:B------:R1:W-:Y:S04]  /*0cc0*/  STL [R21], R8 ;  /* 0x0000000815007387 */ /* 0x0003e80000100800 */
[----:B------:R-:W3:Y:S04]  /*0cd0*/  LDL R22, [R1+0x58] ;  /* 0x0000580001167983 */ /* 0x000ee80000100800 */
[----:B------:R-:W4:Y:S04]  /*0ce0*/  LDL.64 R2, [R1+0x60] ;  /* 0x0000600001027983 */ /* 0x000f280000100a00 */
[----:B------:R-:W5:Y:S04]  /*0cf0*/  LDL.64 R4, [R1+0x68] ;  /* 0x0000680001047983 */ /* 0x000f680000100a00 */
[----:B--2---:R-:W2:Y:S01]  /*0d00*/  LDL R7, [R1+0x54] ;  /* 0x0000540001077983 */ /* 0x004ea20000100800 */
[----:B---3--:R-:W-:-:S04]  /*0d10*/  IADD3 R22, PT, PT, R22, 0x1, RZ ;  /* 0x0000000116167810 */ /* 0x008fc80007ffe0ff */
[----:B------:R-:W-:Y:S01]  /*0d20*/  I2FP.F32.S32 R9, R22 ;  /* 0x0000001600097245 */ /* 0x000fe20000201400 */
[C---:B----4-:R-:W-:Y:S01]  /*0d30*/  FADD R3, R8.reuse, -R3 ;  /* 0x8000000308037221 */ /* 0x050fe20000000000 */
[----:B------:R3:W-:Y:S03]  /*0d40*/  STL [R1+0x58], R22 ;  /* 0x0000581601007387 */ /* 0x0007e60000100800 */
[----:B------:R-:W-:Y:S01]  /*0d50*/  FMUL R6, R8, R9 ;  /* 0x0000000908067220 */ /* 0x000fe20000400000 */
[----:B--2---:R-:W-:-:S03]  /*0d60*/  IADD3 R20, PT, PT, R7, 0x1, RZ ;  /* 0x0000000107147810 */ /* 0x004fc60007ffe0ff */
[----:B-----5:R-:W-:Y:S01]  /*0d70*/  FADD R5, R6, -R5 ;  /* 0x8000000506057221 */ /* 0x020fe20000000000 */
[----:B------:R-:W-:Y:S01]  /*0d80*/  FADD R6, R2, R3 ;  /* 0x0000000302067221 */ /* 0x000fe20000000000 */
[----:B------:R-:W-:Y:S02]  /*0d90*/  ISETP.NE.AND P0, PT, R20, 0x7, PT ;  /* 0x000000071400780c */ /* 0x000fe40003f05270 */
[----:B-1----:R-:W-:Y:S01]  /*0da0*/  FADD R8, R4, R5 ;  /* 0x0000000504087221 */ /* 0x002fe20000000000 */
        /* <DEDUP_REMOVED lines=9> */
.L_x_66:
[----:B------:R-:W-:-:S05]  /*0e40*/  LEA R23, R20, R11, 0x2 ;  /* 0x0000000b14177211 */ /* 0x000fca00078e10ff */
[----:B------:R-:W3:Y:S04]  /*0e50*/  LDL R20, [R23] ;  /* 0x0000000017147983 */ /* 0x000ee80000100800 */
[----:B------:R1:W-:Y:S04]  /*0e60*/  STL [R23], R8 ;  /* 0x0000000817007387 */ /* 0x0003e80000100800 */
[----:B------:R-:W4:Y:S04]  /*0e70*/  LDL R9, [R1+0x64] ;  /* 0x0000640001097983 */ /* 0x000f280000100800 */
[----:B--2---:R-:W2:Y:S04]  /*0e80*/  LDL R7, [R1+0x60] ;  /* 0x0000600001077983 */ /* 0x004ea80000100800 */
[----:B------:R-:W5:Y:S04]  /*0e90*/  LDL.64 R4, [R1+0x68] ;  /* 0x0000680001047983 */ /* 0x000f680000100a00 */
[----:B------:R-:W3:Y:S04]  /*0ea0*/  LDL R3, [R1+0x54] ;  /* 0x0000540001037983 */ /* 0x000ee80000100800 */
[----:B------:R-:W5:Y:S01]  /*0eb0*/  LDL R6, [R1+0x5c] ;  /* 0x00005c0001067983 */ /* 0x000f620000100800 */
[----:B----4-:R-:W-:-:S04]  /*0ec0*/  FADD R2, R8, -R9 ;  /* 0x8000000908027221 */ /* 0x010fc80000000000 */
[----:B--2---:R-:W-:-:S04]  /*0ed0*/  FADD R9, R7, R2 ;  /* 0x0000000207097221 */ /* 0x004fc80000000000 */
[----:B------:R-:W-:-:S04]  /*0ee0*/  FADD R21, -R7, R9 ;  /* 0x0000000907157221 */ /* 0x000fc80000000100 */
[----:B------:R-:W-:Y:S01]  /*0ef0*/  FADD R21, -R2, R21 ;  /* 0x0000001502157221 */ /* 0x000fe20000000100 */
[----:B------:R-:W-:Y:S01]  /*0f00*/  FFMA R2, R8, 7, -R7 ;  /* 0x40e0000008027823 */ /* 0x000fe20000000807 */
[----:B---3--:R-:W-:Y:S02]  /*0f10*/  IADD3 R7, PT, PT, R3, 0x1, RZ ;  /* 0x0000000103077810 */ /* 0x008fe40007ffe0ff */
[----:B------:R-:W-:Y:S01]  /*0f20*/  FADD R20, -R20, -R21 ;  /* 0x8000001514147221 */ /* 0x000fe20000000100 */
[----:B-----5:R-:W-:Y:S01]  /*0f30*/  FADD R5, R2, -R5 ;  /* 0x8000000502057221 */ /* 0x020fe20000000000 */
[----:B------:R-:W-:Y:S02]  /*0f40*/  ISETP.NE.AND P0, PT, R7, 0x7, PT ;  /* 0x000000070700780c */ /* 0x000fe40003f05270 */
[----:B------:R-:W-:Y:S01]  /*0f50*/  FADD R2, R9, R20 ;  /* 0x0000001409027221 */ /* 0x000fe20000000000 */
[----:B-1----:R-:W-:Y:S01]  /*0f60*/  FADD R8, R4, R5 ;  /* 0x0000000504087221 */ /* 0x002fe20000000000 */
[----:B------:R-:W-:-:S02]  /*0f70*/  IADD3 R6, PT, PT, R6, 0x1, RZ ;  /* 0x0000000106067810 */ /* 0x000fc40007ffe0ff */
[----:B------:R-:W-:Y:S01]  /*0f80*/  FADD R9, -R9, R2 ;  /* 0x0000000209097221 */ /* 0x000fe20000000100 */
[----:B------:R-:W-:Y:S02]  /*0f90*/  FADD R4, -R4, R8 ;  /* 0x0000000804047221 */ /* 0x000fe40000000100 */
[----:B------:R1:W-:Y:S01]  /*0fa0*/  STL [R1+0x5c], R6 ;  /* 0x00005c0601007387 */ /* 0x0003e20000100800 */
[----:B------:R-:W-:Y:S01]  /*0fb0*/  FADD R3, -R20, R9 ;  /* 0x0000000914037221 */ /* 0x000fe20000000100 */
[----:B------:R-:W-:Y:S01]  /*0fc0*/  FADD R9, -R5, R4 ;  /* 0x0000000405097221 */ /* 0x000fe20000000100 */
[----:B------:R-:W-:Y:S02]  /*0fd0*/  SEL R20, R7, RZ, P0 ;  /* 0x000000ff07147207 */ /* 0x000fe40000000000 */
[----:B------:R-:W-:Y:S01]  /*0fe0*/  LOP3.LUT P0, RZ, R6, 0x3ff, RZ, 0xc0, !PT ;  /* 0x000003ff06ff7812 */ /* 0x000fe2000780c0ff */
[----:B------:R1:W-:Y:S04]  /*0ff0*/  STL.64 [R1+0x60], R2 ;  /* 0x0000600201007387 */ /* 0x0003e80000100a00 */
[----:B------:R1:W-:Y:S04]  /*1000*/  STL.64 [R1+0x68], R8 ;  /* 0x0000680801007387 */ /* 0x0003e80000100a00 */
[----:B------:R1:W-:Y:S04]  /*1010*/  STL [R1+0x54], R20 ;  /* 0x0000541401007387 */ /* 0x0003e80000100800 */
[----:B------:R-:W-:Y:S05]  /*1020*/  @P0 BRA `(.L_x_67) ;  /* 0x0000000400e40947 */ /* 0x000fea0003800000 */
[----:B-1----:R-:W-:Y:S01]  /*1030*/  HFMA2 R2, -RZ, RZ, 0, 0 ;  /* 0x00000000ff027431 */ /* 0x002fe200000001ff */
        /* <DEDUP_REMOVED lines=120> */
.L_x_67:
[----:B------:R-:W4:Y:S02]  /*17c0*/  LDL R21, [R1+0x58] ;  /* 0x0000580001157983 */ /* 0x000f240000100800 */
[----:B----4-:R-:W-:-:S13]  /*17d0*/  ISETP.GE.AND P0, PT, R21, 0x7, PT ;  /* 0x000000071500780c */ /* 0x010fda0003f06270 */
[----:B------:R-:W-:Y:S05]  /*17e0*/  @!P0 BRA `(.L_x_65) ;  /* 0x0000000c009c8947 */ /* 0x000fea0003800000 */
[C---:B------:R-:W-:Y:S02]  /*17f0*/  ISETP.GE.AND P0, PT, R20.reuse, 0x1, PT ;  /* 0x000000011400780c */ /* 0x040fe40003f06270 */
[----:B-12---:R-:W-:Y:S01]  /*1800*/  IADD3 R2, PT, PT, R20, 0x6, RZ ;  /* 0x0000000614027810 */ /* 0x006fe20007ffe0ff */
[----:B---3--:R-:W-:Y:S01]  /*1810*/  FMUL R8, R8, 0.035714287310838699341 ;  /* 0x3d12492508087820 */ /* 0x008fe20000400000 */
[----:B------:R-:W1:Y:S09]  /*1820*/  LDC.64 R4, c[0x0][0x398] ;  /* 0x0000e600ff047b82 */ /* 0x000e720000000a00 */
[----:B------:R-:W-:-:S04]  /*1830*/  @P0 IADD3 R2, PT, PT, R20, -0x1, RZ ;  /* 0xffffffff14020810 */ /* 0x000fc80007ffe0ff */
[----:B------:R-:W-:-:S06]  /*1840*/  LEA R6, R2, R11, 0x2 ;  /* 0x0000000b02067211 */ /* 0x000fcc00078e10ff */
[----:B------:R-:W2:Y:S01]  /*1850*/  LDL R6, [R6] ;  /* 0x0000000006067983 */ /* 0x000ea20000100800 */
[----:B------:R-:W-:Y:S01]  /*1860*/  ISETP.GT.AND P0, PT, R19, 0x3, PT ;  /* 0x000000031300780c */ /* 0x000fe20003f04270 */
[----:B-1----:R-:W-:-:S04]  /*1870*/  IMAD.WIDE.U32 R4, R14, 0x4, R4 ;  /* 0x000000040e047825 */ /* 0x002fc800078e0004 */
        /* <DEDUP_REMOVED lines=12> */
[----:B------:R-:W3:Y:S04]  /*1940*/  LDL R23, [R1+0xa0] ;  /* 0x0000a00001177983 */ /* 0x000ee80000100800 */
[----:B------:R-:W4:Y:S04]  /*1950*/  LDL R9, [R1+0x9c] ;  /* 0x00009c0001097983 */ /* 0x000f280000100800 */
[----:B-1----:R-:W5:Y:S04]  /*1960*/  LDL R4, [R1+0x94] ;  /* 0x0000940001047983 */ /* 0x002f680000100800 */
[----:B------:R-:W2:Y:S04]  /*1970*/  LDL R28, [R1+0xb0] ;  /* 0x0000b000011c7983 */ /* 0x000ea80000100800 */
[----:B------:R-:W2:Y:S04]  /*1980*/  LDL R7, [R1+0xa8] ;  /* 0x0000a80001077983 */ /* 0x000ea80000100800 */
[----:B------:R-:W2:Y:S04]  /*1990*/  LDL R5, [R1+0xb8] ;  /* 0x0000b80001057983 */ /* 0x000ea80000100800 */
[----:B------:R-:W2:Y:S04]  /*19a0*/  LDL R0, [R1+0xa4] ;  /* 0x0000a40001007983 */ /* 0x000ea80000100800 */
[----:B------:R-:W2:Y:S04]  /*19b0*/  LDL R22, [R1+0xac] ;  /* 0x0000ac0001167983 */ /* 0x000ea80000100800 */
[----:B------:R-:W2:Y:S04]  /*19c0*/  LDL R6, [R1+0xb4] ;  /* 0x0000b40001067983 */ /* 0x000ea80000100800 */
[----:B------:R-:W2:Y:S01]  /*19d0*/  LDL R8, [R1+0x90] ;  /* 0x0000900001087983 */ /* 0x000ea20000100800 */
[----:B---3--:R-:W-:-:S04]  /*19e0*/  FADD R24, R2, -R23 ;  /* 0x8000001702187221 */ /* 0x008fc80000000000 */
[----:B----4-:R-:W-:Y:S01]  /*19f0*/  FADD R26, R9, R24 ;  /* 0x00000018091a7221 */ /* 0x010fe20000000000 */
[----:B-----5:R-:W-:-:S03]  /*1a00*/  IADD3 R4, PT, PT, R4, 0x1, RZ ;  /* 0x0000000104047810 */ /* 0x020fc60007ffe0ff */
[----:B------:R-:W-:Y:S01]  /*1a10*/  FADD R9, -R9, R26 ;  /* 0x0000001a09097221 */ /* 0x000fe20000000100 */
[----:B--2---:R-:W-:-:S03]  /*1a20*/  I2FP.F32.S32 R19, R4 ;  /* 0x0000000400137245 */ /* 0x004fc60000201400 */
[----:B------:R-:W-:Y:S01]  /*1a30*/  FADD R24, -R24, R9 ;  /* 0x0000000918187221 */ /* 0x000fe20000000100 */
[C---:B------:R-:W-:Y:S01]  /*1a40*/  FADD R9, R3.reuse, -R28 ;  /* 0x8000001c03097221 */ /* 0x040fe20000000000 */
[-C--:B------:R-:W-:Y:S01]  /*1a50*/  FMUL R28, R2, R19.reuse ;  /* 0x00000013021c7220 */ /* 0x080fe20000400000 */
[----:B------:R-:W-:-:S03]  /*1a60*/  FMUL R19, R3, R19 ;  /* 0x0000001303137220 */ /* 0x000fc60000400000 */
[----:B------:R-:W-:Y:S01]  /*1a70*/  FADD R3, R28, -R7 ;  /* 0x800000071c037221 */ /* 0x000fe20000000000 */
[----:B------:R-:W-:-:S03]  /*1a80*/  FADD R19, R19, -R5 ;  /* 0x8000000513137221 */ /* 0x000fc60000000000 */
[----:B------:R-:W-:Y:S01]  /*1a90*/  FADD R7, R0, R3 ;  /* 0x0000000300077221 */ /* 0x000fe20000000000 */
[----:B------:R-:W-:Y:S01]  /*1aa0*/  FADD R2, R22, R9 ;  /* 0x0000000916027221 */ /* 0x000fe20000000000 */
[----:B------:R1:W-:Y:S01]  /*1ab0*/  STL [R1+0x9c], R26 ;  /* 0x00009c1a01007387 */ /* 0x0003e20000100800 */
[----:B------:R-:W-:Y:S01]  /*1ac0*/  FADD R5, R6, R19 ;  /* 0x0000001306057221 */ /* 0x000fe20000000000 */
[----:B------:R-:W-:Y:S01]  /*1ad0*/  FADD R0, -R0, R7 ;  /* 0x0000000700007221 */ /* 0x000fe20000000100 */
[----:B------:R-:W-:Y:S01]  /*1ae0*/  IADD3 R8, PT, PT, R8, 0x1, RZ ;  /* 0x0000000108087810 */ /* 0x000fe20007ffe0ff */
[----:B------:R-:W-:Y:S01]  /*1af0*/  FADD R22, -R22, R2 ;  /* 0x0000000216167221 */ /* 0x000fe20000000100 */
[----:B-1----:R-:W-:Y:S02]  /*1b00*/  FADD R26, -R6, R5 ;  /* 0x00000005061a7221 */ /* 0x002fe40000000100 */
[C---:B------:R-:W-:Y:S01]  /*1b10*/  ISETP.NE.AND P0, PT, R8.reuse, 0x4, PT ;  /* 0x000000040800780c */ /* 0x040fe20003f05270 */
[----:B------:R-:W-:Y:S01]  /*1b20*/  FADD R6, -R3, R0 ;  /* 0x0000000003067221 */ /* 0x000fe20000000100 */
[----:B------:R-:W-:Y:S01]  /*1b30*/  FADD R22, -R9, R22 ;  /* 0x0000001609167221 */ /* 0x000fe20000000100 */
[----:B------:R-:W-:Y:S01]  /*1b40*/  FADD R26, -R19, R26 ;  /* 0x0000001a131a7221 */ /* 0x000fe20000000100 */
[----:B------:R-:W-:Y:S01]  /*1b50*/  SEL R0, R8, RZ, P0 ;  /* 0x000000ff08007207 */ /* 0x000fe20000000000 */
[----:B------:R1:W-:Y:S04]  /*1b60*/  STL [R1+0xa0], R24 ;  /* 0x0000a01801007387 */ /* 0x0003e80000100800 */
[----:B------:R1:W-:Y:S04]  /*1b70*/  STL [R1+0xac], R2 ;  /* 0x0000ac0201007387 */ /* 0x0003e80000100800 */
[----:B------:R1:W-:Y:S04]  /*1b80*/  STL [R1+0xb0], R22 ;  /* 0x0000b01601007387 */ /* 0x0003e80000100800 */
[----:B------:R1:W-:Y:S04]  /*1b90*/  STL [R1+0x94], R4 ;  /* 0x0000940401007387 */ /* 0x0003e80000100800 */
[----:B------:R1:W-:Y:S04]  /*1ba0*/  STL [R1+0xa8], R6 ;  /* 0x0000a80601007387 */ /* 0x0003e80000100800 */
[----:B------:R1:W-:Y:S04]  /*1bb0*/  STL [R1+0xb8], R26 ;  /* 0x0000b81a01007387 */ /* 0x0003e80000100800 */
[----:B------:R1:W-:Y:S04]  /*1bc0*/  STL [R1+0x90], R0 ;  /* 0x0000900001007387 */ /* 0x0003e80000100800 */
[----:B------:R1:W-:Y:S04]  /*1bd0*/  STL [R1+0xa4], R7 ;  /* 0x0000a40701007387 */ /* 0x0003e80000100800 */
[----:B------:R1:W-:Y:S01]  /*1be0*/  STL [R1+0xb4], R5 ;  /* 0x0000b40501007387 */ /* 0x0003e20000100800 */
[----:B------:R-:W-:Y:S05]  /*1bf0*/  BRA `(.L_x_69) ;  /* 0x0000000800787947 */ /* 0x000fea0003800000 */
.L_x_68:
[----:B------:R-:W-:-:S05]  /*1c00*/  LEA R22, R0, R13, 0x3 ;  /* 0x0000000d00167211 */ /* 0x000fca00078e18ff */
[----:B-1----:R-:W2:Y:S04]  /*1c10*/  LDL.64 R6, [R22] ;  /* 0x0000000016067983 */ /* 0x002ea80000100a00 */
[----:B------:R1:W-:Y:S04]  /*1c20*/  STL.64 [R22], R2 ;  /* 0x0000000216007387 */ /* 0x0003e80000100a00 */
[----:B------:R-:W3:Y:S04]  /*1c30*/  LDL R9, [R1+0xa0] ;  /* 0x0000a00001097983 */ /* 0x000ee80000100800 */
[----:B------:R-:W4:Y:S04]  /*1c40*/  LDL R23, [R1+0x9c] ;  /* 0x00009c0001177983 */ /* 0x000f280000100800 */
[----:B------:R-:W5:Y:S04]  /*1c50*/  LDL R8, [R1+0xb0] ;  /* 0x0000b00001087983 */ /* 0x000f680000100800 */
[----:B------:R-:W5:Y:S01]  /*1c60*/  LDL.64 R4, [R1+0xa8] ;  /* 0x0000a80001047983 */ /* 0x000f620000100a00 */
[----:B---3--:R-:W-:-:S04]  /*1c70*/  FADD R0, R2, -R9 ;  /* 0x8000000902007221 */ /* 0x008fc80000000000 */
[----:B----4-:R-:W-:-:S04]  /*1c80*/  FADD R9, R23, R0 ;  /* 0x0000000017097221 */ /* 0x010fc80000000000 */
[----:B------:R-:W-:Y:S01]  /*1c90*/  FADD R19, -R23, R9 ;  /* 0x0000000917137221 */ /* 0x000fe20000000100 */
[----:B------:R-:W-:Y:S02]  /*1ca0*/  FFMA R23, R2, 4, -R23 ;  /* 0x4080000002177823 */ /* 0x000fe40000000817 */
[----:B-1----:R-:W3:Y:S01]  /*1cb0*/  LDL R2, [R1+0xa4] ;  /* 0x0000a40001027983 */ /* 0x002ee20000100800 */
[----:B------:R-:W-:-:S04]  /*1cc0*/  FADD R19, -R0, R19 ;  /* 0x0000001300137221 */ /* 0x000fc80000000100 */
[----:B--2---:R-:W-:Y:S01]  /*1cd0*/  FADD R24, -R6, -R19 ;  /* 0x8000001306187221 */ /* 0x004fe20000000100 */
[----:B-----5:R-:W-:Y:S01]  /*1ce0*/  FADD R0, R3, -R8 ;  /* 0x8000000803007221 */ /* 0x020fe20000000000 */
[----:B------:R-:W2:Y:S02]  /*1cf0*/  LDL R19, [R1+0xb8] ;  /* 0x0000b80001137983 */ /* 0x000ea40000100800 */
[C---:B------:R-:W-:Y:S02]  /*1d00*/  FADD R22, R9.reuse, R24 ;  /* 0x0000001809167221 */ /* 0x040fe40000000000 */
[----:B------:R-:W4:Y:S02]  /*1d10*/  LDL R8, [R1+0xb4] ;  /* 0x0000b40001087983 */ /* 0x000f240000100800 */
[----:B------:R-:W-:Y:S01]  /*1d20*/  FADD R9, -R9, R22 ;  /* 0x0000001609097221 */ /* 0x000fe20000000100 */
[----:B------:R-:W-:-:S03]  /*1d30*/  FADD R6, R5, R0 ;  /* 0x0000000005067221 */ /* 0x000fc60000000000 */
[----:B------:R-:W-:Y:S02]  /*1d40*/  FADD R24, -R24, R9 ;  /* 0x0000000918187221 */ /* 0x000fe40000000100 */
[----:B------:R-:W5:Y:S01]  /*1d50*/  LDL R9, [R1+0x90] ;  /* 0x0000900001097983 */ /* 0x000f620000100800 */
[----:B------:R-:W-:-:S04]  /*1d60*/  FADD R25, -R5, R6 ;  /* 0x0000000605197221 */ /* 0x000fc80000000100 */
[----:B------:R-:W-:Y:S02]  /*1d70*/  FADD R28, -R0, R25 ;  /* 0x00000019001c7221 */ /* 0x000fe40000000100 */
[----:B------:R-:W5:Y:S01]  /*1d80*/  LDL R0, [R1+0x98] ;  /* 0x0000980001007983 */ /* 0x000f620000100800 */
[----:B------:R-:W-:Y:S01]  /*1d90*/  FFMA R26, R3, 4, -R5 ;  /* 0x40800000031a7823 */ /* 0x000fe20000000805 */
[----:B------:R-:W-:Y:S01]  /*1da0*/  FADD R3, -R28, -R7 ;  /* 0x800000071c037221 */ /* 0x000fe20000000100 */
[----:B------:R-:W-:-:S03]  /*1db0*/  FADD R23, R23, -R4 ;  /* 0x8000000417177221 */ /* 0x000fc60000000000 */
[C---:B------:R-:W-:Y:S01]  /*1dc0*/  FADD R4, R6.reuse, R3 ;  /* 0x0000000306047221 */ /* 0x040fe20000000000 */
[----:B------:R1:W-:Y:S03]  /*1dd0*/  STL [R1+0x9c], R22 ;  /* 0x00009c1601007387 */ /* 0x0003e60000100800 */
[----:B------:R-:W-:-:S04]  /*1de0*/  FADD R6, -R6, R4 ;  /* 0x0000000406067221 */ /* 0x000fc80000000100 */
[----:B------:R-:W-:Y:S01]  /*1df0*/  FADD R6, -R3, R6 ;  /* 0x0000000603067221 */ /* 0x000fe20000000100 */
[----:B------:R0:W-:Y:S04]  /*1e00*/  STL [R1+0xa0], R24 ;  /* 0x0000a01801007387 */ /* 0x0001e80000100800 */
[----:B------:R0:W-:Y:S04]  /*1e10*/  STL [R1+0xac], R4 ;  /* 0x0000ac0401007387 */ /* 0x0001e80000100800 */
[----:B------:R0:W-:Y:S01]  /*1e20*/  STL [R1+0xb0], R6 ;  /* 0x0000b00601007387 */ /* 0x0001e20000100800 */
[----:B---3--:R-:W-:Y:S01]  /*1e30*/  FADD R7, R2, R23 ;  /* 0x0000001702077221 */ /* 0x008fe20000000000 */
[----:B--2---:R-:W-:-:S04]  /*1e40*/  FADD R19, R26, -R19 ;  /* 0x800000131a137221 */ /* 0x004fc80000000000 */
[----:B----4-:R-:W-:Y:S01]  /*1e50*/  FADD R5, R8, R19 ;  /* 0x0000001308057221 */ /* 0x010fe20000000000 */
[----:B------:R-:W-:-:S03]  /*1e60*/  FADD R2, -R2, R7 ;  /* 0x0000000702027221 */ /* 0x000fc60000000100 */
[----:B------:R-:W-:Y:S01]  /*1e70*/  FADD R8, -R8, R5 ;  /* 0x0000000508087221 */ /* 0x000fe20000000100 */
[----:B-----5:R-:W-:-:S04]  /*1e80*/  IADD3 R9, PT, PT, R9, 0x1, RZ ;  /* 0x0000000109097810 */ /* 0x020fc80007ffe0ff */
[----:B------:R-:W-:Y:S01]  /*1e90*/  ISETP.NE.AND P0, PT, R9, 0x4, PT ;  /* 0x000000040900780c */ /* 0x000fe20003f05270 */
[----:B------:R-:W-:Y:S01]  /*1ea0*/  FADD R2, -R23, R2 ;  /* 0x0000000217027221 */ /* 0x000fe20000000100 */
[----:B------:R-:W-:Y:S01]  /*1eb0*/  FADD R8, -R19, R8 ;  /* 0x0000000813087221 */ /* 0x000fe20000000100 */
[----:B-1----:R-:W-:Y:S02]  /*1ec0*/  IADD3 R22, PT, PT, R0, 0x1, RZ ;  /* 0x0000000100167810 */ /* 0x002fe40007ffe0ff */
[----:B------:R-:W-:Y:S01]  /*1ed0*/  SEL R0, R9, RZ, P0 ;  /* 0x000000ff09007207 */ /* 0x000fe20000000000 */
[----:B------:R0:W-:Y:S04]  /*1ee0*/  STL [R1+0xa8], R2 ;  /* 0x0000a80201007387 */ /* 0x0001e80000100800 */
[----:B------:R0:W-:Y:S04]  /*1ef0*/  STL [R1+0xb8], R8 ;  /* 0x0000b80801007387 */ /* 0x0001e80000100800 */
[----:B------:R0:W-:Y:S04]  /*1f00*/  STL [R1+0x98], R22 ;  /* 0x0000981601007387 */ /* 0x0001e80000100800 */
[----:B------:R0:W-:Y:S04]  /*1f10*/  STL [R1+0xa4], R7 ;  /* 0x0000a40701007387 */ /* 0x0001e80000100800 */
[----:B------:R0:W-:Y:S04]  /*1f20*/  STL [R1+0xb4], R5 ;  /* 0x0000b40501007387 */ /* 0x0001e80000100800 */
[----:B------:R0:W-:Y:S01]  /*1f30*/  STL [R1+0x90], R0 ;  /* 0x0000900001007387 */ /* 0x0001e20000100800 */
[----:B------:R-:W-:-:S13]  /*1f40*/  LOP3.LUT P0, RZ, R22, 0x3ff, RZ, 0xc0, !PT ;  /* 0x000003ff16ff7812 */ /* 0x000fda000780c0ff */
[----:B0-----:R-:W-:Y:S05]  /*1f50*/  @P0 BRA `(.L_x_69) ;  /* 0x0000000400a00947 */ /* 0x001fea0003800000 */
        /* <DEDUP_REMOVED lines=11> */
[----:B------:R-:W-:Y:S02]  /*2010*/  LEA R4, R4, R13, 0x3 ;  /* 0x0000000d04047211 */ /* 0x000fe400078e18ff */
[----:B------:R-:W-:-:S03]  /*2020*/  IADD3 R5, PT, PT, R0, 0x2, RZ ;  /* 0x0000000200057810 */ /* 0x000fc60007ffe0ff */
[----:B------:R0:W3:Y:S01]  /*2030*/  LDL.64 R6, [R4] ;  /* 0x0000000004067983 */ /* 0x0000e20000100a00 */
[----:B------:R-:W-:-:S04]  /*2040*/  SHF.R.S32.HI R8, RZ, 0x1f, R5 ;  /* 0x0000001fff087819 */ /* 0x000fc80000011405 */
[----:B------:R-:W-:-:S04]  /*2050*/  LEA.HI R8, R8, R5, RZ, 0x2 ;  /* 0x0000000508087211 */ /* 0x000fc800078f10ff */
[----:B------:R-:W-:-:S04]  /*2060*/  LOP3.LUT R8, R8, 0xfffffffc, RZ, 0xc0, !PT ;  /* 0xfffffffc08087812 */ /* 0x000fc800078ec0ff */
[----:B------:R-:W-:Y:S02]  /*2070*/  IADD3 R8, PT, PT, R5, -R8, RZ ;  /* 0x8000000805087210 */ /* 0x000fe40007ffe0ff */
[----:B------:R-:W-:Y:S02]  /*2080*/  IADD3 R5, PT, PT, R0, 0x3, RZ ;  /* 0x0000000300057810 */ /* 0x000fe40007ffe0ff */
[----:B------:R-:W-:Y:S02]  /*2090*/  LEA R8, R8, R13, 0x3 ;  /* 0x0000000d08087211 */ /* 0x000fe400078e18ff */
[----:B------:R-:W-:-:S04]  /*20a0*/  SHF.R.S32.HI R22, RZ, 0x1f, R5 ;  /* 0x0000001fff167819 */ /* 0x000fc80000011405 */
[----:B------:R-:W4:Y:S01]  /*20b0*/  LDL.64 R8, [R8] ;  /* 0x0000000008087983 */ /* 0x000f220000100a00 */
[----:B------:R-:W-:-:S04]  /*20c0*/  LEA.HI R22, R22, R5, RZ, 0x2 ;  /* 0x0000000516167211 */ /* 0x000fc800078f10ff */
[----:B------:R-:W-:-:S04]  /*20d0*/  LOP3.LUT R22, R22, 0xfffffffc, RZ, 0xc0, !PT ;  /* 0xfffffffc16167812 */ /* 0x000fc800078ec0ff */
[----:B------:R-:W-:-:S04]  /*20e0*/  IADD3 R22, PT, PT, R5, -R22, RZ ;  /* 0x8000001605167210 */ /* 0x000fc80007ffe0ff */
[----:B0-----:R-:W-:-:S06]  /*20f0*/  LEA R4, R22, R13, 0x3 ;  /* 0x0000000d16047211 */ /* 0x001fcc00078e18ff */
[----:B------:R-:W5:Y:S01]  /*2100*/  LDL.64 R4, [R4] ;  /* 0x0000000004047983 */ /* 0x000f620000100a00 */
[----:B--2---:R-:W-:Y:S01]  /*2110*/  FADD R23, -RZ, R2 ;  /* 0x00000002ff177221 */ /* 0x004fe20000000100 */
[----:B------:R-:W-:Y:S01]  /*2120*/  FADD R26, -RZ, R3 ;  /* 0x00000003ff1a7221 */ /* 0x000fe20000000100 */
[----:B------:R-:W-:Y:S01]  /*2130*/  FMUL R2, R2, 1 ;  /* 0x3f80000002027820 */ /* 0x000fe20000400000 */
[----:B------:R-:W-:Y:S01]  /*2140*/  FMUL R3, R3, 1 ;  /* 0x3f80000003037820 */ /* 0x000fe20000400000 */
[----:B------:R-:W-:Y:S02]  /*2150*/  FADD R19, RZ, R23 ;  /* 0x00000017ff137221 */ /* 0x000fe40000000000 */
[----:B------:R-:W-:Y:S02]  /*2160*/  FADD R25, -RZ, R2 ;  /* 0x00000002ff197221 */ /* 0x000fe40000000100 */
[----:B------:R-:W-:Y:S02]  /*2170*/  FADD R22, -RZ, R19 ;  /* 0x00000013ff167221 */ /* 0x000fe40000000100 */
[----:B------:R-:W-:-:S02]  /*2180*/  FADD R2, RZ, R25 ;  /* 0x00000019ff027221 */ /* 0x000fc40000000000 */
[----:B------:R-:W-:Y:S01]  /*2190*/  FADD R23, -R23, R22 ;  /* 0x0000001617177221 */ /* 0x000fe20000000100 */
[----:B------:R-:W-:Y:S01]  /*21a0*/  FADD R22, RZ, R26 ;  /* 0x0000001aff167221 */ /* 0x000fe20000000000 */
[----:B------:R-:W-:-:S03]  /*21b0*/  FADD R24, -RZ, R2 ;  /* 0x00000002ff187221 */ /* 0x000fc60000000100 */
[----:B------:R-:W-:Y:S01]  /*21c0*/  FADD R27, -RZ, R22 ;  /* 0x00000016ff1b7221 */ /* 0x000fe20000000100 */
[----:B------:R-:W-:-:S03]  /*21d0*/  FADD R25, -R25, R24 ;  /* 0x0000001819197221 */ /* 0x000fc60000000100 */
[----:B------:R-:W-:Y:S01]  /*21e0*/  FADD R26, -R26, R27 ;  /* 0x0000001b1a1a7221 */ /* 0x000fe20000000100 */
[----:B------:R-:W-:-:S04]  /*21f0*/  FADD R27, -RZ, R3 ;  /* 0x00000003ff1b7221 */ /* 0x000fc80000000100 */
[----:B------:R-:W-:-:S04]  /*2200*/  FADD R3, RZ, R27 ;  /* 0x0000001bff037221 */ /* 0x000fc80000000000 */
[----:B------:R-:W-:-:S04]  /*2210*/  FADD R24, -RZ, R3 ;  /* 0x00000003ff187221 */ /* 0x000fc80000000100 */
[----:B------:R-:W-:Y:S01]  /*2220*/  FADD R27, -R27, R24 ;  /* 0x000000181b1b7221 */ /* 0x000fe20000000100 */
[----:B---3--:R-:W-:Y:S01]  /*2230*/  FADD R24, -R23, R6 ;  /* 0x0000000617187221 */ /* 0x008fe20000000100 */
[----:B------:R-:W-:-:S04]  /*2240*/  FMUL R6, R6, 2 ;  /* 0x4000000006067820 */ /* 0x000fc80000400000 */
[----:B------:R-:W-:Y:S01]  /*2250*/  FADD R23, -R25, R6 ;  /* 0x0000000619177221 */ /* 0x000fe20000000100 */
[----:B------:R-:W-:Y:S01]  /*2260*/  FADD R25, -R26, R7 ;  /* 0x000000071a197221 */ /* 0x000fe20000000100 */
[----:B------:R-:W-:Y:S01]  /*2270*/  FMUL R26, R7, 2 ;  /* 0x40000000071a7820 */ /* 0x000fe20000400000 */
[----:B------:R-:W-:Y:S02]  /*2280*/  FADD R6, R19, R24 ;  /* 0x0000001813067221 */ /* 0x000fe40000000000 */
[----:B------:R-:W-:Y:S01]  /*2290*/  FADD R7, R22, R25 ;  /* 0x0000001916077221 */ /* 0x000fe20000000000 */
[----:B------:R-:W-:Y:S01]  /*22a0*/  FADD R26, -R27, R26 ;  /* 0x0000001a1b1a7221 */ /* 0x000fe20000000100 */
[----:B------:R-:W-:Y:S01]  /*22b0*/  FADD R27, -R19, R6 ;  /* 0x00000006131b7221 */ /* 0x000fe20000000100 */
[----:B------:R-:W-:Y:S01]  /*22c0*/  FADD R19, R2, R23 ;  /* 0x0000001702137221 */ /* 0x000fe20000000000 */
[----:B------:R-:W-:Y:S02]  /*22d0*/  FADD R22, -R22, R7 ;  /* 0x0000000716167221 */ /* 0x000fe40000000100 */
[----:B------:R-:W-:Y:S01]  /*22e0*/  FADD R27, -R24, R27 ;  /* 0x0000001b181b7221 */ /* 0x000fe20000000100 */
[----:B------:R-:W-:Y:S01]  /*22f0*/  FADD R24, -R2, R19 ;  /* 0x0000001302187221 */ /* 0x000fe20000000100 */
[----:B------:R-:W-:Y:S01]  /*2300*/  FADD R2, R3, R26 ;  /* 0x0000001a03027221 */ /* 0x000fe20000000000 */
[----:B------:R-:W-:Y:S01]  /*2310*/  FADD R22, -R25, R22 ;  /* 0x0000001619167221 */ /* 0x000fe20000000100 */
[----:B----4-:R-:W-:Y:S01]  /*2320*/  FADD R27, -R27, R8 ;  /* 0x000000081b1b7221 */ /* 0x010fe20000000100 */
[----:B------:R-:W-:Y:S01]  /*2330*/  FADD R24, -R23, R24 ;  /* 0x0000001817187221 */ /* 0x000fe20000000100 */
[----:B------:R-:W-:Y:S01]  /*2340*/  FADD R3, -R3, R2 ;  /* 0x0000000203037221 */ /* 0x000fe20000000100 */
[----:B------:R-:W-:Y:S01]  /*2350*/  FMUL R23, R8, 3 ;  /* 0x4040000008177820 */ /* 0x000fe20000400000 */
[----:B------:R-:W-:Y:S01]  /*2360*/  FMUL R8, R9, 3 ;  /* 0x4040000009087820 */ /* 0x000fe20000400000 */
[----:B------:R-:W-:Y:S01]  /*2370*/  FADD R22, -R22, R9 ;  /* 0x0000000916167221 */ /* 0x000fe20000000100 */
[----:B------:R-:W-:Y:S01]  /*2380*/  FADD R3, -R26, R3 ;  /* 0x000000031a037221 */ /* 0x000fe20000000100 */
[----:B------:R-:W-:Y:S01]  /*2390*/  FADD R9, R6, R27 ;  /* 0x0000001b06097221 */ /* 0x000fe20000000000 */
[----:B------:R-:W-:-:S02]  /*23a0*/  FADD R24, -R24, R23 ;  /* 0x0000001718187221 */ /* 0x000fc40000000100 */
[----:B------:R-:W-:Y:S01]  /*23b0*/  FADD R3, -R3, R8 ;  /* 0x0000000803037221 */ /* 0x000fe20000000100 */
[----:B------:R-:W-:Y:S01]  /*23c0*/  FADD R8, R7, R22 ;  /* 0x0000001607087221 */ /* 0x000fe20000000000 */
[----:B------:R-:W-:-:S03]  /*23d0*/  FADD R6, -R6, R9 ;  /* 0x0000000906067221 */ /* 0x000fc60000000100 */
[----:B------:R-:W-:Y:S01]  /*23e0*/  FADD R7, -R7, R8 ;  /* 0x0000000807077221 */ /* 0x000fe20000000100 */
[----:B------:R-:W-:Y:S01]  /*23f0*/  FADD R27, -R27, R6 ;  /* 0x000000061b1b7221 */ /* 0x000fe20000000100 */
[C---:B------:R-:W-:Y:S02]  /*2400*/  FADD R6, R19.reuse, R24 ;  /* 0x0000001813067221 */ /* 0x040fe40000000000 */
[----:B------:R-:W-:Y:S01]  /*2410*/  FADD R26, -R22, R7 ;  /* 0x00000007161a7221 */ /* 0x000fe20000000100 */
[----:B------:R-:W-:Y:S01]  /*2420*/  FADD R22, R2, R3 ;  /* 0x0000000302167221 */ /* 0x000fe20000000000 */
[----:B------:R-:W-:Y:S02]  /*2430*/  FADD R23, -R19, R6 ;  /* 0x0000000613177221 */ /* 0x000fe40000000100 */
[----:B-----5:R-:W-:Y:S01]  /*2440*/  FADD R7, -R26, R5 ;  /* 0x000000051a077221 */ /* 0x020fe20000000100 */
[----:B------:R-:W-:Y:S01]  /*2450*/  FADD R2, -R2, R22 ;  /* 0x0000001602027221 */ /* 0x000fe20000000100 */
[----:B------:R-:W-:Y:S01]  /*2460*/  FADD R23, -R24, R23 ;  /* 0x0000001718177221 */ /* 0x000fe20000000100 */
[----:B------:R-:W-:-:S02]  /*2470*/  FMUL R24, R5, 4 ;  /* 0x4080000005187820 */ /* 0x000fc40000400000 */
[----:B------:R-:W-:Y:S01]  /*2480*/  FADD R19, -R3, R2 ;  /* 0x0000000203137221 */ /* 0x000fe20000000100 */
[----:B------:R-:W-:Y:S01]  /*2490*/  FADD R3, R8, R7 ;  /* 0x0000000708037221 */ /* 0x000fe20000000000 */
        /* <DEDUP_REMOVED lines=9> */
[----:B------:R-:W-:-:S02]  /*2530*/  FADD R22, -R22, R5 ;  /* 0x0000000516167221 */ /* 0x000fc40000000100 */
[----:B------:R-:W-:Y:S01]  /*2540*/  FADD R9, -R9, R8 ;  /* 0x0000000809097221 */ /* 0x000fe20000000100 */
[----:B------:R-:W-:Y:S01]  /*2550*/  FADD R24, -R6, R7 ;  /* 0x0000000706187221 */ /* 0x000fe20000000100 */
[----:B------:R-:W-:Y:S01]  /*2560*/  FADD R22, -R19, R22 ;  /* 0x0000001613167221 */ /* 0x000fe20000000100 */
[----:B------:R0:W-:Y:S01]  /*2570*/  STL [R1+0x9c], R8 ;  /* 0x00009c0801007387 */ /* 0x0001e20000100800 */
[----:B------:R-:W-:Y:S01]  /*2580*/  FADD R6, -R2, R9 ;  /* 0x0000000902067221 */ /* 0x000fe20000000100 */
[----:B------:R-:W-:Y:S02]  /*2590*/  FADD R2, -R23, R24 ;  /* 0x0000001817027221 */ /* 0x000fe40000000100 */
[----:B------:R0:W-:Y:S04]  /*25a0*/  STL.64 [R1+0xb0], R4 ;  /* 0x0000b00401007387 */ /* 0x0001e80000100a00 */
[----:B------:R0:W-:Y:S04]  /*25b0*/  STL.64 [R1+0xa0], R6 ;  /* 0x0000a00601007387 */ /* 0x0001e80000100a00 */
[----:B------:R0:W-:Y:S04]  /*25c0*/  STL.64 [R1+0xa8], R2 ;  /* 0x0000a80201007387 */ /* 0x0001e80000100a00 */
[----:B------:R0:W-:Y:S02]  /*25d0*/  STL [R1+0xb8], R22 ;  /* 0x0000b81601007387 */ /* 0x0001e40000100800 */
.L_x_69:
[----:B------:R-:W2:Y:S01]  /*25e0*/  LDL R19, [R1+0x94] ;  /* 0x0000940001137983 */ /* 0x000ea20000100800 */
[----:B------:R-:W-:-:S04]  /*25f0*/  ISETP.GE.U32.AND P0, PT, R18, R16, PT ;  /* 0x000000101200720c */ /* 0x000fc80003f06070 */
[----:B--2---:R-:W-:-:S13]  /*2600*/  ISETP.LT.OR P0, PT, R19, 0x4, !P0 ;  /* 0x000000041300780c */ /* 0x004fda0004701670 */
[----:B01----:R-:W0:Y:S01]  /*2610*/  @!P0 LDC.64 R2, c[0x0][0x3a0] ;  /* 0x0000e800ff028b82 */ /* 0x003e220000000a00 */
[----:B------:R-:W-:-:S04]  /*2620*/  @!P0 FADD R5, R5, R7 ;  /* 0x0000000705058221 */ /* 0x000fc80000000000 */
[----:B------:R-:W-:Y:S01]  /*2630*/  @!P0 FMUL R5, R5, 0.10000000149011611938 ;  /* 0x3dcccccd05058820 */ /* 0x000fe20000400000 */
[----:B0-----:R-:W-:-:S05]  /*2640*/  @!P0 IMAD.WIDE.U32 R2, R14, 0x4, R2 ;  /* 0x000000040e028825 */ /* 0x001fca00078e0002 */
[----:B------:R4:W-:Y:S02]  /*2650*/  @!P0 STG.E desc[UR4][R2.64], R5 ;  /* 0x0000000502008986 */ /* 0x0009e4000c101904 */
.L_x_65:
[----:B-12-4-:R-:W1:Y:S01]  /*2660*/  LDC.64 R2, c[0x0][0x380] ;  /* 0x0000e000ff027b82 */ /* 0x016e620000000a00 */
[----:B------:R-:W-:Y:S01]  /*2670*/  ISETP.GT.AND P0, PT, R15, 0x6, PT ;  /* 0x000000060f00780c */ /* 0x000fe20003f04270 */
[----:B-1----:R-:W-:-:S05]  /*2680*/  IMAD.WIDE.U32 R2, R14, 0x4, R2 ;  /* 0x000000040e027825 */ /* 0x002fca00078e0002 */
[----:B------:R1:W5:Y:S07]  /*2690*/  LDG.E.CONSTANT R23, desc[UR4][R2.64] ;  /* 0x0000000402177981 */ /* 0x00036e000c1e9900 */
[----:B------:R-:W-:Y:S05]  /*26a0*/  @P0 BRA `(.L_x_70) ;  /* 0x0000000000640947 */ /* 0x000fea0003800000 */
[----:B------:R-:W-:-:S05]  /*26b0*/  LEA R10, R10, R1, 0x2 ;  /* 0x000000010a0a7211 */ /* 0x000fca00078e10ff */
[----:B-----5:R2:W-:Y:S04]  /*26c0*/  STL [R10], R23 ;  /* 0x000000170a007387 */ /* 0x0205e80000100800 */
[----:B---3--:R-:W3:Y:S04]  /*26d0*/  LDL R22, [R1+0x20] ;  /* 0x0000200001167983 */ /* 0x008ee80000100800 */
[----:B------:R-:W4:Y:S04]  /*26e0*/  LDL.64 R6, [R1+0x28] ;  /* 0x0000280001067983 */ /* 0x000f280000100a00 */
[----:B------:R-:W2:Y:S04]  /*26f0*/  LDL.64 R8, [R1+0x30] ;  /* 0x0000300001087983 */ /* 0x000ea80000100a00 */
[----:B-1----:R-:W2:Y:S01]  /*2700*/  LDL R3, [R1+0x1c] ;  /* 0x00001c0001037983 */ /* 0x002ea20000100800 */
[----:B---3--:R-:W-:-:S04]  /*2710*/  IADD3 R22, PT, PT, R22, 0x1, RZ ;  /* 0x0000000116167810 */ /* 0x008fc80007ffe0ff */
[----:B------:R-:W-:Y:S01]  /*2720*/  I2FP.F32.S32 R2, R22 ;  /* 0x0000001600027245 */ /* 0x000fe20000201400 */
[C---:B----4-:R-:W-:Y:S01]  /*2730*/  FADD R7, R23.reuse, -R7 ;  /* 0x8000000717077221 */ /* 0x050fe20000000000 */
[----:B------:R1:W-:Y:S03]  /*2740*/  STL [R1+0x20], R22 ;  /* 0x0000201601007387 */ /* 0x0003e60000100800 */
[----:B------:R-:W-:Y:S01]  /*2750*/  FMUL R2, R23, R2 ;  /* 0x0000000217027220 */ /* 0x000fe20000400000 */
[----:B------:R-:W-:Y:S01]  /*2760*/  FADD R4, R6, R7 ;  /* 0x0000000706047221 */ /* 0x000fe20000000000 */
[----:B--2---:R-:W-:Y:S02]  /*2770*/  IADD3 R10, PT, PT, R3, 0x1, RZ ;  /* 0x00000001030a7810 */ /* 0x004fe40007ffe0ff */
[----:B------:R-:W-:Y:S01]  /*2780*/  FADD R9, R2, -R9 ;  /* 0x8000000902097221 */ /* 0x000fe20000000000 */
        /* <DEDUP_REMOVED lines=11> */
.L_x_70:
[----:B------:R-:W-:-:S05]  /*2840*/  LEA R10, R10, R1, 0x2 ;  /* 0x000000010a0a7211 */ /* 0x000fca00078e10ff */
[----:B------:R-:W2:Y:S04]  /*2850*/  LDL R15, [R10] ;  /* 0x000000000a0f7983 */ /* 0x000ea80000100800 */
[----:B-----5:R2:W-:Y:S04]  /*2860*/  STL [R10], R23 ;  /* 0x000000170a007387 */ /* 0x0205e80000100800 */
[----:B------:R-:W4:Y:S04]  /*2870*/  LDL R4, [R1+0x2c] ;  /* 0x00002c0001047983 */ /* 0x000f280000100800 */
[----:B-1----:R-:W2:Y:S04]  /*2880*/  LDL R2, [R1+0x28] ;  /* 0x0000280001027983 */ /* 0x002ea80000100800 */
[----:B---3--:R-:W3:Y:S04]  /*2890*/  LDL.64 R6, [R1+0x30] ;  /* 0x0000300001067983 */ /* 0x008ee80000100a00 */
[----:B------:R-:W3:Y:S04]  /*28a0*/  LDL R3, [R1+0x1c] ;  /* 0x00001c0001037983 */ /* 0x000ee80000100800 */
[----:B------:R-:W3:Y:S01]  /*28b0*/  LDL R8, [R1+0x24] ;  /* 0x0000240001087983 */ /* 0x000ee20000100800 */
[----:B----4-:R-:W-:-:S04]  /*28c0*/  FADD R5, R23, -R4 ;  /* 0x8000000417057221 */ /* 0x010fc80000000000 */
[----:B--2---:R-:W-:-:S04]  /*28d0*/  FADD R9, R2, R5 ;  /* 0x0000000502097221 */ /* 0x004fc80000000000 */
[----:B------:R-:W-:Y:S01]  /*28e0*/  FADD R4, -R2, R9 ;  /* 0x0000000902047221 */ /* 0x000fe20000000100 */
[----:B------:R-:W-:-:S03]  /*28f0*/  FFMA R2, R23, 7, -R2 ;  /* 0x40e0000017027823 */ /* 0x000fc60000000802 */
[----:B------:R-:W-:Y:S01]  /*2900*/  FADD R4, -R5, R4 ;  /* 0x0000000405047221 */ /* 0x000fe20000000100 */
[----:B---3--:R-:W-:-:S03]  /*2910*/  FADD R7, R2, -R7 ;  /* 0x8000000702077221 */ /* 0x008fc60000000000 */
        /* <DEDUP_REMOVED lines=16> */
[----:B--2---:R-:W-:Y:S05]  /*2a20*/  @P0 BRA `(.L_x_71) ;  /* 0x0000000400e40947 */ /* 0x004fea0003800000 */
        /* <DEDUP_REMOVED lines=121> */
.L_x_71:
[----:B-12---:R-:W1:Y:S01]  /*31c0*/  LDC R3, c[0x0][0x388] ;  /* 0x0000e200ff037b82 */ /* 0x006e620000000800 */
[----:B------:R-:W-:Y:S02]  /*31d0*/  IADD3 R18, PT, PT, R18, 0x1, RZ ;  /* 0x0000000112127810 */ /* 0x000fe40007ffe0ff */
[----:B-1----:R-:W-:Y:S01]  /*31e0*/  IADD3 R14, PT, PT, R14, R3, RZ ;  /* 0x000000030e0e7210 */ /* 0x002fe20007ffe0ff */
[----:B------:R-:W-:Y:S06]  /*31f0*/  @P1 BRA `(.L_x_72) ;  /* 0xffffffd800841947 */ /* 0x000fec000383ffff */
[----:B------:R-:W-:Y:S05]  /*3200*/  EXIT ;  /* 0x000000000000794d */ /* 0x000fea0003800000 */
.L_x_73:
        /* <DEDUP_REMOVED lines=15> */
.L_x_139:


//--------------------- .text.ehlers_pma_batch_tiled_f32_tile256 --------------------------
	.section	.text.ehlers_pma_batch_tiled_f32_tile256,"ax",@progbits
	.align	128
        .global         ehlers_pma_batch_tiled_f32_tile256
        .type           ehlers_pma_batch_tiled_f32_tile256,@function
        .size           ehlers_pma_batch_tiled_f32_tile256,(.L_x_140 - ehlers_pma_batch_tiled_f32_tile256)
        .other          ehlers_pma_batch_tiled_f32_tile256,@"STO_CUDA_ENTRY STV_DEFAULT"
ehlers_pma_batch_tiled_f32_tile256:
.text.ehlers_pma_batch_tiled_f32_tile256:
[----:B------:R-:W0:Y:S08]  /*0000*/  LDC R1, c[0x0][0x37c] ;  /* 0x0000df00ff017b82 */ /* 0x000e300000000800 */
[----:B------:R-:W1:Y:S01]  /*0010*/  S2UR UR6, SR_CTAID.X ;  /* 0x00000000000679c3 */ /* 0x000e620000002500 */
[----:B------:R-:W2:Y:S01]  /*0020*/  S2R R0, SR_TID.X ;  /* 0x0000000000007919 */ /* 0x000ea20000002100 */
[----:B------:R-:W3:Y:S01]  /*0030*/  LDCU.64 UR14, c[0x0][0x388] ;  /* 0x00007100ff0e77ac */ /* 0x000ee20008000a00 */
[----:B0-----:R-:W-:-:S02]  /*0040*/  IADD3 R1, PT, PT, R1, -0xc0, RZ ;  /* 0xffffff4001017810 */ /* 0x001fc40007ffe0ff */
[----:B---3--:R-:W-:Y:S01]  /*0050*/  MOV R2, UR14 ;  /* 0x0000000e00027c02 */ /* 0x008fe20008000f00 */
[----:B-1----:R-:W-:-:S06]  /*0060*/  UISETP.GE.AND UP0, UPT, UR6, UR15, UPT ;  /* 0x0000000f0600728c */ /* 0x002fcc000bf06270 */
[----:B------:R-:W-:-:S04]  /*0070*/  PLOP3.LUT P0, PT, PT, PT, UP0, 0x80, 0x8 ;  /* 0x000000000008781c */ /* 0x000fc80003f0f008 */
[----:B--2---:R-:W-:-:S04]  /*0080*/  ISETP.NE.OR P0, PT, R0, RZ, P0 ;  /* 0x000000ff0000720c */ /* 0x004fc80000705670 */
[----:B------:R-:W-:-:S13]  /*0090*/  ISETP.LT.OR P0, PT, R2, 0x1, P0 ;  /* 0x000000010200780c */ /* 0x000fda0000701670 */
[----:B------:R-:W-:Y:S05]  /*00a0*/  @P0 EXIT ;  /* 0x000000000000094d */ /* 0x000fea0003800000 */
[----:B------:R-:W0:Y:S02]  /*00b0*/  LDCU UR5, c[0x0][0x390] ;  /* 0x00007200ff0577ac */ /* 0x000e240008000800 */
[----:B0-----:R-:W-:-:S06]  /*00c0*/  UISETP.GE.AND UP0, UPT, UR5, UR14, UPT ;  /* 0x0000000e0500728c */ /* 0x001fcc000bf06270 */
[----:B------:R-:W-:Y:S01]  /*00d0*/  PLOP3.LUT P0, PT, PT, PT, UP0, 0x80, 0x8 ;  /* 0x000000000008781c */ /* 0x000fe20003f0f008 */
[----:B------:R-:W-:-:S04]  /*00e0*/  UISETP.LT.AND UP0, UPT, URZ, UR5, UPT ;  /* 0x00000005ff00728c */ /* 0x000fc8000bf01270 */
[----:B------:R-:W-:-:S08]  /*00f0*/  USEL UR5, URZ, UR5, !UP0 ;  /* 0x00000005ff057287 */ /* 0x000fd0000c000000 */
[----:B------:R-:W-:Y:S05]  /*0100*/  @P0 EXIT ;  /* 0x000000000000094d */ /* 0x000fea0003800000 */
[----:B------:R-:W-:Y:S01]  /*0110*/  MOV R0, UR14 ;  /* 0x0000000e00007c02 */ /* 0x000fe20008000f00 */
[----:B------:R-:W-:Y:S01]  /*0120*/  UIMAD UR8, UR6, UR14, URZ ;  /* 0x0000000e060872a4 */ /* 0x000fe2000f8e02ff */
[----:B------:R-:W-:Y:S01]  /*0130*/  MOV R3, UR5 ;  /* 0x0000000500037c02 */ /* 0x000fe20008000f00 */
[----:B------:R-:W-:Y:S01]  /*0140*/  UMOV UR4, URZ ;  /* 0x000000ff00047c82 */ /* 0x000fe20008000000 */
[----:B------:R-:W0:Y:S02]  /*0150*/  LDCU.64 UR16, c[0x0][0x358] ;  /* 0x00006b00ff1077ac */ /* 0x000e240008000a00 */
[----:B------:R-:W-:Y:S01]  /*0160*/  VIADDMNMX.U32 R0, R3, 0xd, R0, PT ;  /* 0x0000000d03007846 */ /* 0x000fe20003800000 */
[----:B------:R-:W-:-:S03]  /*0170*/  UIADD3 UR15, UPT, UPT, UR5, 0x7, URZ ;  /* 0x00000007050f7890 */ /* 0x000fc6000fffe0ff */
[----:B------:R-:W-:Y:S01]  /*0180*/  R2UR UR9, R0 ;  /* 0x00000000000972ca */ /* 0x000fe200000e0000 */
[----:B------:R-:W-:-:S12]  /*0190*/  UIADD3 UR20, UPT, UPT, UR5, 0x10, URZ ;  /* 0x0000001005147890 */ /* 0x000fd8000fffe0ff */
[----:B------:R-:W-:Y:S02]  /*01a0*/  UISETP.GE.U32.AND UP0, UPT, UR9, 0x10, UPT ;  /* 0x000000100900788c */ /* 0x000fe4000bf06070 */
[----:B------:R-:W-:-:S07]  /*01b0*/  ULOP3.LUT UR12, UR9, 0xf, URZ, 0xc0, !UPT ;  /* 0x0000000f090c7892 */ /* 0x000fce000f8ec0ff */
[----:B0-----:R-:W-:Y:S05]  /*01c0*/  BRA.U !UP0, `(.L_x_74) ;  /* 0x0000000108807547 */ /* 0x001fea000b800000 */
[----:B------:R-:W0:Y:S01]  /*01d0*/  LDCU.64 UR6, c[0x0][0x398] ;  /* 0x00007300ff0677ac */ /* 0x000e220008000a00 */
[----:B------:R-:W-:Y:S01]  /*01e0*/  MOV R7, 0x7fc00000 ;  /* 0x7fc0000000077802 */ /* 0x000fe20000000f00 */
[----:B------:R-:W-:Y:S02]  /*01f0*/  ULOP3.LUT UR4, UR9, 0x7ffffff0, URZ, 0xc0, !UPT ;  /* 0x7ffffff009047892 */ /* 0x000fe4000f8ec0ff */
[----:B0-----:R-:W-:-:S04]  /*0200*/  UIMAD.WIDE.U32 UR6, UR8, 0x4, UR6 ;  /* 0x00000004080678a5 */ /* 0x001fc8000f8e0006 */
[----:B------:R-:W-:-:S04]  /*0210*/  UIADD3 UR10, UP0, UPT, UR6, 0x20, URZ ;  /* 0x00000020060a7890 */ /* 0x000fc8000ff1e0ff */
[----:B------:R-:W-:Y:S02]  /*0220*/  UIADD3.X UR6, UPT, UPT, URZ, UR7, URZ, UP0, !UPT ;  /* 0x00000007ff067290 */ /* 0x000fe400087fe4ff */
[----:B------:R-:W-:Y:S01]  /*0230*/  MOV R0, UR10 ;  /* 0x0000000a00007c02 */ /* 0x000fe20008000f00 */
[----:B------:R-:W-:-:S03]  /*0240*/  UIADD3 UR7, UPT, UPT, -UR4, URZ, URZ ;  /* 0x000000ff04077290 */ /* 0x000fc6000fffe1ff */
[----:B------:R-:W-:-:S09]  /*0250*/  MOV R5, UR6 ;  /* 0x0000000600057c02 */ /* 0x000fd20008000f00 */
.L_x_75:
[----:B0-----:R-:W-:Y:S01]  /*0260*/  MOV R2, R0 ;  /* 0x0000000000027202 */ /* 0x001fe20000000f00 */
[----:B------:R-:W-:Y:S01]  /*0270*/  UIADD3 UR7, UPT, UPT, UR7, 0x10, URZ ;  /* 0x0000001007077890 */ /* 0x000fe2000fffe0ff */
[----:B------:R-:W-:Y:S02]  /*0280*/  MOV R3, R5 ;  /* 0x0000000500037202 */ /* 0x000fe40000000f00 */
[----:B------:R-:W-:Y:S01]  /*0290*/  IADD3 R0, P0, PT, R2, 0x40, RZ ;  /* 0x0000004002007810 */ /* 0x000fe20007f1e0ff */
[----:B------:R-:W-:Y:S02]  /*02a0*/  UISETP.NE.AND UP0, UPT, UR7, URZ, UPT ;  /* 0x000000ff0700728c */ /* 0x000fe4000bf05270 */
[----:B------:R0:W-:Y:S01]  /*02b0*/  STG.E desc[UR16][R2.64+-0x20], R7 ;  /* 0xffffe00702007986 */ /* 0x0001e2000c101910 */
[----:B------:R-:W-:-:S03]  /*02c0*/  IADD3.X R5, PT, PT, RZ, R3, RZ, P0, !PT ;  /* 0x00000003ff057210 */ /* 0x000fc600007fe4ff */
[----:B------:R0:W-:Y:S04]  /*02d0*/  STG.E desc[UR16][R2.64+-0x1c], R7 ;  /* 0xffffe40702007986 */ /* 0x0001e8000c101910 */
        /* <DEDUP_REMOVED lines=13> */
[----:B------:R0:W-:Y:S01]  /*03b0*/  STG.E desc[UR16][R2.64+0x1c], R7 ;  /* 0x00001c0702007986 */ /* 0x0001e2000c101910 */
[----:B------:R-:W-:Y:S05]  /*03c0*/  BRA.U UP0, `(.L_x_75) ;  /* 0xfffffffd00a47547 */ /* 0x000fea000b83ffff */
.L_x_74:
[----:B------:R-:W-:-:S09]  /*03d0*/  UISETP.NE.AND UP0, UPT, UR12, URZ, UPT ;  /* 0x000000ff0c00728c */ /* 0x000fd2000bf05270 */
[----:B------:R-:W-:Y:S05]  /*03e0*/  BRA.U !UP0, `(.L_x_76) ;  /* 0x0000000108c47547 */ /* 0x000fea000b800000 */
[----:B------:R-:W1:Y:S01]  /*03f0*/  LDCU.64 UR10, c[0x0][0x398] ;  /* 0x00007300ff0a77ac */ /* 0x000e620008000a00 */
[----:B------:R-:W-:-:S04]  /*0400*/  ULOP3.LUT UR18, UR9, 0x7, URZ, 0xc0, !UPT ;  /* 0x0000000709127892 */ /* 0x000fc8000f8ec0ff */
[----:B------:R-:W-:Y:S02]  /*0410*/  UISETP.NE.AND UP1, UPT, UR18, URZ, UPT ;  /* 0x000000ff1200728c */ /* 0x000fe4000bf25270 */
[----:B-1----:R-:W-:-:S04]  /*0420*/  ULEA UR6, UP0, UR8, UR10, 0x2 ;  /* 0x0000000a08067291 */ /* 0x002fc8000f8010ff */
[----:B------:R-:W-:Y:S02]  /*0430*/  ULEA.HI.X UR7, UR8, UR11, URZ, 0x2, UP0 ;  /* 0x0000000b08077291 */ /* 0x000fe400080f14ff */
[----:B------:R-:W-:-:S09]  /*0440*/  UISETP.GE.U32.AND UP0, UPT, UR12, 0x8, UPT ;  /* 0x000000080c00788c */ /* 0x000fd2000bf06070 */
[----:B------:R-:W-:Y:S05]  /*0450*/  BRA.U !UP0, `(.L_x_77) ;  /* 0x0000000108347547 */ /* 0x000fea000b800000 */
[----:B------:R-:W-:Y:S01]  /*0460*/  UIMAD.WIDE.U32 UR12, UR4, 0x4, UR6 ;  /* 0x00000004040c78a5 */ /* 0x000fe2000f8e0006 */
[----:B------:R-:W-:Y:S01]  /*0470*/  MOV R5, 0x7fc00000 ;  /* 0x7fc0000000057802 */ /* 0x000fe20000000f00 */
[----:B------:R-:W-:-:S04]  /*0480*/  UIADD3 UR4, UPT, UPT, UR4, 0x8, URZ ;  /* 0x0000000804047890 */ /* 0x000fc8000fffe0ff */
[----:B0-----:R-:W-:Y:S02]  /*0490*/  MOV R2, UR12 ;  /* 0x0000000c00027c02 */ /* 0x001fe40008000f00 */
[----:B------:R-:W-:-:S05]  /*04a0*/  MOV R3, UR13 ;  /* 0x0000000d00037c02 */ /* 0x000fca0008000f00 */
[----:B------:R1:W-:Y:S04]  /*04b0*/  STG.E desc[UR16][R2.64], R5 ;  /* 0x0000000502007986 */ /* 0x0003e8000c101910 */
[----:B------:R1:W-:Y:S04]  /*04c0*/  STG.E desc[UR16][R2.64+0x4], R5 ;  /* 0x0000040502007986 */ /* 0x0003e8000c101910 */
[----:B------:R1:W-:Y:S04]  /*04d0*/  STG.E desc[UR16][R2.64+0x8], R5 ;  /* 0x0000080502007986 */ /* 0x0003e8000c101910 */
[----:B------:R1:W-:Y:S04]  /*04e0*/  STG.E desc[UR16][R2.64+0xc], R5 ;  /* 0x00000c0502007986 */ /* 0x0003e8000c101910 */
[----:B------:R1:W-:Y:S04]  /*04f0*/  STG.E desc[UR16][R2.64+0x10], R5 ;  /* 0x0000100502007986 */ /* 0x0003e8000c101910 */
[----:B------:R1:W-:Y:S04]  /*0500*/  STG.E desc[UR16][R2.64+0x14], R5 ;  /* 0x0000140502007986 */ /* 0x0003e8000c101910 */
[----:B------:R1:W-:Y:S04]  /*0510*/  STG.E desc[UR16][R2.64+0x18], R5 ;  /* 0x0000180502007986 */ /* 0x0003e8000c101910 */
[----:B------:R1:W-:Y:S02]  /*0520*/  STG.E desc[UR16][R2.64+0x1c], R5 ;  /* 0x00001c0502007986 */ /* 0x0003e4000c101910 */
.L_x_77:
[----:B------:R-:W-:Y:S05]  /*0530*/  BRA.U !UP1, `(.L_x_76) ;  /* 0x0000000109707547 */ /* 0x000fea000b800000 */
[----:B------:R-:W-:Y:S02]  /*0540*/  UISETP.GE.U32.AND UP0, UPT, UR18, 0x4, UPT ;  /* 0x000000041200788c */ /* 0x000fe4000bf06070 */
[----:B------:R-:W-:-:S04]  /*0550*/  ULOP3.LUT UR9, UR9, 0x3, URZ, 0xc0, !UPT ;  /* 0x0000000309097892 */ /* 0x000fc8000f8ec0ff */
[----:B------:R-:W-:-:S03]  /*0560*/  UISETP.NE.AND UP1, UPT, UR9, URZ, UPT ;  /* 0x000000ff0900728c */ /* 0x000fc6000bf25270 */
[----:B------:R-:W-:Y:S08]  /*0570*/  BRA.U !UP0, `(.L_x_78) ;  /* 0x0000000108247547 */ /* 0x000ff0000b800000 */
[----:B------:R-:W-:Y:S01]  /*0580*/  UIMAD.WIDE.U32 UR6, UR4, 0x4, UR6 ;  /* 0x00000004040678a5 */ /* 0x000fe2000f8e0006 */
[----:B-1----:R-:W-:Y:S01]  /*0590*/  MOV R5, 0x7fc00000 ;  /* 0x7fc0000000057802 */ /* 0x002fe20000000f00 */
[----:B------:R-:W-:-:S04]  /*05a0*/  UIADD3 UR4, UPT, UPT, UR4, 0x4, URZ ;  /* 0x0000000404047890 */ /* 0x000fc8000fffe0ff */
[----:B0-----:R-:W-:Y:S02]  /*05b0*/  MOV R2, UR6 ;  /* 0x0000000600027c02 */ /* 0x001fe40008000f00 */
[----:B------:R-:W-:-:S05]  /*05c0*/  MOV R3, UR7 ;  /* 0x0000000700037c02 */ /* 0x000fca0008000f00 */
[----:B------:R2:W-:Y:S04]  /*05d0*/  STG.E desc[UR16][R2.64], R5 ;  /* 0x0000000502007986 */ /* 0x0005e8000c101910 */
[----:B------:R2:W-:Y:S04]  /*05e0*/  STG.E desc[UR16][R2.64+0x4], R5 ;  /* 0x0000040502007986 */ /* 0x0005e8000c101910 */
[----:B------:R2:W-:Y:S04]  /*05f0*/  STG.E desc[UR16][R2.64+0x8], R5 ;  /* 0x0000080502007986 */ /* 0x0005e8000c101910 */
[----:B------:R2:W-:Y:S02]  /*0600*/  STG.E desc[UR16][R2.64+0xc], R5 ;  /* 0x00000c0502007986 */ /* 0x0005e4000c101910 */
.L_x_78:
[----:B------:R-:W-:Y:S05]  /*0610*/  BRA.U !UP1, `(.L_x_76) ;  /* 0x0000000109387547 */ /* 0x000fea000b800000 */
[----:B------:R-:W-:Y:S01]  /*0620*/  UIMAD.WIDE.U32 UR6, UR8, 0x4, URZ ;  /* 0x00000004080678a5 */ /* 0x000fe2000f8e00ff */
[----:B-12---:R-:W-:-:S03]  /*0630*/  MOV R5, 0x7fc00000 ;  /* 0x7fc0000000057802 */ /* 0x006fc60000000f00 */
[----:B------:R-:W-:Y:S02]  /*0640*/  UIMAD.WIDE.U32 UR6, UR4, 0x4, UR6 ;  /* 0x00000004040678a5 */ /* 0x000fe4000f8e0006 */
[----:B------:R-:W-:Y:S02]  /*0650*/  UIADD3 UR4, UPT, UPT, -UR9, URZ, URZ ;  /* 0x000000ff09047290 */ /* 0x000fe4000fffe1ff */
[----:B------:R-:W-:-:S04]  /*0660*/  UIADD3 UR6, UP0, UPT, UR6, UR10, URZ ;  /* 0x0000000a06067290 */ /* 0x000fc8000ff1e0ff */
[----:B------:R-:W-:-:S12]  /*0670*/  UIADD3.X UR7, UPT, UPT, UR7, UR11, URZ, UP0, !UPT ;  /* 0x0000000b07077290 */ /* 0x000fd800087fe4ff */
.L_x_79:
[----:B0--3--:R-:W-:Y:S01]  /*0680*/  MOV R2, UR6 ;  /* 0x0000000600027c02 */ /* 0x009fe20008000f00 */
[----:B------:R-:W-:Y:S01]  /*0690*/  UIADD3 UR6, UP0, UPT, UR6, 0x4, URZ ;  /* 0x0000000406067890 */ /* 0x000fe2000ff1e0ff */
[----:B------:R-:W-:Y:S01]  /*06a0*/  MOV R3, UR7 ;  /* 0x0000000700037c02 */ /* 0x000fe20008000f00 */
[----:B------:R-:W-:Y:S02]  /*06b0*/  UIADD3 UR4, UPT, UPT, UR4, 0x1, URZ ;  /* 0x0000000104047890 */ /* 0x000fe4000fffe0ff */
[----:B------:R-:W-:Y:S02]  /*06c0*/  UIADD3.X UR7, UPT, UPT, URZ, UR7, URZ, UP0, !UPT ;  /* 0x00000007ff077290 */ /* 0x000fe400087fe4ff */
[----:B------:R3:W-:Y:S01]  /*06d0*/  STG.E desc[UR16][R2.64], R5 ;  /* 0x0000000502007986 */ /* 0x0007e2000c101910 */
[----:B------:R-:W-:-:S09]  /*06e0*/  UISETP.NE.AND UP0, UPT, UR4, URZ, UPT ;  /* 0x000000ff0400728c */ /* 0x000fd2000bf05270 */
[----:B------:R-:W-:Y:S05]  /*06f0*/  BRA.U UP0, `(.L_x_79) ;  /* 0xfffffffd00e07547 */ /* 0x000fea000b83ffff */
.L_x_76:
[----:B------:R-:W-:-:S04]  /*0700*/  UISETP.LT.AND UP0, UPT, UR20, UR14, UPT ;  /* 0x0000000e1400728c */ /* 0x000fc8000bf01270 */
[----:B------:R-:W-:-:S04]  /*0710*/  USEL UR4, UR20, UR14, UP0 ;  /* 0x0000000e14047287 */ /* 0x000fc80008000000 */
[----:B------:R-:W-:-:S04]  /*0720*/  UISETP.LT.AND UP0, UPT, UR4, 0x1, UPT ;  /* 0x000000010400788c */ /* 0x000fc8000bf01270 */
[----:B------:R-:W-:Y:S02]  /*0730*/  USEL UR9, UR4, 0x1, !UP0 ;  /* 0x0000000104097887 */ /* 0x000fe4000c000000 */
[----:B------:R-:W-:Y:S02]  /*0740*/  UISETP.GE.AND UP0, UPT, UR4, 0x10, UPT ;  /* 0x000000100400788c */ /* 0x000fe4000bf06270 */
[----:B------:R-:W-:Y:S01]  /*0750*/  ULOP3.LUT UR12, UR9, 0xf, URZ, 0xc0, !UPT ;  /* 0x0000000f090c7892 */ /* 0x000fe2000f8ec0ff */
[----:B------:R-:W-:-:S03]  /*0760*/  UMOV UR4, URZ ;  /* 0x000000ff00047c82 */ /* 0x000fc60008000000 */
[----:B------:R-:W-:-:S03]  /*0770*/  UISETP.NE.AND UP1, UPT, UR12, URZ, UPT ;  /* 0x000000ff0c00728c */ /* 0x000fc6000bf25270 */
[----:B------:R-:W-:Y:S08]  /*0780*/  BRA.U !UP0, `(.L_x_80) ;  /* 0x0000000108807547 */ /* 0x000ff0000b800000 */
[----:B------:R-:W4:Y:S01]  /*0790*/  LDCU.64 UR6, c[0x0][0x3a0] ;  /* 0x00007400ff0677ac */ /* 0x000f220008000a00 */
[----:B0-----:R-:W-:Y:S01]  /*07a0*/  MOV R7, 0x7fc00000 ;  /* 0x7fc0000000077802 */ /* 0x001fe20000000f00 */
[----:B------:R-:W-:Y:S02]  /*07b0*/  ULOP3.LUT UR4, UR9, 0x7ffffff0, URZ, 0xc0, !UPT ;  /* 0x7ffffff009047892 */ /* 0x000fe4000f8ec0ff */
[----:B----4-:R-:W-:-:S04]  /*07c0*/  UIMAD.WIDE.U32 UR6, UR8, 0x4, UR6 ;  /* 0x00000004080678a5 */ /* 0x010fc8000f8e0006 */
[----:B------:R-:W-:-:S04]  /*07d0*/  UIADD3 UR10, UP0, UPT, UR6, 0x20, URZ ;  /* 0x00000020060a7890 */ /* 0x000fc8000ff1e0ff */
[----:B------:R-:W-:Y:S02]  /*07e0*/  UIADD3.X UR6, UPT, UPT, URZ, UR7, URZ, UP0, !UPT ;  /* 0x00000007ff067290 */ /* 0x000fe400087fe4ff */
[----:B------:R-:W-:Y:S01]  /*07f0*/  MOV R0, UR10 ;  /* 0x0000000a00007c02 */ /* 0x000fe20008000f00 */
[----:B------:R-:W-:-:S03]  /*0800*/  UIADD3 UR7, UPT, UPT, -UR4, URZ, URZ ;  /* 0x000000ff04077290 */ /* 0x000fc6000fffe1ff */
[----:B-123--:R-:W-:-:S09]  /*0810*/  MOV R5, UR6 ;  /* 0x0000000600057c02 */ /* 0x00efd20008000f00 */
.L_x_81:
[----:B----4-:R-:W-:Y:S01]  /*0820*/  MOV R2, R0 ;  /* 0x0000000000027202 */ /* 0x010fe20000000f00 */
        /* <DEDUP_REMOVED lines=22> */
.L_x_80:
[----:B------:R-:W-:Y:S05]  /*0990*/  BRA.U !UP1, `(.L_x_82) ;  /* 0x0000000109c47547 */ /* 0x000fea000b800000 */
[----:B------:R-:W5:Y:S01]  /*09a0*/  LDCU.64 UR10, c[0x0][0x3a0] ;  /* 0x00007400ff0a77ac */ /* 0x000f620008000a00 */
[----:B------:R-:W-:-:S04]  /*09b0*/  ULOP3.LUT UR18, UR9, 0x7, URZ, 0xc0, !UPT ;  /* 0x0000000709127892 */ /* 0x000fc8000f8ec0ff */
[----:B------:R-:W-:Y:S02]  /*09c0*/  UISETP.NE.AND UP1, UPT, UR18, URZ, UPT ;  /* 0x000000ff1200728c */ /* 0x000fe4000bf25270 */
[----:B-----5:R-:W-:-:S04]  /*09d0*/  ULEA UR6, UP0, UR8, UR10, 0x2 ;  /* 0x0000000a08067291 */ /* 0x020fc8000f8010ff */
[----:B------:R-:W-:Y:S02]  /*09e0*/  ULEA.HI.X UR7, UR8, UR11, URZ, 0x2, UP0 ;  /* 0x0000000b08077291 */ /* 0x000fe400080f14ff */
[----:B------:R-:W-:-:S09]  /*09f0*/  UISETP.GE.U32.AND UP0, UPT, UR12, 0x8, UPT ;  /* 0x000000080c00788c */ /* 0x000fd2000bf06070 */
[----:B------:R-:W-:Y:S05]  /*0a00*/  BRA.U !UP0, `(.L_x_83) ;  /* 0x0000000108347547 */ /* 0x000fea000b800000 */
[----:B------:R-:W-:Y:S01]  /*0a10*/  UIMAD.WIDE.U32 UR12, UR4, 0x4, UR6 ;  /* 0x00000004040c78a5 */ /* 0x000fe2000f8e0006 */
[----:B-123--:R-:W-:Y:S01]  /*0a20*/  MOV R5, 0x7fc00000 ;  /* 0x7fc0000000057802 */ /* 0x00efe20000000f00 */
[----:B------:R-:W-:-:S04]  /*0a30*/  UIADD3 UR4, UPT, UPT, UR4, 0x8, URZ ;  /* 0x0000000804047890 */ /* 0x000fc8000fffe0ff */
[----:B0---4-:R-:W-:Y:S02]  /*0a40*/  MOV R2, UR12 ;  /* 0x0000000c00027c02 */ /* 0x011fe40008000f00 */
        /* <DEDUP_REMOVED lines=9> */
.L_x_83:
[----:B------:R-:W-:Y:S05]  /*0ae0*/  BRA.U !UP1, `(.L_x_82) ;  /* 0x0000000109707547 */ /* 0x000fea000b800000 */
[----:B------:R-:W-:Y:S02]  /*0af0*/  UISETP.GE.U32.AND UP0, UPT, UR18, 0x4, UPT ;  /* 0x000000041200788c */ /* 0x000fe4000bf06070 */
[----:B------:R-:W-:-:S04]  /*0b00*/  ULOP3.LUT UR9, UR9, 0x3, URZ, 0xc0, !UPT ;  /* 0x0000000309097892 */ /* 0x000fc8000f8ec0ff */
[----:B------:R-:W-:-:S03]  /*0b10*/  UISETP.NE.AND UP1, UPT, UR9, URZ, UPT ;  /* 0x000000ff0900728c */ /* 0x000fc6000bf25270 */
[----:B------:R-:W-:Y:S08]  /*0b20*/  BRA.U !UP0, `(.L_x_84) ;  /* 0x0000000108247547 */ /* 0x000ff0000b800000 */
[----:B------:R-:W-:Y:S01]  /*0b30*/  UIMAD.WIDE.U32 UR6, UR4, 0x4, UR6 ;  /* 0x00000004040678a5 */ /* 0x000fe2000f8e0006 */
[----:B0123--:R-:W-:Y:S01]  /*0b40*/  MOV R5, 0x7fc00000 ;  /* 0x7fc0000000057802 */ /* 0x00ffe20000000f00 */
[----:B------:R-:W-:-:S04]  /*0b50*/  UIADD3 UR4, UPT, UPT, UR4, 0x4, URZ ;  /* 0x0000000404047890 */ /* 0x000fc8000fffe0ff */
[----:B----4-:R-:W-:Y:S02]  /*0b60*/  MOV R2, UR6 ;  /* 0x0000000600027c02 */ /* 0x010fe40008000f00 */
[----:B------:R-:W-:-:S05]  /*0b70*/  MOV R3, UR7 ;  /* 0x0000000700037c02 */ /* 0x000fca0008000f00 */
[----:B------:R0:W-:Y:S04]  /*0b80*/  STG.E desc[UR16][R2.64], R5 ;  /* 0x0000000502007986 */ /* 0x0001e8000c101910 */
[----:B------:R0:W-:Y:S04]  /*0b90*/  STG.E desc[UR16][R2.64+0x4], R5 ;  /* 0x0000040502007986 */ /* 0x0001e8000c101910 */
[----:B------:R0:W-:Y:S04]  /*0ba0*/  STG.E desc[UR16][R2.64+0x8], R5 ;  /* 0x0000080502007986 */ /* 0x0001e8000c101910 */
[----:B------:R0:W-:Y:S02]  /*0bb0*/  STG.E desc[UR16][R2.64+0xc], R5 ;  /* 0x00000c0502007986 */ /* 0x0001e4000c101910 */
.L_x_84:
[----:B------:R-:W-:Y:S05]  /*0bc0*/  BRA.U !UP1, `(.L_x_82) ;  /* 0x0000000109387547 */ /* 0x000fea000b800000 */
[----:B------:R-:W-:Y:S01]  /*0bd0*/  UIMAD.WIDE.U32 UR6, UR8, 0x4, URZ ;  /* 0x00000004080678a5 */ /* 0x000fe2000f8e00ff */
[----:B0123--:R-:W-:-:S03]  /*0be0*/  MOV R5, 0x7fc00000 ;  /* 0x7fc0000000057802 */ /* 0x00ffc60000000f00 */
[----:B------:R-:W-:Y:S02]  /*0bf0*/  UIMAD.WIDE.U32 UR6, UR4, 0x4, UR6 ;  /* 0x00000004040678a5 */ /* 0x000fe4000f8e0006 */
[----:B------:R-:W-:Y:S02]  /*0c00*/  UIADD3 UR4, UPT, UPT, -UR9, URZ, URZ ;  /* 0x000000ff09047290 */ /* 0x000fe4000fffe1ff */
[----:B------:R-:W-:-:S04]  /*0c10*/  UIADD3 UR6, UP0, UPT, UR6, UR10, URZ ;  /* 0x0000000a06067290 */ /* 0x000fc8000ff1e0ff */
[----:B------:R-:W-:-:S12]  /*0c20*/  UIADD3.X UR7, UPT, UPT, UR7, UR11, URZ, UP0, !UPT ;  /* 0x0000000b07077290 */ /* 0x000fd800087fe4ff */
.L_x_85:
[----:B0---4-:R-:W-:Y:S01]  /*0c30*/  MOV R2, UR6 ;  /* 0x0000000600027c02 */ /* 0x011fe20008000f00 */
[----:B------:R-:W-:Y:S01]  /*0c40*/  UIADD3 UR6, UP0, UPT, UR6, 0x4, URZ ;  /* 0x0000000406067890 */ /* 0x000fe2000ff1e0ff */
[----:B------:R-:W-:Y:S01]  /*0c50*/  MOV R3, UR7 ;  /* 0x0000000700037c02 */ /* 0x000fe20008000f00 */
[----:B------:R-:W-:Y:S02]  /*0c60*/  UIADD3 UR4, UPT, UPT, UR4, 0x1, URZ ;  /* 0x0000000104047890 */ /* 0x000fe4000fffe0ff */
[----:B------:R-:W-:Y:S02]  /*0c70*/  UIADD3.X UR7, UPT, UPT, URZ, UR7, URZ, UP0, !UPT ;  /* 0x00000007ff077290 */ /* 0x000fe400087fe4ff */
[----:B------:R0:W-:Y:S01]  /*0c80*/  STG.E desc[UR16][R2.64], R5 ;  /* 0x0000000502007986 */ /* 0x0001e2000c101910 */
[----:B------:R-:W-:-:S09]  /*0c90*/  UISETP.NE.AND UP0, UPT, UR4, URZ, UPT ;  /* 0x000000ff0400728c */ /* 0x000fd2000bf05270 */
[----:B------:R-:W-:Y:S05]  /*0ca0*/  BRA.U UP0, `(.L_x_85) ;  /* 0xfffffffd00e07547 */ /* 0x000fea000b83ffff */
.L_x_82:
[----:B------:R-:W-:-:S06]  /*0cb0*/  UISETP.GE.U32.AND UP0, UPT, UR15, UR14, UPT ;  /* 0x0000000e0f00728c */ /* 0x000fcc000bf06070 */
[----:B------:R-:W-:-:S13]  /*0cc0*/  PLOP3.LUT P0, PT, PT, PT, UP0, 0x80, 0x8 ;  /* 0x000000000008781c */ /* 0x000fda0003f0f008 */
[----:B------:R-:W-:Y:S05]  /*0cd0*/  @P0 EXIT ;  /* 0x000000000000094d */ /* 0x000fea0003800000 */
[----:B------:R0:W-:Y:S01]  /*0ce0*/  STL.64 [R1], RZ ;  /* 0x000000ff01007387 */ /* 0x0001e20000100a00 */
[----:B------:R-:W5:Y:S01]  /*0cf0*/  LDCU.64 UR10, c[0x0][0x3a0] ;  /* 0x00007400ff0a77ac */ /* 0x000f620008000a00 */
[----:B------:R-:W-:Y:S01]  /*0d00*/  HFMA2 R0, -RZ, RZ, 0, 0 ;  /* 0x00000000ff007431 */ /* 0x000fe200000001ff */
[C---:B01234-:R-:W-:Y:S01]  /*0d10*/  IADD3 R3, PT, PT, R1.reuse, 0x70, RZ ;  /* 0x0000007001037810 */ /* 0x05ffe20007ffe0ff */
[----:B------:R0:W-:Y:S01]  /*0d20*/  STL.64 [R1+0x8], RZ ;  /* 0x000008ff01007387 */ /* 0x0001e20000100a00 */
[----:B------:R-:W1:Y:S01]  /*0d30*/  LDCU.64 UR12, c[0x0][0x380] ;  /* 0x00007000ff0c77ac */ /* 0x000e620008000a00 */
[----:B------:R-:W-:Y:S01]  /*0d40*/  HFMA2 R4, -RZ, RZ, 0, 0 ;  /* 0x00000000ff047431 */ /* 0x000fe200000001ff */
[----:B------:R-:W-:Y:S01]  /*0d50*/  IADD3 R2, PT, PT, R1, 0x38, RZ ;  /* 0x0000003801027810 */ /* 0x000fe20007ffe0ff */
[----:B------:R0:W-:Y:S01]  /*0d60*/  STL.64 [R1+0x10], RZ ;  /* 0x000010ff01007387 */ /* 0x0001e20000100a00 */
[----:B------:R-:W2:Y:S01]  /*0d70*/  LDCU.64 UR18, c[0x0][0x398] ;  /* 0x00007300ff1277ac */ /* 0x000ea20008000a00 */
[----:B------:R-:W-:-:S02]  /*0d80*/  CS2R R8, SRZ ;  /* 0x0000000000087805 */ /* 0x000fc4000001ff00 */
[----:B------:R-:W-:Y:S01]  /*0d90*/  MOV R11, RZ ;  /* 0x000000ff000b7202 */ /* 0x000fe20000000f00 */
[----:B------:R0:W-:Y:S01]  /*0da0*/  STL.64 [R1+0x18], RZ ;  /* 0x000018ff01007387 */ /* 0x0001e20000100a00 */
[----:B------:R-:W-:Y:S01]  /*0db0*/  UIMAD.WIDE.U32 UR6, UR5, 0x4, URZ ;  /* 0x00000004050678a5 */ /* 0x000fe2000f8e00ff */
[----:B------:R-:W-:Y:S02]  /*0dc0*/  UMOV UR4, URZ ;  /* 0x000000ff00047c82 */ /* 0x000fe40008000000 */
[----:B------:R0:W-:Y:S01]  /*0dd0*/  STL.64 [R1+0x20], RZ ;  /* 0x000020ff01007387 */ /* 0x0001e20000100a00 */
[----:B------:R-:W-:-:S03]  /*0de0*/  UIMAD.WIDE.U32 UR8, UR8, 0x4, UR6 ;  /* 0x00000004080878a5 */ /* 0x000fc6000f8e0006 */
[----:B------:R0:W-:Y:S01]  /*0df0*/  STL.64 [R1+0x28], RZ ;  /* 0x000028ff01007387 */ /* 0x0001e20000100a00 */
[----:B-----5:R-:W-:Y:S02]  /*0e00*/  UIADD3 UR10, UP1, UPT, UR8, UR10, URZ ;  /* 0x0000000a080a7290 */ /* 0x020fe4000ff3e0ff */
[----:B-1----:R-:W-:Y:S01]  /*0e10*/  UIADD3 UR12, UP0, UPT, UR6, UR12, URZ ;  /* 0x0000000c060c7290 */ /* 0x002fe2000ff1e0ff */
[----:B------:R0:W-:Y:S01]  /*0e20*/  STL.64 [R1+0x30], RZ ;  /* 0x000030ff01007387 */ /* 0x0001e20000100a00 */
[----:B------:R-:W-:Y:S02]  /*0e30*/  UIADD3.X UR11, UPT, UPT, UR9, UR11, URZ, UP1, !UPT ;  /* 0x0000000b090b7290 */ /* 0x000fe40008ffe4ff */
[----:B--2---:R-:W-:Y:S01]  /*0e40*/  UIADD3 UR8, UP2, UPT, UR8, UR18, URZ ;  /* 0x0000001208087290 */ /* 0x004fe2000ff5e0ff */
[----:B------:R0:W-:Y:S01]  /*0e50*/  STL.64 [R1+0x38], RZ ;  /* 0x000038ff01007387 */ /* 0x0001e20000100a00 */
[----:B------:R-:W-:Y:S02]  /*0e60*/  UIADD3.X UR13, UPT, UPT, UR7, UR13, URZ, UP0, !UPT ;  /* 0x0000000d070d7290 */ /* 0x000fe400087fe4ff */
[----:B------:R-:W-:Y:S01]  /*0e70*/  UIADD3.X UR9, UPT, UPT, UR9, UR19, URZ, UP2, !UPT ;  /* 0x0000001309097290 */ /* 0x000fe200097fe4ff */
[----:B------:R0:W-:Y:S01]  /*0e80*/  STL.64 [R1+0x40], RZ ;  /* 0x000040ff01007387 */ /* 0x0001e20000100a00 */
[----:B------:R-:W-:-:S03]  /*0e90*/  UIADD3 UR18, UPT, UPT, UR5, -UR14, URZ ;  /* 0x8000000e05127290 */ /* 0x000fc6000fffe0ff */
        /* <DEDUP_REMOVED lines=17> */
.L_x_93:
[----:B--2---:R-:W2:Y:S01]  /*0fb0*/  LDL R14, [R1+0x20] ;  /* 0x00002000010e7983 */ /* 0x004ea20000100800 */
[----:B------:R-:W-:Y:S01]  /*0fc0*/  UISETP.GE.U32.AND UP0, UPT, UR5, UR15, UPT ;  /* 0x0000000f0500728c */ /* 0x000fe2000bf06070 */
[----:B-1-3--:R-:W-:Y:S01]  /*0fd0*/  FMUL R4, R4, 0.035714287310838699341 ;  /* 0x3d12492504047820 */ /* 0x00afe20000400000 */
[----:B------:R-:W-:-:S04]  /*0fe0*/  UIADD3 UR18, UPT, UPT, UR18, 0x1, URZ ;  /* 0x0000000112127890 */ /* 0x000fc8000fffe0ff */
[----:B------:R-:W-:Y:S01]  /*0ff0*/  UISETP.NE.AND UP1, UPT, UR18, URZ, UPT ;  /* 0x000000ff1200728c */ /* 0x000fe2000bf25270 */
[----:B--2---:R-:W-:-:S04]  /*1000*/  ISETP.GE.AND P0, PT, R14, 0x7, PT ;  /* 0x000000070e00780c */ /* 0x004fc80003f06270 */
[----:B------:R-:W-:Y:S01]  /*1010*/  FSEL R4, R4, +QNAN , P0 ;  /* 0x7fc0000004047808 */ /* 0x000fe20000000000 */
[----:B------:R-:W-:Y:S08]  /*1020*/  BRA.U !UP0, `(.L_x_86) ;  /* 0x0000001908847547 */ /* 0x000ff0000b800000 */
[----:B------:R-:W-:-:S13]  /*1030*/  ISETP.GT.AND P0, PT, R11, 0x6, PT ;  /* 0x000000060b00780c */ /* 0x000fda0003f04270 */
[----:B------:R-:W-:Y:S05]  /*1040*/  @P0 BRA `(.L_x_87) ;  /* 0x0000000000640947 */ /* 0x000fea0003800000 */
[----:B------:R-:W-:-:S05]  /*1050*/  LEA R13, R9, R2, 0x2 ;  /* 0x00000002090d7211 */ /* 0x000fca00078e10ff */
[----:B------:R1:W-:Y:S04]  /*1060*/  STL [R13], R4 ;  /* 0x000000040d007387 */ /* 0x0003e80000100800 */
[----:B------:R-:W2:Y:S04]  /*1070*/  LDL R16, [R1+0x58] ;  /* 0x0000580001107983 */ /* 0x000ea80000100800 */
[----:B------:R-:W3:Y:S04]  /*1080*/  LDL.64 R6, [R1+0x60] ;  /* 0x0000600001067983 */ /* 0x000ee80000100a00 */
[----:B------:R-:W4:Y:S04]  /*1090*/  LDL.64 R10, [R1+0x68] ;  /* 0x00006800010a7983 */ /* 0x000f280000100a00 */
[----:B------:R-:W5:Y:S01]  /*10a0*/  LDL R5, [R1+0x54] ;  /* 0x0000540001057983 */ /* 0x000f620000100800 */
[----:B--2---:R-:W-:-:S04]  /*10b0*/  IADD3 R16, PT, PT, R16, 0x1, RZ ;  /* 0x0000000110107810 */ /* 0x004fc80007ffe0ff */
[----:B------:R-:W-:Y:S01]  /*10c0*/  I2FP.F32.S32 R9, R16 ;  /* 0x0000001000097245 */ /* 0x000fe20000201400 */
[C---:B---3--:R-:W-:Y:S01]  /*10d0*/  FADD R7, R4.reuse, -R7 ;  /* 0x8000000704077221 */ /* 0x048fe20000000000 */
[----:B------:R2:W-:Y:S03]  /*10e0*/  STL [R1+0x58], R16 ;  /* 0x0000581001007387 */ /* 0x0005e60000100800 */
[----:B------:R-:W-:Y:S01]  /*10f0*/  FMUL R12, R4, R9 ;  /* 0x00000009040c7220 */ /* 0x000fe20000400000 */
[----:B-----5:R-:W-:-:S03]  /*1100*/  IADD3 R9, PT, PT, R5, 0x1, RZ ;  /* 0x0000000105097810 */ /* 0x020fc60007ffe0ff */
[----:B----4-:R-:W-:Y:S01]  /*1110*/  FADD R11, R12, -R11 ;  /* 0x8000000b0c0b7221 */ /* 0x010fe20000000000 */
[----:B------:R-:W-:Y:S01]  /*1120*/  FADD R12, R6, R7 ;  /* 0x00000007060c7221 */ /* 0x000fe20000000000 */
[C---:B------:R-:W-:Y:S02]  /*1130*/  ISETP.NE.AND P0, PT, R9.reuse, 0x7, PT ;  /* 0x000000070900780c */ /* 0x040fe40003f05270 */
        /* <DEDUP_REMOVED lines=10> */
.L_x_87:
[----:B------:R-:W-:-:S05]  /*11e0*/  LEA R17, R9, R2, 0x2 ;  /* 0x0000000209117211 */ /* 0x000fca00078e10ff */
[----:B------:R-:W2:Y:S04]  /*11f0*/  LDL R12, [R17] ;  /* 0x00000000110c7983 */ /* 0x000ea80000100800 */
[----:B------:R1:W-:Y:S04]  /*1200*/  STL [R17], R4 ;  /* 0x0000000411007387 */ /* 0x0003e80000100800 */
[----:B------:R-:W3:Y:S04]  /*1210*/  LDL R11, [R1+0x64] ;  /* 0x00006400010b7983 */ /* 0x000ee80000100800 */
[----:B------:R-:W4:Y:S04]  /*1220*/  LDL R9, [R1+0x60] ;  /* 0x0000600001097983 */ /* 0x000f280000100800 */
[----:B------:R-:W5:Y:S04]  /*1230*/  LDL.64 R6, [R1+0x68] ;  /* 0x0000680001067983 */ /* 0x000f680000100a00 */
[----:B------:R-:W2:Y:S04]  /*1240*/  LDL R5, [R1+0x54] ;  /* 0x0000540001057983 */ /* 0x000ea80000100800 */
[----:B------:R-:W5:Y:S01]  /*1250*/  LDL R15, [R1+0x5c] ;  /* 0x00005c00010f7983 */ /* 0x000f620000100800 */
[----:B---3--:R-:W-:-:S04]  /*1260*/  FADD R10, R4, -R11 ;  /* 0x8000000b040a7221 */ /* 0x008fc80000000000 */
[----:B----4-:R-:W-:-:S04]  /*1270*/  FADD R11, R9, R10 ;  /* 0x0000000a090b7221 */ /* 0x010fc80000000000 */
[----:B------:R-:W-:-:S04]  /*1280*/  FADD R13, -R9, R11 ;  /* 0x0000000b090d7221 */ /* 0x000fc80000000100 */
[----:B------:R-:W-:Y:S01]  /*1290*/  FADD R13, -R10, R13 ;  /* 0x0000000d0a0d7221 */ /* 0x000fe20000000100 */
[----:B------:R-:W-:Y:S01]  /*12a0*/  FFMA R10, R4, 7, -R9 ;  /* 0x40e00000040a7823 */ /* 0x000fe20000000809 */
[----:B--2---:R-:W-:Y:S02]  /*12b0*/  IADD3 R9, PT, PT, R5, 0x1, RZ ;  /* 0x0000000105097810 */ /* 0x004fe40007ffe0ff */
[----:B------:R-:W-:Y:S01]  /*12c0*/  FADD R12, -R12, -R13 ;  /* 0x8000000d0c0c7221 */ /* 0x000fe20000000100 */
[----:B-----5:R-:W-:Y:S01]  /*12d0*/  FADD R7, R10, -R7 ;  /* 0x800000070a077221 */ /* 0x020fe20000000000 */
[----:B------:R-:W-:Y:S02]  /*12e0*/  ISETP.NE.AND P0, PT, R9, 0x7, PT ;  /* 0x000000070900780c */ /* 0x000fe40003f05270 */
[----:B------:R-:W-:Y:S01]  /*12f0*/  FADD R10, R11, R12 ;  /* 0x0000000c0b0a7221 */ /* 0x000fe20000000000 */
[----:B-1----:R-:W-:Y:S01]  /*1300*/  FADD R4, R6, R7 ;  /* 0x0000000706047221 */ /* 0x002fe20000000000 */
[----:B------:R-:W-:-:S02]  /*1310*/  SEL R9, R9, RZ, P0 ;  /* 0x000000ff09097207 */ /* 0x000fc40000000000 */
[----:B------:R-:W-:Y:S01]  /*1320*/  FADD R11, -R11, R10 ;  /* 0x0000000a0b0b7221 */ /* 0x000fe20000000100 */
[----:B------:R-:W-:Y:S02]  /*1330*/  FADD R6, -R6, R4 ;  /* 0x0000000406067221 */ /* 0x000fe40000000100 */
[----:B------:R1:W-:Y:S01]  /*1340*/  STL [R1+0x54], R9 ;  /* 0x0000540901007387 */ /* 0x0003e20000100800 */
[----:B------:R-:W-:Y:S01]  /*1350*/  FADD R11, -R12, R11 ;  /* 0x0000000b0c0b7221 */ /* 0x000fe20000000100 */
[----:B------:R-:W-:Y:S01]  /*1360*/  FADD R5, -R7, R6 ;  /* 0x0000000607057221 */ /* 0x000fe20000000100 */
[----:B------:R-:W-:-:S03]  /*1370*/  IADD3 R6, PT, PT, R15, 0x1, RZ ;  /* 0x000000010f067810 */ /* 0x000fc60007ffe0ff */
[----:B------:R1:W-:Y:S01]  /*1380*/  STL.64 [R1+0x60], R10 ;  /* 0x0000600a01007387 */ /* 0x0003e20000100a00 */
[----:B------:R-:W-:-:S03]  /*1390*/  LOP3.LUT P0, RZ, R6, 0x3ff, RZ, 0xc0, !PT ;  /* 0x000003ff06ff7812 */ /* 0x000fc6000780c0ff */
[----:B------:R1:W-:Y:S04]  /*13a0*/  STL.64 [R1+0x68], R4 ;  /* 0x0000680401007387 */ /* 0x0003e80000100a00 */
[----:B------:R1:W-:Y:S06]  /*13b0*/  STL [R1+0x5c], R6 ;  /* 0x00005c0601007387 */ /* 0x0003ec0000100800 */
[----:B------:R-:W-:Y:S05]  /*13c0*/  @P0 BRA `(.L_x_88) ;  /* 0x0000000400e40947 */ /* 0x000fea0003800000 */
[----:B-1----:R-:W-:Y:S01]  /*13d0*/  HFMA2 R4, -RZ, RZ, 0, 0 ;  /* 0x00000000ff047431 */ /* 0x002fe200000001ff */
[----:B------:R-:W-:-:S04]  /*13e0*/  MOV R5, R9 ;  /* 0x0000000900057202 */ /* 0x000fc80000000f00 */
[----:B------:R-:W-:-:S05]  /*13f0*/  IMAD.HI R4, R9, -0x6db6db6d, R4 ;  /* 0x9249249309047827 */ /* 0x000fca00078e0204 */
[----:B------:R-:W-:-:S04]  /*1400*/  SHF.R.U32.HI R5, RZ, 0x1f, R4 ;  /* 0x0000001fff057819 */ /* 0x000fc80000011604 */
[----:B------:R-:W-:Y:S02]  /*1410*/  LEA.HI.SX32 R4, R4, R5, 0x1e ;  /* 0x0000000504047211 */ /* 0x000fe400078ff2ff */
[----:B------:R-:W-:-:S03]  /*1420*/  IADD3 R5, PT, PT, R9, 0x1, RZ ;  /* 0x0000000109057810 */ /* 0x000fc60007ffe0ff */
[----:B------:R-:W-:Y:S02]  /*1430*/  IMAD R7, R4, -0x7, R9 ;  /* 0xfffffff904077824 */ /* 0x000fe400078e0209 */
[----:B------:R-:W-:-:S03]  /*1440*/  HFMA2 R4, -RZ, RZ, 0, 0 ;  /* 0x00000000ff047431 */ /* 0x000fc600000001ff */
[----:B------:R-:W-:Y:S02]  /*1450*/  LEA R12, R7, R2, 0x2 ;  /* 0x00000002070c7211 */ /* 0x000fe400078e10ff */
[----:B------:R-:W-:Y:S01]  /*1460*/  IMAD.HI R4, R5, -0x6db6db6d, R4 ;  /* 0x9249249305047827 */ /* 0x000fe200078e0204 */
[----:B------:R-:W-:-:S03]  /*1470*/  MOV R6, RZ ;  /* 0x000000ff00067202 */ /* 0x000fc60000000f00 */
[----:B------:R-:W2:Y:S01]  /*1480*/  LDL R12, [R12] ;  /* 0x000000000c0c7983 */ /* 0x000ea20000100800 */
[----:B------:R-:W-:-:S04]  /*1490*/  SHF.R.U32.HI R7, RZ, 0x1f, R4 ;  /* 0x0000001fff077819 */ /* 0x000fc80000011604 */
[----:B------:R-:W-:Y:S02]  /*14a0*/  LEA.HI.SX32 R4, R4, R7, 0x1e ;  /* 0x0000000704047211 */ /* 0x000fe400078ff2ff */
[----:B------:R-:W-:-:S03]  /*14b0*/  IADD3 R7, PT, PT, R9, 0x2, RZ ;  /* 0x0000000209077810 */ /* 0x000fc60007ffe0ff */
[----:B------:R-:W-:Y:S02]  /*14c0*/  IMAD R5, R4, -0x7, R5 ;  /* 0xfffffff904057824 */ /* 0x000fe400078e0205 */
[----:B------:R-:W-:-:S03]  /*14d0*/  IMAD.HI R4, R7, -0x6db6db6d, R6 ;  /* 0x9249249307047827 */ /* 0x000fc600078e0206 */
[----:B------:R-:W-:Y:S02]  /*14e0*/  LEA R10, R5, R2, 0x2 ;  /* 0x00000002050a7211 */ /* 0x000fe400078e10ff */
[----:B------:R-:W-:-:S04]  /*14f0*/  SHF.R.U32.HI R5, RZ, 0x1f, R4 ;  /* 0x0000001fff057819 */ /* 0x000fc80000011604 */
[----:B------:R-:W-:Y:S01]  /*1500*/  LEA.HI.SX32 R6, R4, R5, 0x1e ;  /* 0x0000000504067211 */ /* 0x000fe200078ff2ff */
[----:B------:R-:W-:Y:S01]  /*1510*/  HFMA2 R4, -RZ, RZ, 0, 0 ;  /* 0x00000000ff047431 */ /* 0x000fe200000001ff */
[----:B------:R-:W3:Y:S01]  /*1520*/  LDL R10, [R10] ;  /* 0x000000000a0a7983 */ /* 0x000ee20000100800 */
[----:B------:R-:W-:Y:S02]  /*1530*/  IADD3 R5, PT, PT, R9, 0x3, RZ ;  /* 0x0000000309057810 */ /* 0x000fe40007ffe0ff */
[----:B------:R-:W-:-:S03]  /*1540*/  IMAD R7, R6, -0x7, R7 ;  /* 0xfffffff906077824 */ /* 0x000fc600078e0207 */
[----:B------:R-:W-:Y:S02]  /*1550*/  IMAD.HI R4, R5, -0x6db6db6d, R4 ;  /* 0x9249249305047827 */ /* 0x000fe400078e0204 */
[----:B------:R-:W-:-:S03]  /*1560*/  LEA R11, R7, R2, 0x2 ;  /* 0x00000002070b7211 */ /* 0x000fc600078e10ff */
[----:B------:R-:W-:-:S03]  /*1570*/  SHF.R.U32.HI R7, RZ, 0x1f, R4 ;  /* 0x0000001fff077819 */ /* 0x000fc60000011604 */
        /* <DEDUP_REMOVED lines=15> */
[----:B------:R-:W-:-:S04]  /*1670*/  SHF.R.U32.HI R15, RZ, 0x1f, R4 ;  /* 0x0000001fff0f7819 */ /* 0x000fc80000011604 */
[----:B------:R-:W5:Y:S01]  /*1680*/  LDL R6, [R6] ;  /* 0x0000000006067983 */ /* 0x000f620000100800 */
[----:B------:R-:W-:Y:S02]  /*1690*/  LEA.HI.SX32 R15, R4, R15, 0x1e ;  /* 0x0000000f040f7211 */ /* 0x000fe400078ff2ff */
[----:B------:R-:W-:Y:S02]  /*16a0*/  IADD3 R5, PT, PT, R9, 0x6, RZ ;  /* 0x0000000609057810 */ /* 0x000fe40007ffe0ff */
[----:B------:R-:W-:Y:S01]  /*16b0*/  MOV R4, RZ ;  /* 0x000000ff00047202 */ /* 0x000fe20000000f00 */
[----:B------:R-:W-:-:S04]  /*16c0*/  IMAD R15, R15, -0x7, R7 ;  /* 0xfffffff90f0f7824 */ /* 0x000fc800078e0207 */
[----:B------:R-:W-:Y:S01]  /*16d0*/  IMAD.HI R16, R5, -0x6db6db6d, R4 ;  /* 0x9249249305107827 */ /* 0x000fe200078e0204 */
[----:B------:R-:W-:-:S04]  /*16e0*/  LEA R4, R15, R2, 0x2 ;  /* 0x000000020f047211 */ /* 0x000fc800078e10ff */
[----:B------:R-:W-:Y:S02]  /*16f0*/  SHF.R.U32.HI R7, RZ, 0x1f, R16 ;  /* 0x0000001fff077819 */ /* 0x000fe40000011610 */
[----:B------:R-:W5:Y:S02]  /*1700*/  LDL R4, [R4] ;  /* 0x0000000004047983 */ /* 0x000f640000100800 */
[----:B------:R-:W-:-:S05]  /*1710*/  LEA.HI.SX32 R7, R16, R7, 0x1e ;  /* 0x0000000710077211 */ /* 0x000fca00078ff2ff */
[----:B------:R-:W-:-:S05]  /*1720*/  IMAD R7, R7, -0x7, R5 ;  /* 0xfffffff907077824 */ /* 0x000fca00078e0205 */
[----:B------:R-:W-:-:S06]  /*1730*/  LEA R5, R7, R2, 0x2 ;  /* 0x0000000207057211 */ /* 0x000fcc00078e10ff */
[----:B------:R-:W5:Y:S01]  /*1740*/  LDL R5, [R5] ;  /* 0x0000000005057983 */ /* 0x000f620000100800 */
[----:B--2---:R-:W-:Y:S01]  /*1750*/  FMUL R7, R12, 1 ;  /* 0x3f8000000c077820 */ /* 0x004fe20000400000 */
[----:B------:R-:W-:-:S03]  /*1760*/  FADD R12, -RZ, R12 ;  /* 0x0000000cff0c7221 */ /* 0x000fc60000000100 */
[----:B------:R-:W-:Y:S01]  /*1770*/  FADD R16, -RZ, R7 ;  /* 0x00000007ff107221 */ /* 0x000fe20000000100 */
[----:B------:R-:W-:-:S03]  /*1780*/  FADD R7, RZ, R12 ;  /* 0x0000000cff077221 */ /* 0x000fc60000000000 */
[----:B------:R-:W-:Y:S01]  /*1790*/  FADD R17, RZ, R16 ;  /* 0x00000010ff117221 */ /* 0x000fe20000000000 */
[----:B------:R-:W-:-:S03]  /*17a0*/  FADD R15, -RZ, R7 ;  /* 0x00000007ff0f7221 */ /* 0x000fc60000000100 */
[----:B------:R-:W-:Y:S01]  /*17b0*/  FADD R19, -RZ, R17 ;  /* 0x00000011ff137221 */ /* 0x000fe20000000100 */
[----:B------:R-:W-:-:S03]  /*17c0*/  FADD R15, -R12, R15 ;  /* 0x0000000f0c0f7221 */ /* 0x000fc60000000100 */
        /* <DEDUP_REMOVED lines=57> */
.L_x_88:
[----:B-1----:R-:W4:Y:S02]  /*1b60*/  LDL R11, [R1+0x58] ;  /* 0x00005800010b7983 */ /* 0x002f240000100800 */
[----:B----4-:R-:W-:-:S13]  /*1b70*/  ISETP.GE.AND P0, PT, R11, 0x7, PT ;  /* 0x000000070b00780c */ /* 0x010fda0003f06270 */
[----:B------:R-:W-:Y:S05]  /*1b80*/  @!P0 BRA `(.L_x_86) ;  /* 0x0000000c00ac8947 */ /* 0x000fea0003800000 */
[C---:B------:R-:W-:Y:S02]  /*1b90*/  ISETP.GE.AND P0, PT, R9.reuse, 0x1, PT ;  /* 0x000000010900780c */ /* 0x040fe40003f06270 */
[----:B--23--:R-:W-:-:S11]  /*1ba0*/  IADD3 R5, PT, PT, R9, 0x6, RZ ;  /* 0x0000000609057810 */ /* 0x00cfd60007ffe0ff */
[----:B------:R-:W-:-:S04]  /*1bb0*/  @P0 IADD3 R5, PT, PT, R9, -0x1, RZ ;  /* 0xffffffff09050810 */ /* 0x000fc80007ffe0ff */
[----:B------:R-:W-:-:S06]  /*1bc0*/  LEA R6, R5, R2, 0x2 ;  /* 0x0000000205067211 */ /* 0x000fcc00078e10ff */
[----:B------:R-:W2:Y:S01]  /*1bd0*/  LDL R6, [R6] ;  /* 0x0000000006067983 */ /* 0x000ea20000100800 */
[----:B------:R-:W-:Y:S01]  /*1be0*/  FMUL R4, R4, 0.035714287310838699341 ;  /* 0x3d12492504047820 */ /* 0x000fe20000400000 */
[----:B------:R-:W-:Y:S01]  /*1bf0*/  UISETP.GT.AND UP0, UPT, UR4, 0x3, UPT ;  /* 0x000000030400788c */ /* 0x000fe2000bf04270 */
[----:B--2---:R-:W-:-:S04]  /*1c00*/  FADD R5, R6, R6 ;  /* 0x0000000606057221 */ /* 0x004fc80000000000 */
[----:B------:R-:W-:-:S04]  /*1c10*/  FADD R12, -R4, R5 ;  /* 0x00000005040c7221 */ /* 0x000fc80000000100 */
[----:B------:R-:W-:-:S04]  /*1c20*/  FADD R7, -R5, R12 ;  /* 0x0000000c05077221 */ /* 0x000fc80000000100 */
[--C-:B------:R-:W-:Y:S01]  /*1c30*/  FADD R10, R12, -R7.reuse ;  /* 0x800000070c0a7221 */ /* 0x100fe20000000000 */
[----:B------:R-:W-:Y:S01]  /*1c40*/  FADD R13, -R4, -R7 ;  /* 0x80000007040d7221 */ /* 0x000fe20000000100 */
[----:B------:R-:W-:Y:S02]  /*1c50*/  MOV R4, UR8 ;  /* 0x0000000800047c02 */ /* 0x000fe40008000f00 */
[----:B------:R-:W-:Y:S01]  /*1c60*/  FADD R10, R5, -R10 ;  /* 0x8000000a050a7221 */ /* 0x000fe20000000000 */
[----:B------:R-:W-:-:S03]  /*1c70*/  MOV R5, UR9 ;  /* 0x0000000900057c02 */ /* 0x000fc60008000f00 */
[----:B------:R-:W-:-:S04]  /*1c80*/  FADD R13, R10, R13 ;  /* 0x0000000d0a0d7221 */ /* 0x000fc80000000000 */
[----:B------:R-:W-:-:S05]  /*1c90*/  FADD R7, R12, R13 ;  /* 0x0000000d0c077221 */ /* 0x000fca0000000000 */
[----:B------:R1:W-:Y:S01]  /*1ca0*/  STG.E desc[UR16][R4.64], R7 ;  /* 0x0000000704007986 */ /* 0x0003e2000c101910 */
[----:B------:R-:W-:Y:S05]  /*1cb0*/  BRA.U UP0, `(.L_x_89) ;  /* 0x0000000100b87547 */ /* 0x000fea000b800000 */
[----:B------:R-:W-:-:S05]  /*1cc0*/  LEA R16, R8, R3, 0x3 ;  /* 0x0000000308107211 */ /* 0x000fca00078e18ff */
[----:B------:R2:W-:Y:S04]  /*1cd0*/  STL.64 [R16], R12 ;  /* 0x0000000c10007387 */ /* 0x0005e80000100a00 */
[----:B-1----:R-:W3:Y:S04]  /*1ce0*/  LDL R4, [R1+0x94] ;  /* 0x0000940001047983 */ /* 0x002ee80000100800 */
[----:B------:R-:W2:Y:S04]  /*1cf0*/  LDL R17, [R1+0xa0] ;  /* 0x0000a00001117983 */ /* 0x000ea80000100800 */
[----:B------:R-:W4:Y:S04]  /*1d00*/  LDL R15, [R1+0x9c] ;  /* 0x00009c00010f7983 */ /* 0x000f280000100800 */
[----:B------:R-:W5:Y:S04]  /*1d10*/  LDL R20, [R1+0xb0] ;  /* 0x0000b00001147983 */ /* 0x000f680000100800 */
[----:B------:R-:W5:Y:S04]  /*1d20*/  LDL R5, [R1+0xac] ;  /* 0x0000ac0001057983 */ /* 0x000f680000100800 */
[----:B------:R-:W5:Y:S04]  /*1d30*/  LDL R19, [R1+0xa8] ;  /* 0x0000a80001137983 */ /* 0x000f680000100800 */
[----:B------:R-:W5:Y:S04]  /*1d40*/  LDL R7, [R1+0xb8] ;  /* 0x0000b80001077983 */ /* 0x000f680000100800 */
[----:B------:R-:W5:Y:S04]  /*1d50*/  LDL R8, [R1+0xa4] ;  /* 0x0000a40001087983 */ /* 0x000f680000100800 */
[----:B------:R-:W5:Y:S04]  /*1d60*/  LDL R6, [R1+0xb4] ;  /* 0x0000b40001067983 */ /* 0x000f680000100800 */
[----:B------:R-:W5:Y:S01]  /*1d70*/  LDL R10, [R1+0x90] ;  /* 0x00009000010a7983 */ /* 0x000f620000100800 */
[----:B---3--:R-:W-:Y:S01]  /*1d80*/  IADD3 R4, PT, PT, R4, 0x1, RZ ;  /* 0x0000000104047810 */ /* 0x008fe20007ffe0ff */
[----:B--2---:R-:W-:-:S03]  /*1d90*/  FADD R16, R12, -R17 ;  /* 0x800000110c107221 */ /* 0x004fc60000000000 */
[----:B------:R-:W-:Y:S01]  /*1da0*/  I2FP.F32.S32 R17, R4 ;  /* 0x0000000400117245 */ /* 0x000fe20000201400 */
[----:B----4-:R-:W-:-:S04]  /*1db0*/  FADD R18, R15, R16 ;  /* 0x000000100f127221 */ /* 0x010fc80000000000 */
[-C--:B------:R-:W-:Y:S01]  /*1dc0*/  FMUL R12, R12, R17.reuse ;  /* 0x000000110c0c7220 */ /* 0x080fe20000400000 */
[----:B------:R-:W-:Y:S01]  /*1dd0*/  FMUL R24, R13, R17 ;  /* 0x000000110d187220 */ /* 0x000fe20000400000 */
[----:B------:R-:W-:Y:S01]  /*1de0*/  FADD R15, -R15, R18 ;  /* 0x000000120f0f7221 */ /* 0x000fe20000000100 */
[----:B-----5:R-:W-:-:S03]  /*1df0*/  FADD R20, R13, -R20 ;  /* 0x800000140d147221 */ /* 0x020fc60000000000 */
[----:B------:R-:W-:Y:S01]  /*1e00*/  FADD R16, -R16, R15 ;  /* 0x0000000f10107221 */ /* 0x000fe20000000100 */
[----:B------:R-:W-:Y:S01]  /*1e10*/  FADD R22, R5, R20 ;  /* 0x0000001405167221 */ /* 0x000fe20000000000 */
[----:B------:R-:W-:-:S03]  /*1e20*/  FADD R19, R12, -R19 ;  /* 0x800000130c137221 */ /* 0x000fc60000000000 */
[----:B------:R-:W-:Y:S01]  /*1e30*/  FADD R13, -R5, R22 ;  /* 0x00000016050d7221 */ /* 0x000fe20000000100 */
[----:B------:R-:W-:Y:S01]  /*1e40*/  FADD R15, R24, -R7 ;  /* 0x80000007180f7221 */ /* 0x000fe20000000000 */
[----:B------:R-:W-:-:S03]  /*1e50*/  FADD R7, R8, R19 ;  /* 0x0000001308077221 */ /* 0x000fc60000000000 */
[----:B------:R-:W-:Y:S01]  /*1e60*/  FADD R5, R6, R15 ;  /* 0x0000000f06057221 */ /* 0x000fe20000000000 */
[----:B------:R-:W-:Y:S01]  /*1e70*/  FADD R8, -R8, R7 ;  /* 0x0000000708087221 */ /* 0x000fe20000000100 */
[----:B------:R-:W-:Y:S02]  /*1e80*/  IADD3 R10, PT, PT, R10, 0x1, RZ ;  /* 0x000000010a0a7810 */ /* 0x000fe40007ffe0ff */
[----:B------:R-:W-:Y:S02]  /*1e90*/  FADD R12, -R6, R5 ;  /* 0x00000005060c7221 */ /* 0x000fe40000000100 */
[----:B------:R-:W-:Y:S01]  /*1ea0*/  ISETP.NE.AND P0, PT, R10, 0x4, PT ;  /* 0x000000040a00780c */ /* 0x000fe20003f05270 */
        /* <DEDUP_REMOVED lines=15> */
.L_x_89:
[----:B------:R-:W-:-:S05]  /*1fa0*/  LEA R21, R8, R3, 0x3 ;  /* 0x0000000308157211 */ /* 0x000fca00078e18ff */
[----:B------:R2:W3:Y:S04]  /*1fb0*/  LDL.64 R18, [R21] ;  /* 0x0000000015127983 */ /* 0x0004e80000100a00 */
[----:B------:R2:W-:Y:S04]  /*1fc0*/  STL.64 [R21], R12 ;  /* 0x0000000c15007387 */ /* 0x0005e80000100a00 */
[----:B------:R-:W4:Y:S04]  /*1fd0*/  LDL R17, [R1+0xa0] ;  /* 0x0000a00001117983 */ /* 0x000f280000100800 */
[----:B------:R-:W5:Y:S04]  /*1fe0*/  LDL R15, [R1+0x9c] ;  /* 0x00009c00010f7983 */ /* 0x000f680000100800 */
[----:B------:R-:W3:Y:S04]  /*1ff0*/  LDL R24, [R1+0xb0] ;  /* 0x0000b00001187983 */ /* 0x000ee80000100800 */
[----:B-1----:R-:W3:Y:S04]  /*2000*/  LDL.64 R4, [R1+0xa8] ;  /* 0x0000a80001047983 */ /* 0x002ee80000100a00 */
[----:B------:R-:W3:Y:S04]  /*2010*/  LDL R7, [R1+0xb8] ;  /* 0x0000b80001077983 */ /* 0x000ee80000100800 */
[----:B------:R-:W3:Y:S04]  /*2020*/  LDL R8, [R1+0xb4] ;  /* 0x0000b40001087983 */ /* 0x000ee80000100800 */
[----:B------:R-:W3:Y:S04]  /*2030*/  LDL R16, [R1+0xa4] ;  /* 0x0000a40001107983 */ /* 0x000ee80000100800 */
[----:B------:R-:W3:Y:S04]  /*2040*/  LDL R10, [R1+0x90] ;  /* 0x00009000010a7983 */ /* 0x000ee80000100800 */
[----:B------:R-:W3:Y:S01]  /*2050*/  LDL R6, [R1+0x98] ;  /* 0x0000980001067983 */ /* 0x000ee20000100800 */
[----:B----4-:R-:W-:-:S04]  /*2060*/  FADD R20, R12, -R17 ;  /* 0x800000110c147221 */ /* 0x010fc80000000000 */
[----:B-----5:R-:W-:-:S04]  /*2070*/  FADD R17, R15, R20 ;  /* 0x000000140f117221 */ /* 0x020fc80000000000 */
[----:B--2---:R-:W-:Y:S01]  /*2080*/  FADD R21, -R15, R17 ;  /* 0x000000110f157221 */ /* 0x004fe20000000100 */
[----:B---3--:R-:W-:-:S03]  /*2090*/  FADD R24, R13, -R24 ;  /* 0x800000180d187221 */ /* 0x008fc60000000000 */
[----:B------:R-:W-:-:S04]  /*20a0*/  FADD R21, -R20, R21 ;  /* 0x0000001514157221 */ /* 0x000fc80000000100 */
[----:B------:R-:W-:Y:S01]  /*20b0*/  FADD R22, -R18, -R21 ;  /* 0x8000001512167221 */ /* 0x000fe20000000100 */
[----:B------:R-:W-:Y:S01]  /*20c0*/  FADD R18, R5, R24 ;  /* 0x0000001805127221 */ /* 0x000fe20000000000 */
[----:B------:R-:W-:-:S03]  /*20d0*/  FFMA R15, R12, 4, -R15 ;  /* 0x408000000c0f7823 */ /* 0x000fc6000000080f */
[----:B------:R-:W-:Y:S01]  /*20e0*/  FADD R21, -R5, R18 ;  /* 0x0000001205157221 */ /* 0x000fe20000000100 */
[----:B------:R-:W-:Y:S01]  /*20f0*/  FFMA R12, R13, 4, -R5 ;  /* 0x408000000d0c7823 */ /* 0x000fe20000000805 */
[----:B------:R-:W-:Y:S02]  /*2100*/  FADD R13, R15, -R4 ;  /* 0x800000040f0d7221 */ /* 0x000fe40000000000 */
[----:B------:R-:W-:Y:S01]  /*2110*/  FADD R24, -R24, R21 ;  /* 0x0000001518187221 */ /* 0x000fe20000000100 */
[----:B------:R-:W-:-:S03]  /*2120*/  FADD R15, R12, -R7 ;  /* 0x800000070c0f7221 */ /* 0x000fc60000000000 */
[----:B------:R-:W-:Y:S01]  /*2130*/  FADD R19, -R24, -R19 ;  /* 0x8000001318137221 */ /* 0x000fe20000000100 */
[----:B------:R-:W-:Y:S01]  /*2140*/  FADD R5, R8, R15 ;  /* 0x0000000f08057221 */ /* 0x000fe20000000000 */
[C---:B------:R-:W-:Y:S01]  /*2150*/  FADD R20, R17.reuse, R22 ;  /* 0x0000001611147221 */ /* 0x040fe20000000000 */
[----:B------:R-:W-:Y:S01]  /*2160*/  FADD R7, R16, R13 ;  /* 0x0000000d10077221 */ /* 0x000fe20000000000 */
[----:B------:R-:W-:Y:S01]  /*2170*/  FADD R12, R18, R19 ;  /* 0x00000013120c7221 */ /* 0x000fe20000000000 */
[----:B------:R-:W-:Y:S01]  /*2180*/  IADD3 R10, PT, PT, R10, 0x1, RZ ;  /* 0x000000010a0a7810 */ /* 0x000fe20007ffe0ff */
[----:B------:R-:W-:Y:S01]  /*2190*/  FADD R8, -R8, R5 ;  /* 0x0000000508087221 */ /* 0x000fe20000000100 */
[----:B------:R-:W-:Y:S01]  /*21a0*/  FADD R17, -R17, R20 ;  /* 0x0000001411117221 */ /* 0x000fe20000000100 */
[----:B------:R-:W-:Y:S01]  /*21b0*/  FADD R18, -R18, R12 ;  /* 0x0000000c12127221 */ /* 0x000fe20000000100 */
[----:B------:R-:W-:Y:S01]  /*21c0*/  FADD R16, -R16, R7 ;  /* 0x0000000710107221 */ /* 0x000fe20000000100 */
[----:B------:R-:W-:Y:S01]  /*21d0*/  ISETP.NE.AND P0, PT, R10, 0x4, PT ;  /* 0x000000040a00780c */ /* 0x000fe20003f05270 */
[----:B------:R-:W-:Y:S01]  /*21e0*/  FADD R4, -R15, R8 ;  /* 0x000000080f047221 */ /* 0x000fe20000000100 */
[----:B------:R-:W-:Y:S01]  /*21f0*/  FADD R22, -R22, R17 ;  /* 0x0000001116167221 */ /* 0x000fe20000000100 */
[----:B------:R-:W-:Y:S01]  /*2200*/  FADD R18, -R19, R18 ;  /* 0x0000001213127221 */ /* 0x000fe20000000100 */
[----:B------:R-:W-:Y:S01]  /*2210*/  FADD R16, -R13, R16 ;  /* 0x000000100d107221 */ /* 0x000fe20000000100 */
[----:B------:R-:W-:-:S02]  /*2220*/  IADD3 R6, PT, PT, R6, 0x1, RZ ;  /* 0x0000000106067810 */ /* 0x000fc40007ffe0ff */
        /* <DEDUP_REMOVED lines=11> */
[----:B------:R-:W-:-:S13]  /*22e0*/  LOP3.LUT P0, RZ, R6, 0x3ff, RZ, 0xc0, !PT ;  /* 0x000003ff06ff7812 */ /* 0x000fda000780c0ff */
[----:B--2---:R-:W-:Y:S05]  /*22f0*/  @P0 BRA `(.L_x_90) ;  /* 0x0000000400a00947 */ /* 0x004fea0003800000 */
[----:B------:R-:W-:-:S04]  /*2300*/  SHF.R.S32.HI R5, RZ, 0x1f, R8 ;  /* 0x0000001fff057819 */ /* 0x000fc80000011408 */
[----:B------:R-:W-:-:S04]  /*2310*/  LEA.HI R5, R5, R8, RZ, 0x2 ;  /* 0x0000000805057211 */ /* 0x000fc800078f10ff */
[----:B------:R-:W-:-:S04]  /*2320*/  LOP3.LUT R5, R5, 0xfffffffc, RZ, 0xc0, !PT ;  /* 0xfffffffc05057812 */ /* 0x000fc800078ec0ff */
[C---:B------:R-:W-:Y:S02]  /*2330*/  IADD3 R4, PT, PT, R8.reuse, -R5, RZ ;  /* 0x8000000508047210 */ /* 0x040fe40007ffe0ff */
[----:B------:R-:W-:Y:S02]  /*2340*/  IADD3 R5, PT, PT, R8, 0x1, RZ ;  /* 0x0000000108057810 */ /* 0x000fe40007ffe0ff */
[----:B------:R-:W-:Y:S02]  /*2350*/  LEA R4, R4, R3, 0x3 ;  /* 0x0000000304047211 */ /* 0x000fe400078e18ff */
[----:B------:R-:W-:-:S03]  /*2360*/  SHF.R.S32.HI R6, RZ, 0x1f, R5 ;  /* 0x0000001fff067819 */ /* 0x000fc60000011405 */
[----:B------:R1:W2:Y:S01]  /*2370*/  LDL.64 R16, [R4] ;  /* 0x0000000004107983 */ /* 0x0002a20000100a00 */
[----:B------:R-:W-:-:S04]  /*2380*/  LEA.HI R6, R6, R5, RZ, 0x2 ;  /* 0x0000000506067211 */ /* 0x000fc800078f10ff */
[----:B------:R-:W-:-:S04]  /*2390*/  LOP3.LUT R6, R6, 0xfffffffc, RZ, 0xc0, !PT ;  /* 0xfffffffc06067812 */ /* 0x000fc800078ec0ff */
[----:B------:R-:W-:Y:S02]  /*23a0*/  IADD3 R6, PT, PT, R5, -R6, RZ ;  /* 0x8000000605067210 */ /* 0x000fe40007ffe0ff */
[----:B------:R-:W-:Y:S02]  /*23b0*/  IADD3 R5, PT, PT, R8, 0x2, RZ ;  /* 0x0000000208057810 */ /* 0x000fe40007ffe0ff */
[----:B------:R-:W-:Y:S02]  /*23c0*/  LEA R12, R6, R3, 0x3 ;  /* 0x00000003060c7211 */ /* 0x000fe400078e18ff */
[----:B------:R-:W-:-:S04]  /*23d0*/  SHF.R.S32.HI R6, RZ, 0x1f, R5 ;  /* 0x0000001fff067819 */ /* 0x000fc80000011405 */
[----:B------:R-:W-:Y:S01]  /*23e0*/  LEA.HI R6, R6, R5, RZ, 0x2 ;  /* 0x0000000506067211 */ /* 0x000fe200078f10ff */
[----:B------:R-:W3:Y:S01]  /*23f0*/  LDL.64 R12, [R12] ;  /* 0x000000000c0c7983 */ /* 0x000ee20000100a00 */
[----:B-1----:R-:W-:Y:S02]  /*2400*/  IADD3 R4, PT, PT, R8, 0x3, RZ ;  /* 0x0000000308047810 */ /* 0x002fe40007ffe0ff */
[----:B------:R-:W-:-:S04]  /*2410*/  LOP3.LUT R6, R6, 0xfffffffc, RZ, 0xc0, !PT ;  /* 0xfffffffc06067812 */ /* 0x000fc800078ec0ff */
[----:B------:R-:W-:Y:S02]  /*2420*/  IADD3 R6, PT, PT, R5, -R6, RZ ;  /* 0x8000000605067210 */ /* 0x000fe40007ffe0ff */
[----:B------:R-:W-:Y:S02]  /*2430*/  SHF.R.S32.HI R5, RZ, 0x1f, R4 ;  /* 0x0000001fff057819 */ /* 0x000fe40000011404 */
[----:B------:R-:W-:Y:S02]  /*2440*/  LEA R6, R6, R3, 0x3 ;  /* 0x0000000306067211 */ /* 0x000fe400078e18ff */
[----:B------:R-:W-:-:S04]  /*2450*/  LEA.HI R5, R5, R4, RZ, 0x2 ;  /* 0x0000000405057211 */ /* 0x000fc800078f10ff */
[----:B------:R-:W4:Y:S01]  /*2460*/  LDL.64 R6, [R6] ;  /* 0x0000000006067983 */ /* 0x000f220000100a00 */
[----:B------:R-:W-:-:S04]  /*2470*/  LOP3.LUT R5, R5, 0xfffffffc, RZ, 0xc0, !PT ;  /* 0xfffffffc05057812 */ /* 0x000fc800078ec0ff */
[----:B------:R-:W-:-:S04]  /*2480*/  IADD3 R4, PT, PT, R4, -R5, RZ ;  /* 0x8000000504047210 */ /* 0x000fc80007ffe0ff */
[----:B------:R-:W-:-:S06]  /*2490*/  LEA R4, R4, R3, 0x3 ;  /* 0x0000000304047211 */ /* 0x000fcc00078e18ff */
[----:B------:R-:W5:Y:S01]  /*24a0*/  LDL.64 R4, [R4] ;  /* 0x0000000004047983 */ /* 0x000f620000100a00 */
[----:B--2---:R-:W-:Y:S01]  /*24b0*/  FADD R21, -RZ, R16 ;  /* 0x00000010ff157221 */ /* 0x004fe20000000100 */
[----:B------:R-:W-:Y:S01]  /*24c0*/  FMUL R10, R16, 1 ;  /* 0x3f800000100a7820 */ /* 0x000fe20000400000 */
[----:B------:R-:W-:Y:S01]  /*24d0*/  FMUL R18, R17, 1 ;  /* 0x3f80000011127820 */ /* 0x000fe20000400000 */
[----:B------:R-:W-:Y:S01]  /*24e0*/  FADD R20, -RZ, R17 ;  /* 0x00000011ff147221 */ /* 0x000fe20000000100 */
[----:B------:R-:W-:Y:S01]  /*24f0*/  FADD R16, RZ, R21 ;  /* 0x00000015ff107221 */ /* 0x000fe20000000000 */
[----:B------:R-:W-:Y:S01]  /*2500*/  FADD R15, -RZ, R10 ;  /* 0x0000000aff0f7221 */ /* 0x000fe20000000100 */
[----:B------:R-:W-:Y:S01]  /*2510*/  FADD R22, -RZ, R18 ;  /* 0x00000012ff167221 */ /* 0x000fe20000000100 */
[----:B------:R-:W-:Y:S01]  /*2520*/  FADD R17, RZ, R20 ;  /* 0x00000014ff117221 */ /* 0x000fe20000000000 */
[----:B------:R-:W-:Y:S01]  /*2530*/  FADD R10, -RZ, R16 ;  /* 0x00000010ff0a7221 */ /* 0x000fe20000000100 */
[----:B------:R-:W-:Y:S01]  /*2540*/  FADD R18, RZ, R15 ;  /* 0x0000000fff127221 */ /* 0x000fe20000000000 */
[----:B------:R-:W-:Y:S01]  /*2550*/  FADD R19, RZ, R22 ;  /* 0x00000016ff137221 */ /* 0x000fe20000000000 */
[----:B------:R-:W-:Y:S01]  /*2560*/  FADD R23, -RZ, R17 ;  /* 0x00000011ff177221 */ /* 0x000fe20000000100 */
[----:B------:R-:W-:Y:S01]  /*2570*/  FADD R21, -R21, R10 ;  /* 0x0000000a15157221 */ /* 0x000fe20000000100 */
[----:B------:R-:W-:Y:S01]  /*2580*/  FADD R10, -RZ, R18 ;  /* 0x00000012ff0a7221 */ /* 0x000fe20000000100 */
[----:B------:R-:W-:Y:S01]  /*2590*/  FADD R25, -RZ, R19 ;  /* 0x00000013ff197221 */ /* 0x000fe20000000100 */
[----:B------:R-:W-:-:S02]  /*25a0*/  FADD R20, -R20, R23 ;  /* 0x0000001714147221 */ /* 0x000fc40000000100 */
[----:B------:R-:W-:Y:S01]  /*25b0*/  FADD R10, -R15, R10 ;  /* 0x0000000a0f0a7221 */ /* 0x000fe20000000100 */
[----:B------:R-:W-:Y:S01]  /*25c0*/  FADD R22, -R22, R25 ;  /* 0x0000001916167221 */ /* 0x000fe20000000100 */
[----:B---3--:R-:W-:Y:S01]  /*25d0*/  FMUL R23, R12, 2 ;  /* 0x400000000c177820 */ /* 0x008fe20000400000 */
[----:B------:R-:W-:Y:S01]  /*25e0*/  FMUL R15, R13, 2 ;  /* 0x400000000d0f7820 */ /* 0x000fe20000400000 */
[----:B------:R-:W-:Y:S01]  /*25f0*/  FADD R21, -R21, R12 ;  /* 0x0000000c15157221 */ /* 0x000fe20000000100 */
[----:B------:R-:W-:Y:S01]  /*2600*/  FADD R20, -R20, R13 ;  /* 0x0000000d14147221 */ /* 0x000fe20000000100 */
[----:B------:R-:W-:Y:S01]  /*2610*/  FADD R23, -R10, R23 ;  /* 0x000000170a177221 */ /* 0x000fe20000000100 */
[----:B------:R-:W-:Y:S01]  /*2620*/  FADD R22, -R22, R15 ;  /* 0x0000000f16167221 */ /* 0x000fe20000000100 */
[----:B------:R-:W-:Y:S01]  /*2630*/  FADD R13, R16, R21 ;  /* 0x00000015100d7221 */ /* 0x000fe20000000000 */
[----:B------:R-:W-:Y:S01]  /*2640*/  FADD R12, R17, R20 ;  /* 0x00000014110c7221 */ /* 0x000fe20000000000 */
[----:B------:R-:W-:Y:S01]  /*2650*/  FADD R15, R18, R23 ;  /* 0x00000017120f7221 */ /* 0x000fe20000000000 */
[----:B------:R-:W-:Y:S01]  /*2660*/  FADD R10, R19, R22 ;  /* 0x00000016130a7221 */ /* 0x000fe20000000000 */
[----:B------:R-:W-:Y:S01]  /*2670*/  FADD R16, -R16, R13 ;  /* 0x0000000d10107221 */ /* 0x000fe20000000100 */
[----:B------:R-:W-:Y:S01]  /*2680*/  FADD R17, -R17, R12 ;  /* 0x0000000c11117221 */ /* 0x000fe20000000100 */
[----:B------:R-:W-:Y:S01]  /*2690*/  FADD R18, -R18, R15 ;  /* 0x0000000f12127221 */ /* 0x000fe20000000100 */
[----:B------:R-:W-:Y:S01]  /*26a0*/  FADD R19, -R19, R10 ;  /* 0x0000000a13137221 */ /* 0x000fe20000000100 */
[----:B------:R-:W-:Y:S01]  /*26b0*/  FADD R21, -R21, R16 ;  /* 0x0000001015157221 */ /* 0x000fe20000000100 */
[----:B------:R-:W-:Y:S01]  /*26c0*/  FADD R20, -R20, R17 ;  /* 0x0000001114147221 */ /* 0x000fe20000000100 */
[----:B------:R-:W-:Y:S01]  /*26d0*/  FADD R18, -R23, R18 ;  /* 0x0000001217127221 */ /* 0x000fe20000000100 */
[----:B------:R-:W-:Y:S01]  /*26e0*/  FADD R19, -R22, R19 ;  /* 0x0000001316137221 */ /* 0x000fe20000000100 */
[----:B----4-:R-:W-:Y:S01]  /*26f0*/  FMUL R16, R7, 3 ;  /* 0x4040000007107820 */ /* 0x010fe20000400000 */
        /* <DEDUP_REMOVED lines=17> */
[----:B-----5:R-:W-:Y:S01]  /*2810*/  FMUL R7, R4, 4 ;  /* 0x4080000004077820 */ /* 0x020fe20000400000 */
        /* <DEDUP_REMOVED lines=8> */
[C---:B------:R-:W-:Y:S01]  /*28a0*/  FADD R5, R17.reuse, R20 ;  /* 0x0000001411057221 */ /* 0x040fe20000000000 */
        /* <DEDUP_REMOVED lines=8> */
[----:B------:R2:W-:Y:S04]  /*2930*/  STL [R1+0x9c], R10 ;  /* 0x00009c0a01007387 */ /* 0x0005e80000100800 */
[----:B------:R2:W-:Y:S04]  /*2940*/  STL.64 [R1+0xb0], R4 ;  /* 0x0000b00401007387 */ /* 0x0005e80000100a00 */
[----:B------:R2:W-:Y:S04]  /*2950*/  STL.64 [R1+0xa0], R6 ;  /* 0x0000a00601007387 */ /* 0x0005e80000100a00 */
[----:B------:R2:W-:Y:S04]  /*2960*/  STL.64 [R1+0xa8], R12 ;  /* 0x0000a80c01007387 */ /* 0x0005e80000100a00 */
[----:B------:R2:W-:Y:S02]  /*2970*/  STL [R1+0xb8], R16 ;  /* 0x0000b81001007387 */ /* 0x0005e40000100800 */
.L_x_90:
[----:B-12---:R-:W2:Y:S01]  /*2980*/  LDL R4, [R1+0x94] ;  /* 0x0000940001047983 */ /* 0x006ea20000100800 */
[----:B------:R-:W-:Y:S01]  /*2990*/  UISETP.GE.U32.AND UP0, UPT, UR5, UR20, UPT ;  /* 0x000000140500728c */ /* 0x000fe2000bf06070 */
[----:B--2---:R-:W-:-:S13]  /*29a0*/  R2UR UR4, R4 ;  /* 0x00000000040472ca */ /* 0x004fda00000e0000 */
[----:B------:R-:W-:-:S06]  /*29b0*/  UISETP.LT.OR UP0, UPT, UR4, 0x4, !UP0 ;  /* 0x000000040400788c */ /* 0x000fcc000c701670 */
[----:B------:R-:W-:-:S05]  /*29c0*/  PLOP3.LUT P0, PT, PT, PT, UP0, 0x80, 0x8 ;  /* 0x000000000008781c */ /* 0x000fca0003f0f008 */
[----:B------:R-:W-:Y:S01]  /*29d0*/  @!UP0 UMOV UR6, UR10 ;  /* 0x0000000a00068c82 */ /* 0x000fe20008000000 */
[----:B------:R-:W-:Y:S01]  /*29e0*/  @!UP0 UMOV UR7, UR11 ;  /* 0x0000000b00078c82 */ /* 0x000fe20008000000 */
[----:B------:R-:W-:-:S06]  /*29f0*/  MOV R6, UR6 ;  /* 0x0000000600067c02 */ /* 0x000fcc0008000f00 */
[----:B------:R-:W-:Y:S01]  /*2a00*/  @!P0 FADD R5, R5, R7 ;  /* 0x0000000705058221 */ /* 0x000fe20000000000 */
[----:B------:R-:W-:-:S03]  /*2a10*/  MOV R7, UR7 ;  /* 0x0000000700077c02 */ /* 0x000fc60008000f00 */
[----:B------:R-:W-:-:S05]  /*2a20*/  @!P0 FMUL R5, R5, 0.10000000149011611938 ;  /* 0x3dcccccd05058820 */ /* 0x000fca0000400000 */
[----:B------:R1:W-:Y:S02]  /*2a30*/  @!P0 STG.E desc[UR16][R6.64], R5 ;  /* 0x0000000506008986 */ /* 0x0003e4000c101910 */
.L_x_86:
[----:B------:R-:W-:Y:S02]  /*2a40*/  ISETP.GT.AND P0, PT, R14, 0x6, PT ;  /* 0x000000060e00780c */ /* 0x000fe40003f04270 */
[----:B--23--:R-:W-:Y:S02]  /*2a50*/  MOV R4, UR12 ;  /* 0x0000000c00047c02 */ /* 0x00cfe40008000f00 */
[----:B-1----:R-:W-:-:S05]  /*2a60*/  MOV R5, UR13 ;  /* 0x0000000d00057c02 */ /* 0x002fca0008000f00 */
[----:B------:R1:W5:Y:S04]  /*2a70*/  LDG.E.CONSTANT R17, desc[UR16][R4.64] ;  /* 0x0000001004117981 */ /* 0x000368000c1e9900 */
[----:B------:R-:W-:Y:S05]  /*2a80*/  @P0 BRA `(.L_x_91) ;  /* 0x0000000000640947 */ /* 0x000fea0003800000 */
[----:B------:R-:W-:-:S05]  /*2a90*/  LEA R16, R0, R1, 0x2 ;  /* 0x0000000100107211 */ /* 0x000fca00078e10ff */
[----:B-----5:R2:W-:Y:S04]  /*2aa0*/  STL [R16], R17 ;  /* 0x0000001110007387 */ /* 0x0205e80000100800 */
[----:B------:R-:W3:Y:S04]  /*2ab0*/  LDL R10, [R1+0x20] ;  /* 0x00002000010a7983 */ /* 0x000ee80000100800 */
[----:B------:R-:W4:Y:S04]  /*2ac0*/  LDL.64 R14, [R1+0x28] ;  /* 0x00002800010e7983 */ /* 0x000f280000100a00 */
[----:B------:R-:W2:Y:S04]  /*2ad0*/  LDL.64 R12, [R1+0x30] ;  /* 0x00003000010c7983 */ /* 0x000ea80000100a00 */
[----:B------:R-:W2:Y:S01]  /*2ae0*/  LDL R0, [R1+0x1c] ;  /* 0x00001c0001007983 */ /* 0x000ea20000100800 */
[----:B---3--:R-:W-:-:S04]  /*2af0*/  IADD3 R10, PT, PT, R10, 0x1, RZ ;  /* 0x000000010a0a7810 */ /* 0x008fc80007ffe0ff */
[----:B-1----:R-:W-:Y:S01]  /*2b00*/  I2FP.F32.S32 R4, R10 ;  /* 0x0000000a00047245 */ /* 0x002fe20000201400 */
        /* <DEDUP_REMOVED lines=17> */
.L_x_91:
[----:B------:R-:W-:-:S05]  /*2c20*/  LEA R12, R0, R1, 0x2 ;  /* 0x00000001000c7211 */ /* 0x000fca00078e10ff */
[----:B------:R-:W2:Y:S04]  /*2c30*/  LDL R15, [R12] ;  /* 0x000000000c0f7983 */ /* 0x000ea80000100800 */
[----:B-----5:R3:W-:Y:S04]  /*2c40*/  STL [R12], R17 ;  /* 0x000000110c007387 */ /* 0x0207e80000100800 */
[----:B------:R-:W4:Y:S04]  /*2c50*/  LDL R10, [R1+0x2c] ;  /* 0x00002c00010a7983 */ /* 0x000f280000100800 */
[----:B-1----:R-:W3:Y:S04]  /*2c60*/  LDL R4, [R1+0x28] ;  /* 0x0000280001047983 */ /* 0x002ee80000100800 */
[----:B------:R-:W2:Y:S04]  /*2c70*/  LDL.64 R6, [R1+0x30] ;  /* 0x0000300001067983 */ /* 0x000ea80000100a00 */
[----:B------:R-:W2:Y:S04]  /*2c80*/  LDL R0, [R1+0x1c] ;  /* 0x00001c0001007983 */ /* 0x000ea80000100800 */
[----:B------:R-:W2:Y:S01]  /*2c90*/  LDL R14, [R1+0x24] ;  /* 0x00002400010e7983 */ /* 0x000ea20000100800 */
[----:B----4-:R-:W-:-:S04]  /*2ca0*/  FADD R5, R17, -R10 ;  /* 0x8000000a11057221 */ /* 0x010fc80000000000 */
[----:B---3--:R-:W-:-:S04]  /*2cb0*/  FADD R13, R4, R5 ;  /* 0x00000005040d7221 */ /* 0x008fc80000000000 */
[----:B------:R-:W-:Y:S01]  /*2cc0*/  FADD R10, -R4, R13 ;  /* 0x0000000d040a7221 */ /* 0x000fe20000000100 */
[----:B------:R-:W-:-:S03]  /*2cd0*/  FFMA R4, R17, 7, -R4 ;  /* 0x40e0000011047823 */ /* 0x000fc60000000804 */
[----:B------:R-:W-:Y:S01]  /*2ce0*/  FADD R10, -R5, R10 ;  /* 0x0000000a050a7221 */ /* 0x000fe20000000100 */
[----:B--2---:R-:W-:Y:S01]  /*2cf0*/  FADD R7, R4, -R7 ;  /* 0x8000000704077221 */ /* 0x004fe20000000000 */
[----:B------:R-:W-:Y:S02]  /*2d00*/  IADD3 R0, PT, PT, R0, 0x1, RZ ;  /* 0x0000000100007810 */ /* 0x000fe40007ffe0ff */
[----:B------:R-:W-:Y:S01]  /*2d10*/  FADD R10, -R15, -R10 ;  /* 0x8000000a0f0a7221 */ /* 0x000fe20000000100 */
[----:B------:R-:W-:Y:S01]  /*2d20*/  FADD R4, R6, R7 ;  /* 0x0000000706047221 */ /* 0x000fe20000000000 */
[----:B------:R-:W-:Y:S02]  /*2d30*/  ISETP.NE.AND P0, PT, R0, 0x7, PT ;  /* 0x000000070000780c */ /* 0x000fe40003f05270 */
[----:B------:R-:W-:Y:S01]  /*2d40*/  FADD R12, R13, R10 ;  /* 0x0000000a0d0c7221 */ /* 0x000fe20000000000 */
[----:B------:R-:W-:Y:S01]  /*2d50*/  FADD R6, -R6, R4 ;  /* 0x0000000406067221 */ /* 0x000fe20000000100 */
[----:B------:R-:W-:-:S02]  /*2d60*/  IADD3 R14, PT, PT, R14, 0x1, RZ ;  /* 0x000000010e0e7810 */ /* 0x000fc40007ffe0ff */
[----:B------:R-:W-:Y:S01]  /*2d70*/  FADD R13, -R13, R12 ;  /* 0x0000000c0d0d7221 */ /* 0x000fe20000000100 */
[----:B------:R-:W-:Y:S01]  /*2d80*/  FADD R5, -R7, R6 ;  /* 0x0000000607057221 */ /* 0x000fe20000000100 */
[----:B------:R-:W-:Y:S01]  /*2d90*/  SEL R0, R0, RZ, P0 ;  /* 0x000000ff00007207 */ /* 0x000fe20000000000 */
[----:B------:R2:W-:Y:S01]  /*2da0*/  STL [R1+0x24], R14 ;  /* 0x0000240e01007387 */ /* 0x0005e20000100800 */
[----:B------:R-:W-:Y:S01]  /*2db0*/  FADD R13, -R10, R13 ;  /* 0x0000000d0a0d7221 */ /* 0x000fe20000000100 */
[----:B------:R-:W-:Y:S02]  /*2dc0*/  LOP3.LUT P0, RZ, R14, 0x3ff, RZ, 0xc0, !PT ;  /* 0x000003ff0eff7812 */ /* 0x000fe4000780c0ff */
[----:B------:R2:W-:Y:S04]  /*2dd0*/  STL.64 [R1+0x30], R4 ;  /* 0x0000300401007387 */ /* 0x0005e80000100a00 */
[----:B------:R2:W-:Y:S04]  /*2de0*/  STL.64 [R1+0x28], R12 ;  /* 0x0000280c01007387 */ /* 0x0005e80000100a00 */
[----:B------:R2:W-:Y:S03]  /*2df0*/  STL [R1+0x1c], R0 ;  /* 0x00001c0001007387 */ /* 0x0005e60000100800 */
[----:B------:R-:W-:Y:S05]  /*2e00*/  @P0 BRA `(.L_x_92) ;  /* 0x0000000400e40947 */ /* 0x000fea0003800000 */
[----:B--2---:R-:W-:Y:S01]  /*2e10*/  HFMA2 R4, -RZ, RZ, 0, 0 ;  /* 0x00000000ff047431 */ /* 0x004fe200000001ff */
[----:B------:R-:W-:-:S04]  /*2e20*/  MOV R5, R0 ;  /* 0x0000000000057202 */ /* 0x000fc80000000f00 */
[----:B------:R-:W-:-:S05]  /*2e30*/  IMAD.HI R4, R0, -0x6db6db6d, R4 ;  /* 0x9249249300047827 */ /* 0x000fca00078e0204 */
[----:B------:R-:W-:-:S04]  /*2e40*/  SHF.R.U32.HI R5, RZ, 0x1f, R4 ;  /* 0x0000001fff057819 */ /* 0x000fc80000011604 */
[----:B------:R-:W-:Y:S01]  /*2e50*/  LEA.HI.SX32 R7, R4, R5, 0x1e ;  /* 0x0000000504077211 */ /* 0x000fe200078ff2ff */
[----:B------:R-:W-:Y:S01]  /*2e60*/  HFMA2 R4, -RZ, RZ, 0, 0 ;  /* 0x00000000ff047431 */ /* 0x000fe200000001ff */
[----:B------:R-:W-:-:S03]  /*2e70*/  IADD3 R5, PT, PT, R0, 0x1, RZ ;  /* 0x0000000100057810 */ /* 0x000fc60007ffe0ff */
[----:B------:R-:W-:-:S05]  /*2e80*/  IMAD R6, R7, -0x7, R0 ;  /* 0xfffffff907067824 */ /* 0x000fca00078e0200 */
[----:B------:R-:W-:Y:S01]  /*2e90*/  LEA R13, R6, R1, 0x2 ;  /* 0x00000001060d7211 */ /* 0x000fe200078e10ff */
[----:B------:R-:W-:-:S05]  /*2ea0*/  IMAD.HI R4, R5, -0x6db6db6d, R4 ;  /* 0x9249249305047827 */ /* 0x000fca00078e0204 */
[----:B------:R-:W-:Y:S01]  /*2eb0*/  SHF.R.U32.HI R7, RZ, 0x1f, R4 ;  /* 0x0000001fff077819 */ /* 0x000fe20000011604 */
[----:B------:R-:W2:Y:S01]  /*2ec0*/  LDL R13, [R13] ;  /* 0x000000000d0d7983 */ /* 0x000ea20000100800 */
[----:B------:R-:W-:Y:S02]  /*2ed0*/  MOV R6, RZ ;  /* 0x000000ff00067202 */ /* 0x000fe40000000f00 */
        /* <DEDUP_REMOVED lines=10> */
[----:B------:R-:W-:-:S05]  /*2f80*/  IMAD R6, R6, -0x7, R7 ;  /* 0xfffffff906067824 */ /* 0x000fca00078e0207 */
[----:B------:R-:W-:Y:S01]  /*2f90*/  LEA R12, R6, R1, 0x2 ;  /* 0x00000001060c7211 */ /* 0x000fe200078e10ff */
[----:B------:R-:W-:-:S05]  /*2fa0*/  IMAD.HI R4, R5, -0x6db6db6d, R4 ;  /* 0x9249249305047827 */ /* 0x000fca00078e0204 */
[----:B------:R-:W-:Y:S01]  /*2fb0*/  SHF.R.U32.HI R7, RZ, 0x1f, R4 ;  /* 0x0000001fff077819 */ /* 0x000fe20000011604 */
[----:B------:R-:W4:Y:S01]  /*2fc0*/  LDL R12, [R12] ;  /* 0x000000000c0c7983 */ /* 0x000f220000100800 */
[----:B------:R-:W-:Y:S02]  /*2fd0*/  IADD3 R15, PT, PT, R0, 0x4, RZ ;  /* 0x00000004000f7810 */ /* 0x000fe40007ffe0ff */
[----:B------:R-:W-:Y:S02]  /*2fe0*/  LEA.HI.SX32 R7, R4, R7, 0x1e ;  /* 0x0000000704077211 */ /* 0x000fe400078ff2ff */
[----:B------:R-:W-:-:S03]  /*2ff0*/  MOV R14, RZ ;  /* 0x000000ff000e7202 */ /* 0x000fc60000000f00 */
[----:B------:R-:W-:Y:S02]  /*3000*/  IMAD R4, R7, -0x7, R5 ;  /* 0xfffffff907047824 */ /* 0x000fe400078e0205 */
[----:B------:R-:W-:-:S04]  /*3010*/  IMAD.HI R5, R15, -0x6db6db6d, R14 ;  /* 0x924924930f057827 */ /* 0x000fc800078e020e */
[----:B------:R-:W-:Y:S01]  /*3020*/  HFMA2 R6, -RZ, RZ, 0, 0 ;  /* 0x00000000ff067431 */ /* 0x000fe200000001ff */
[----:B------:R-:W-:Y:S02]  /*3030*/  LEA R14, R4, R1, 0x2 ;  /* 0x00000001040e7211 */ /* 0x000fe400078e10ff */
[----:B------:R-:W-:Y:S02]  /*3040*/  SHF.R.U32.HI R4, RZ, 0x1f, R5 ;  /* 0x0000001fff047819 */ /* 0x000fe40000011605 */
[----:B------:R-:W-:Y:S02]  /*3050*/  IADD3 R7, PT, PT, R0, 0x5, RZ ;  /* 0x0000000500077810 */ /* 0x000fe40007ffe0ff */
[----:B------:R-:W5:Y:S01]  /*3060*/  LDL R14, [R14] ;  /* 0x000000000e0e7983 */ /* 0x000f620000100800 */
[----:B------:R-:W-:-:S05]  /*3070*/  LEA.HI.SX32 R5, R5, R4, 0x1e ;  /* 0x0000000405057211 */ /* 0x000fca00078ff2ff */
        /* <DEDUP_REMOVED lines=33> */
[----:B------:R-:W-:Y:S01]  /*3290*/  FADD R7, -R10, R7 ;  /* 0x000000070a077221 */ /* 0x000fe20000000100 */
[----:B----4-:R-:W-:Y:S02]  /*32a0*/  FMUL R10, R12, 3 ;  /* 0x404000000c0a7820 */ /* 0x010fe40000400000 */
        /* <DEDUP_REMOVED lines=47> */
.L_x_92:
[----:B------:R-:W-:Y:S02]  /*35a0*/  UIADD3 UR12, UP0, UPT, UR12, 0x4, URZ ;  /* 0x000000040c0c7890 */ /* 0x000fe4000ff1e0ff */
[----:B------:R-:W-:Y:S02]  /*35b0*/  UIADD3 UR10, UP2, UPT, UR10, 0x4, URZ ;  /* 0x000000040a0a7890 */ /* 0x000fe4000ff5e0ff */
[----:B------:R-:W-:Y:S02]  /*35c0*/  UIADD3 UR8, UP3, UPT, UR8, 0x4, URZ ;  /* 0x0000000408087890 */ /* 0x000fe4000ff7e0ff */
[----:B------:R-:W-:Y:S02]  /*35d0*/  UIADD3 UR5, UPT, UPT, UR5, 0x1, URZ ;  /* 0x0000000105057890 */ /* 0x000fe4000fffe0ff */
[----:B------:R-:W-:Y:S02]  /*35e0*/  UIADD3.X UR13, UPT, UPT, URZ, UR13, URZ, UP0, !UPT ;  /* 0x0000000dff0d7290 */ /* 0x000fe400087fe4ff */
[----:B------:R-:W-:-:S02]  /*35f0*/  UIADD3.X UR11, UPT, UPT, URZ, UR11, URZ, UP2, !UPT ;  /* 0x0000000bff0b7290 */ /* 0x000fc400097fe4ff */
[----:B------:R-:W-:Y:S01]  /*3600*/  UIADD3.X UR9, UPT, UPT, URZ, UR9, URZ, UP3, !UPT ;  /* 0x00000009ff097290 */ /* 0x000fe20009ffe4ff */
[----:B------:R-:W-:Y:S11]  /*3610*/  BRA.U UP1, `(.L_x_93) ;  /* 0xffffffd901647547 */ /* 0x000ff6000b83ffff */
[----:B------:R-:W-:Y:S05]  /*3620*/  EXIT ;  /* 0x000000000000794d */ /* 0x000fea0003800000 */
.L_x_94:
        /* <DEDUP_REMOVED lines=13> */
.L_x_140:


//--------------------- .text.ehlers_pma_batch_tiled_f32_tile128 --------------------------
	.section	.text.ehlers_pma_batch_tiled_f32_tile128,"ax",@progbits
	.align	128
        .global         ehlers_pma_batch_tiled_f32_tile128
        .type           ehlers_pma_batch_tiled_f32_tile128,@function
        .size           ehlers_pma_batch_tiled_f32_tile128,(.L_x_141 - ehlers_pma_batch_tiled_f32_tile128)
        .other          ehlers_pma_batch_tiled_f32_tile128,@"STO_CUDA_ENTRY STV_DEFAULT"
ehlers_pma_batch_tiled_f32_tile128:
.text.ehlers_pma_batch_tiled_f32_tile128:
        /* <DEDUP_REMOVED lines=38> */
.L_x_96:
        /* <DEDUP_REMOVED lines=23> */
.L_x_95:
        /* <DEDUP_REMOVED lines=22> */
.L_x_98:
        /* <DEDUP_REMOVED lines=14> */
.L_x_99:
[----:B------:R-:W-:Y:S05]  /*0610*/  BRA.U !UP1, `(.L_x_97) ;  /* 0x0000000109387547 */ /* 0x000fea000b800000 */
[----:B------:R-:W-:Y:S01]  /*0620*/  UIMAD.WIDE.U32 UR6, UR8, 0x4, URZ ;  /* 0x00000004080678a5 */ /* 0x000fe2000f8e00ff */
[----:B-12---:R-:W-:-:S03]  /*0630*/  MOV R5, 0x7fc00000 ;  /* 0x7fc0000000057802 */ /* 0x006fc60000000f00 */
[----:B------:R-:W-:Y:S02]  /*0640*/  UIMAD.WIDE.U32 UR6, UR4, 0x4, UR6 ;  /* 0x00000004040678a5 */ /* 0x000fe4000f8e0006 */
[----:B------:R-:W-:Y:S02]  /*0650*/  UIADD3 UR4, UPT, UPT, -UR9, URZ, URZ ;  /* 0x000000ff09047290 */ /* 0x000fe4000fffe1ff */
[----:B------:R-:W-:-:S04]  /*0660*/  UIADD3 UR6, UP0, UPT, UR6, UR10, URZ ;  /* 0x0000000a06067290 */ /* 0x000fc8000ff1e0ff */
[----:B------:R-:W-:-:S12]  /*0670*/  UIADD3.X UR7, UPT, UPT, UR7, UR11, URZ, UP0, !UPT ;  /* 0x0000000b07077290 */ /* 0x000fd800087fe4ff */
.L_x_100:
        /* <DEDUP_REMOVED lines=8> */
.L_x_97:
        /* <DEDUP_REMOVED lines=18> */
.L_x_102:
        /* <DEDUP_REMOVED lines=23> */
.L_x_101:
        /* <DEDUP_REMOVED lines=21> */
.L_x_104:
        /* <DEDUP_REMOVED lines=14> */
.L_x_105:
[----:B------:R-:W-:Y:S05]  /*0bc0*/  BRA.U !UP1, `(.L_x_103) ;  /* 0x0000000109387547 */ /* 0x000fea000b800000 */
[----:B------:R-:W-:Y:S01]  /*0bd0*/  UIMAD.WIDE.U32 UR6, UR8, 0x4, URZ ;  /* 0x00000004080678a5 */ /* 0x000fe2000f8e00ff */
[----:B0123--:R-:W-:-:S03]  /*0be0*/  MOV R5, 0x7fc00000 ;  /* 0x7fc0000000057802 */ /* 0x00ffc60000000f00 */
[----:B------:R-:W-:Y:S02]  /*0bf0*/  UIMAD.WIDE.U32 UR6, UR4, 0x4, UR6 ;  /* 0x00000004040678a5 */ /* 0x000fe4000f8e0006 */
[----:B------:R-:W-:Y:S02]  /*0c00*/  UIADD3 UR4, UPT, UPT, -UR9, URZ, URZ ;  /* 0x000000ff09047290 */ /* 0x000fe4000fffe1ff */
[----:B------:R-:W-:-:S04]  /*0c10*/  UIADD3 UR6, UP0, UPT, UR6, UR10, URZ ;  /* 0x0000000a06067290 */ /* 0x000fc8000ff1e0ff */
[----:B------:R-:W-:-:S12]  /*0c20*/  UIADD3.X UR7, UPT, UPT, UR7, UR11, URZ, UP0, !UPT ;  /* 0x0000000b07077290 */ /* 0x000fd800087fe4ff */
.L_x_106:
        /* <DEDUP_REMOVED lines=8> */
.L_x_103:
        /* <DEDUP_REMOVED lines=48> */
.L_x_114:
        /* <DEDUP_REMOVED lines=35> */
.L_x_108:
        /* <DEDUP_REMOVED lines=152> */
.L_x_109:
        /* <DEDUP_REMOVED lines=68> */
.L_x_110:
        /* <DEDUP_REMOVED lines=158> */
.L_x_111:
        /* <DEDUP_REMOVED lines=12> */
.L_x_107:
        /* <DEDUP_REMOVED lines=30> */
.L_x_112:
        /* <DEDUP_REMOVED lines=152> */
.L_x_113:
        /* <DEDUP_REMOVED lines=9> */
.L_x_115:
        /* <DEDUP_REMOVED lines=13> */
.L_x_141:


//--------------------- .text.ehlers_pma_batch_f32 --------------------------
	.section	.text.ehlers_pma_batch_f32,"ax",@progbits
	.align	128
        .global         ehlers_pma_batch_f32
        .type           ehlers_pma_batch_f32,@function
        .size           ehlers_pma_batch_f32,(.L_x_142 - ehlers_pma_batch_f32)
        .other          ehlers_pma_batch_f32,@"STO_CUDA_ENTRY STV_DEFAULT"
ehlers_pma_batch_f32:
.text.ehlers_pma_batch_f32:
        /* <DEDUP_REMOVED lines=38> */
.L_x_117:
        /* <DEDUP_REMOVED lines=23> */
.L_x_116:
        /* <DEDUP_REMOVED lines=22> */
.L_x_119:
        /* <DEDUP_REMOVED lines=14> */
.L_x_120:
[----:B------:R-:W-:Y:S05]  /*0610*/  BRA.U !UP1, `(.L_x_118) ;  /* 0x0000000109387547 */ /* 0x000fea000b800000 */
[----:B------:R-:W-:Y:S01]  /*0620*/  UIMAD.WIDE.U32 UR6, UR8, 0x4, URZ ;  /* 0x00000004080678a5 */ /* 0x000fe2000f8e00ff */
[----:B-12---:R-:W-:-:S03]  /*0630*/  MOV R5, 0x7fc00000 ;  /* 0x7fc0000000057802 */ /* 0x006fc60000000f00 */
[----:B------:R-:W-:Y:S02]  /*0640*/  UIMAD.WIDE.U32 UR6, UR4, 0x4, UR6 ;  /* 0x00000004040678a5 */ /* 0x000fe4000f8e0006 */
[----:B------:R-:W-:Y:S02]  /*0650*/  UIADD3 UR4, UPT, UPT, -UR9, URZ, URZ ;  /* 0x000000ff09047290 */ /* 0x000fe4000fffe1ff */
[----:B------:R-:W-:-:S04]  /*0660*/  UIADD3 UR6, UP0, UPT, UR6, UR10, URZ ;  /* 0x0000000a06067290 */ /* 0x000fc8000ff1e0ff */
[----:B------:R-:W-:-:S12]  /*0670*/  UIADD3.X UR7, UPT, UPT, UR7, UR11, URZ, UP0, !UPT ;  /* 0x0000000b07077290 */ /* 0x000fd800087fe4ff */
.L_x_121:
        /* <DEDUP_REMOVED lines=8> */
.L_x_118:
        /* <DEDUP_REMOVED lines=18> */
.L_x_123:
        /* <DEDUP_REMOVED lines=23> */
.L_x_122:
        /* <DEDUP_REMOVED lines=21> */
.L_x_125:
        /* <DEDUP_REMOVED lines=14> */
.L_x_126:
[----:B------:R-:W-:Y:S05]  /*0bc0*/  BRA.U !UP1, `(.L_x_124) ;  /* 0x0000000109387547 */ /* 0x000fea000b800000 */
[----:B------:R-:W-:Y:S01]  /*0bd0*/  UIMAD.WIDE.U32 UR6, UR8, 0x4, URZ ;  /* 0x00000004080678a5 */ /* 0x000fe2000f8e00ff */
[----:B0123--:R-:W-:-:S03]  /*0be0*/  MOV R5, 0x7fc00000 ;  /* 0x7fc0000000057802 */ /* 0x00ffc60000000f00 */
[----:B------:R-:W-:Y:S02]  /*0bf0*/  UIMAD.WIDE.U32 UR6, UR4, 0x4, UR6 ;  /* 0x00000004040678a5 */ /* 0x000fe4000f8e0006 */
[----:B------:R-:W-:Y:S02]  /*0c00*/  UIADD3 UR4, UPT, UPT, -UR9, URZ, URZ ;  /* 0x000000ff09047290 */ /* 0x000fe4000fffe1ff */
[----:B------:R-:W-:-:S04]  /*0c10*/  UIADD3 UR6, UP0, UPT, UR6, UR10, URZ ;  /* 0x0000000a06067290 */ /* 0x000fc8000ff1e0ff */
[----:B------:R-:W-:-:S12]  /*0c20*/  UIADD3.X UR7, UPT, UPT, UR7, UR11, URZ, UP0, !UPT ;  /* 0x0000000b07077290 */ /* 0x000fd800087fe4ff */
.L_x_127:
        /* <DEDUP_REMOVED lines=8> */
.L_x_124:
        /* <DEDUP_REMOVED lines=48> */
.L_x_135:
        /* <DEDUP_REMOVED lines=35> */
.L_x_129:
        /* <DEDUP_REMOVED lines=152> */
.L_x_130:
        /* <DEDUP_REMOVED lines=68> */
.L_x_131:
        /* <DEDUP_REMOVED lines=158> */
.L_x_132:
        /* <DEDUP_REMOVED lines=12> */
.L_x_128:
        /* <DEDUP_REMOVED lines=30> */
.L_x_133:
        /* <DEDUP_REMOVED lines=152> */
.L_x_134:
        /* <DEDUP_REMOVED lines=9> */
.L_x_136:
        /* <DEDUP_REMOVED lines=13> */
.L_x_142:


//--------------------- .nv.shared.reserved.0     --------------------------
	.section	.nv.shared.reserved.0,"aw",@nobits
	.weak		__nv_reservedSMEM_offset_0_alias
	.size		__nv_reservedSMEM_offset_0_alias, 0, 64
	.other		__nv_reservedSMEM_offset_0_alias,@"STO_CUDA_RESERVED_SHARED STV_DEFAULT"
__nv_reservedSMEM_offset_0_alias:
	.zero		0
	.zero		64


//--------------------- .nv.constant0.ehlers_pma_ms1p_tiled_f32_tx1_ty4 --------------------------
	.section	.nv.constant0.ehlers_pma_ms1p_tiled_f32_tx1_ty4,"a",@progbits
	.sectionflags	@""
	.align	4
.nv.constant0.ehlers_pma_ms1p_tiled_f32_tx1_ty4:
	.zero		936


//--------------------- .nv.constant0.ehlers_pma_ms1p_tiled_f32_tx1_ty2 --------------------------
	.section	.nv.constant0.ehlers_pma_ms1p_tiled_f32_tx1_ty2,"a",@progbits
	.sectionflags	@""
	.align	4
.nv.constant0.ehlers_pma_ms1p_tiled_f32_tx1_ty2:
	.zero		936


//--------------------- .nv.constant0.ehlers_pma_many_series_one_param_f32 --------------------------
	.section	.nv.constant0.ehlers_pma_many_series_one_param_f32,"a",@progbits
	.sectionflags	@""
	.align	4
.nv.constant0.ehlers_pma_many_series_one_param_f32:
	.zero		936


//--------------------- .nv.constant0.ehlers_pma_batch_tiled_f32_tile256 --------------------------
	.section	.nv.constant0.ehlers_pma_batch_tiled_f32_tile256,"a",@progbits
	.sectionflags	@""
	.align	4
.nv.constant0.ehlers_pma_batch_tiled_f32_tile256:
	.zero		936


//--------------------- .nv.constant0.ehlers_pma_batch_tiled_f32_tile128 --------------------------
	.section	.nv.constant0.ehlers_pma_batch_tiled_f32_tile128,"a",@progbits
	.sectionflags	@""
	.align	4
.nv.constant0.ehlers_pma_batch_tiled_f32_tile128:
	.zero		936


//--------------------- .nv.constant0.ehlers_pma_batch_f32 --------------------------
	.section	.nv.constant0.ehlers_pma_batch_f32,"a",@progbits
	.sectionflags	@""
	.align	4
.nv.constant0.ehlers_pma_batch_f32:
	.zero		936


//--------------------- SYMBOLS --------------------------

	.type		.nv.reservedSmem.offset0,@object
	.size		.nv.reservedSmem.offset0,0x4
